// auto-generated by cutlass_sweep.gemm — config: {"arch": "sm_90", "cluster_m": 2, "cluster_n": 1, "dtype": "fp16", "dtype_b": "fp16", "layout": "nt", "stages": 0, "tile_k": 16, "tile_m": 512, "tile_n": 224}
#include "cutlass/cutlass.h"
#include "cutlass/gemm/collective/collective_builder.hpp"
#include "cutlass/gemm/device/gemm_universal_adapter.h"
#include "cutlass/gemm/kernel/gemm_universal.hpp"
#include "cutlass/epilogue/collective/collective_builder.hpp"

using ElemA = cutlass::half_t;
using ElemB = cutlass::half_t;
using ElemCD = cutlass::half_t;
using Acc  = float;
using TileShape    = cute::Shape<cute::_512, cute::_224, cute::_16>;
using ClusterShape = cute::Shape<cute::_2, cute::_1, cute::_1>;

using CollectiveEpilogue = typename cutlass::epilogue::collective::CollectiveBuilder<
    cutlass::arch::Sm90, cutlass::arch::OpClassTensorOp,
    TileShape, ClusterShape,
    cutlass::epilogue::collective::EpilogueTileAuto,
    Acc, Acc,
    ElemCD, cutlass::layout::RowMajor, 128 / cutlass::sizeof_bits<ElemCD>::value,
    ElemCD, cutlass::layout::RowMajor, 128 / cutlass::sizeof_bits<ElemCD>::value,
    cutlass::epilogue::collective::EpilogueScheduleAuto
  >::CollectiveOp;

using CollectiveMainloop = typename cutlass::gemm::collective::CollectiveBuilder<
    cutlass::arch::Sm90, cutlass::arch::OpClassTensorOp,
    ElemA, cutlass::layout::RowMajor, 128 / cutlass::sizeof_bits<ElemA>::value,
    ElemB, cutlass::layout::ColumnMajor, 128 / cutlass::sizeof_bits<ElemB>::value,
    Acc,
    TileShape, ClusterShape,
    cutlass::gemm::collective::StageCountAutoCarveout<static_cast<int>(sizeof(typename CollectiveEpilogue::SharedStorage))>,
    cutlass::gemm::collective::KernelScheduleAuto
  >::CollectiveOp;

using GemmKernel = cutlass::gemm::kernel::GemmUniversal<
    cute::Shape<int,int,int,int>,
    CollectiveMainloop,
    CollectiveEpilogue
>;
using Gemm = cutlass::gemm::device::GemmUniversalAdapter<GemmKernel>;

// Force the device kernel symbol into the cubin without needing a host main.
auto* _anchor = &cutlass::device_kernel<GemmKernel>;


// ===== COMPILED SASS (sm_90a) =====

	.target	sm_90a

	.elftype	@"ET_EXEC"


//--------------------- .note.nv.tkinfo           --------------------------
	.section	.note.nv.tkinfo,"",@"SHT_NOTE"
	.sectionflags	@"SHF_NOTE_NV_TKINFO"
	.tkinfo
        /*0018*/ 	.word	0x00000002
        /*0030*/ 	.string	""
        /*0030*/ 	.string	"ptxas"
        /*0030*/ 	.string	"Cuda compilation tools, release 13.0, V13.0.88"
        /*0030*/ 	.string	"Build cuda_13.0.r13.0/compiler.36424714_0"
        /*0030*/ 	.string	"-arch sm_90a -m 64 "



//--------------------- .note.nv.cuinfo           --------------------------
	.section	.note.nv.cuinfo,"",@"SHT_NOTE"
	.sectionflags	@"SHF_NOTE_NV_CUINFO"
        /*0018*/ 	.short	0x0002
        /*001a*/ 	.short	0x005a
        /*001c*/ 	.short	0x0082
	.zero		2


//--------------------- .nv.info                  --------------------------
	.section	.nv.info,"",@"SHT_CUDA_INFO"
	.align	4


	//----- nvinfo : EIATTR_REGCOUNT
	.align		4
        /*0000*/ 	.byte	0x04, 0x2f
        /*0002*/ 	.short	(.L_15 - .L_14)
	.align		4
.L_14:
        /*0004*/ 	.word	index@(_ZN7cutlass13device_kernelINS_4gemm6kernel13GemmUniversalIN4cute5tupleIJiiiiEEENS1_10collective13CollectiveMmaINS1_34MainloopSm90TmaGmmaWarpSpecializedILi9ENS5_IJNS4_1CILi2EEENSA_ILi1EEESC_EEENS1_35KernelTmaWarpSpecializedCooperativeEEENS5_IJNSA_ILi512EEENSA_ILi224EEENSA_ILi16EEEEEENS_6half_tENS5_IJlSC_lEEESK_SL_NS4_8TiledMMAINS4_8MMA_AtomIJNS4_4SM904GMMA25MMA_64x32x16_F32F16F16_SSILNSP_5MajorE0ELSR_0ELNSP_7ScaleInE1ELSS_1EEEEEENS4_6LayoutISD_NS5_IJSC_NSA_ILi0EEESW_EEEEENS5_IJNS4_10UnderscoreESZ_SZ_EEEEENS4_13SM90_TMA_LOADENS4_14ComposedLayoutINS4_7SwizzleILi1ELi4ELi3EEENS4_18smem_ptr_flag_bitsILi16EEENSV_INS5_IJNSA_ILi8EEESI_EEENS5_IJSI_SC_EEEEEEEvNS4_8identityENS4_23SM90_TMA_LOAD_MULTICASTES1C_vS1D_EENS_8epilogue10collective6detail29Sm90TmaWarpSpecializedAdapterINS1H_15DefaultEpilogueISK_SL_SL_NS1G_6thread17LinearCombinationISK_Li1EffLNS1L_9ScaleType4KindE0ELNS_15FloatRoundStyleE2ESK_EENS1_15EpilogueDefaultEEEEEvvEEEEvNT_6ParamsE)
        /*0008*/ 	.word	0x000000a8


	//----- nvinfo : EIATTR_FRAME_SIZE
	.align		4
.L_15:
        /*000c*/ 	.byte	0x04, 0x11
        /*000e*/ 	.short	(.L_17 - .L_16)
	.align		4
.L_16:
        /*0010*/ 	.word	index@(_ZN7cutlass13device_kernelINS_4gemm6kernel13GemmUniversalIN4cute5tupleIJiiiiEEENS1_10collective13CollectiveMmaINS1_34MainloopSm90TmaGmmaWarpSpecializedILi9ENS5_IJNS4_1CILi2EEENSA_ILi1EEESC_EEENS1_35KernelTmaWarpSpecializedCooperativeEEENS5_IJNSA_ILi512EEENSA_ILi224EEENSA_ILi16EEEEEENS_6half_tENS5_IJlSC_lEEESK_SL_NS4_8TiledMMAINS4_8MMA_AtomIJNS4_4SM904GMMA25MMA_64x32x16_F32F16F16_SSILNSP_5MajorE0ELSR_0ELNSP_7ScaleInE1ELSS_1EEEEEENS4_6LayoutISD_NS5_IJSC_NSA_ILi0EEESW_EEEEENS5_IJNS4_10UnderscoreESZ_SZ_EEEEENS4_13SM90_TMA_LOADENS4_14ComposedLayoutINS4_7SwizzleILi1ELi4ELi3EEENS4_18smem_ptr_flag_bitsILi16EEENSV_INS5_IJNSA_ILi8EEESI_EEENS5_IJSI_SC_EEEEEEEvNS4_8identityENS4_23SM90_TMA_LOAD_MULTICASTES1C_vS1D_EENS_8epilogue10collective6detail29Sm90TmaWarpSpecializedAdapterINS1H_15DefaultEpilogueISK_SL_SL_NS1G_6thread17LinearCombinationISK_Li1EffLNS1L_9ScaleType4KindE0ELNS_15FloatRoundStyleE2ESK_EENS1_15EpilogueDefaultEEEEEvvEEEEvNT_6ParamsE)
        /*0014*/ 	.word	0x000005a8


	//----- nvinfo : EIATTR_MIN_STACK_SIZE
	.align		4
.L_17:
        /*0018*/ 	.byte	0x04, 0x12
        /*001a*/ 	.short	(.L_19 - .L_18)
	.align		4
.L_18:
        /*001c*/ 	.word	index@(_ZN7cutlass13device_kernelINS_4gemm6kernel13GemmUniversalIN4cute5tupleIJiiiiEEENS1_10collective13CollectiveMmaINS1_34MainloopSm90TmaGmmaWarpSpecializedILi9ENS5_IJNS4_1CILi2EEENSA_ILi1EEESC_EEENS1_35KernelTmaWarpSpecializedCooperativeEEENS5_IJNSA_ILi512EEENSA_ILi224EEENSA_ILi16EEEEEENS_6half_tENS5_IJlSC_lEEESK_SL_NS4_8TiledMMAINS4_8MMA_AtomIJNS4_4SM904GMMA25MMA_64x32x16_F32F16F16_SSILNSP_5MajorE0ELSR_0ELNSP_7ScaleInE1ELSS_1EEEEEENS4_6LayoutISD_NS5_IJSC_NSA_ILi0EEESW_EEEEENS5_IJNS4_10UnderscoreESZ_SZ_EEEEENS4_13SM90_TMA_LOADENS4_14ComposedLayoutINS4_7SwizzleILi1ELi4ELi3EEENS4_18smem_ptr_flag_bitsILi16EEENSV_INS5_IJNSA_ILi8EEESI_EEENS5_IJSI_SC_EEEEEEEvNS4_8identityENS4_23SM90_TMA_LOAD_MULTICASTES1C_vS1D_EENS_8epilogue10collective6detail29Sm90TmaWarpSpecializedAdapterINS1H_15DefaultEpilogueISK_SL_SL_NS1G_6thread17LinearCombinationISK_Li1EffLNS1L_9ScaleType4KindE0ELNS_15FloatRoundStyleE2ESK_EENS1_15EpilogueDefaultEEEEEvvEEEEvNT_6ParamsE)
        /*0020*/ 	.word	0x000005a8
.L_19:


//--------------------- .nv.compat                --------------------------
	.section	.nv.compat,"",@"SHT_CUDA_COMPAT_INFO"
	.align	4
        /*0000*/ 	.byte	0x02, 0x09, 0x01, 0x00, 0x02, 0x02, 0x04, 0x00, 0x02, 0x05, 0x05, 0x00, 0x03, 0x07, 0x01, 0x01
        /*0010*/ 	.byte	0x02, 0x03, 0x01, 0x00, 0x02, 0x06, 0x01, 0x00, 0x04, 0x0b, 0x08, 0x00, 0x00, 0x00, 0x00, 0x00
        /*0020*/ 	.byte	0x00, 0x00, 0x00, 0x00


//--------------------- .nv.info._ZN7cutlass13device_kernelINS_4gemm6kernel13GemmUniversalIN4cute5tupleIJiiiiEEENS1_10collective13CollectiveMmaINS1_34MainloopSm90TmaGmmaWarpSpecializedILi9ENS5_IJNS4_1CILi2EEENSA_ILi1EEESC_EEENS1_35KernelTmaWarpSpecializedCooperativeEEENS5_IJNSA_ILi512EEENSA_ILi224EEENSA_ILi16EEEEEENS_6half_tENS5_IJlSC_lEEESK_SL_NS4_8TiledMMAINS4_8MMA_AtomIJNS4_4SM904GMMA25MMA_64x32x16_F32F16F16_SSILNSP_5MajorE0ELSR_0ELNSP_7ScaleInE1ELSS_1EEEEEENS4_6LayoutISD_NS5_IJSC_NSA_ILi0EEESW_EEEEENS5_IJNS4_10UnderscoreESZ_SZ_EEEEENS4_13SM90_TMA_LOADENS4_14ComposedLayoutINS4_7SwizzleILi1ELi4ELi3EEENS4_18smem_ptr_flag_bitsILi16EEENSV_INS5_IJNSA_ILi8EEESI_EEENS5_IJSI_SC_EEEEEEEvNS4_8identityENS4_23SM90_TMA_LOAD_MULTICASTES1C_vS1D_EENS_8epilogue10collective6detail29Sm90TmaWarpSpecializedAdapterINS1H_15DefaultEpilogueISK_SL_SL_NS1G_6thread17LinearCombinationISK_Li1EffLNS1L_9ScaleType4KindE0ELNS_15FloatRoundStyleE2ESK_EENS1_15EpilogueDefaultEEEEEvvEEEEvNT_6ParamsE --------------------------
	.section	.nv.info._ZN7cutlass13device_kernelINS_4gemm6kernel13GemmUniversalIN4cute5tupleIJiiiiEEENS1_10collective13CollectiveMmaINS1_34MainloopSm90TmaGmmaWarpSpecializedILi9ENS5_IJNS4_1CILi2EEENSA_ILi1EEESC_EEENS1_35KernelTmaWarpSpecializedCooperativeEEENS5_IJNSA_ILi512EEENSA_ILi224EEENSA_ILi16EEEEEENS_6half_tENS5_IJlSC_lEEESK_SL_NS4_8TiledMMAINS4_8MMA_AtomIJNS4_4SM904GMMA25MMA_64x32x16_F32F16F16_SSILNSP_5MajorE0ELSR_0ELNSP_7ScaleInE1ELSS_1EEEEEENS4_6LayoutISD_NS5_IJSC_NSA_ILi0EEESW_EEEEENS5_IJNS4_10UnderscoreESZ_SZ_EEEEENS4_13SM90_TMA_LOADENS4_14ComposedLayoutINS4_7SwizzleILi1ELi4ELi3EEENS4_18smem_ptr_flag_bitsILi16EEENSV_INS5_IJNSA_ILi8EEESI_EEENS5_IJSI_SC_EEEEEEEvNS4_8identityENS4_23SM90_TMA_LOAD_MULTICASTES1C_vS1D_EENS_8epilogue10collective6detail29Sm90TmaWarpSpecializedAdapterINS1H_15DefaultEpilogueISK_SL_SL_NS1G_6thread17LinearCombinationISK_Li1EffLNS1L_9ScaleType4KindE0ELNS_15FloatRoundStyleE2ESK_EENS1_15EpilogueDefaultEEEEEvvEEEEvNT_6ParamsE,"",@"SHT_CUDA_INFO"
	.sectionflags	@""
	.align	4


	//----- nvinfo : EIATTR_CUDA_API_VERSION
	.align		4
        /*0000*/ 	.byte	0x04, 0x37
        /*0002*/ 	.short	(.L_21 - .L_20)
.L_20:
        /*0004*/ 	.word	0x00000082


	//----- nvinfo : EIATTR_KPARAM_INFO
	.align		4
.L_21:
        /*0008*/ 	.byte	0x04, 0x17
        /*000a*/ 	.short	(.L_23 - .L_22)
.L_22:
        /*000c*/ 	.word	0x00000000
        /*0010*/ 	.short	0x0000
        /*0012*/ 	.short	0x0070
        /*0014*/ 	.byte	0x00, 0xf0, 0x01, 0x10


	//----- nvinfo : EIATTR_SPARSE_MMA_MASK
	.align		4
.L_23:
        /*0018*/ 	.byte	0x03, 0x50
        /*001a*/ 	.short	0x0000


	//----- nvinfo : EIATTR_MAXREG_COUNT
	.align		4
        /*001c*/ 	.byte	0x03, 0x1b
        /*001e*/ 	.short	0x00a8


	//----- nvinfo : EIATTR_NUM_BARRIERS
	.align		4
        /*0020*/ 	.byte	0x02, 0x4c
        /*0022*/ 	.byte	0x01
	.zero		1


	//----- nvinfo : EIATTR_EXTERNS
	.align		4
        /*0024*/ 	.byte	0x04, 0x0f
        /*0026*/ 	.short	(.L_25 - .L_24)


	//   ....[0]....
	.align		4
.L_24:
        /*0028*/ 	.word	index@(__assertfail)


	//----- nvinfo : EIATTR_ANNOTATIONS
	.align		4
.L_25:
        /*002c*/ 	.byte	0x04, 0x55
        /*002e*/ 	.short	(.L_27 - .L_26)


	//   ....[0]....
.L_26:
        /*0030*/ 	.word	0x00000001
        /*0034*/ 	.byte	0x10, 0x08, 0x00, 0x00, 0x01, 0x00, 0x00, 0x00, 0xf0, 0x08, 0x00, 0x00, 0x01, 0x00, 0x00, 0x00
        /* <DEDUP_REMOVED lines=2459> */
        /*99f4*/ 	.byte	0x60, 0x4e, 0x03, 0x00


	//----- nvinfo : EIATTR_MERCURY_ISA_VERSION
	.align		4
.L_27:
        /*99f8*/ 	.byte	0x03, 0x5f
        /*99fa*/ 	.short	0x0101


	//----- nvinfo : EIATTR_INT_WARP_WIDE_INSTR_OFFSETS
	.align		4
        /*99fc*/ 	.byte	0x04, 0x31
        /*99fe*/ 	.short	(.L_29 - .L_28)


	//   ....[0]....
.L_28:
        /*9a00*/ 	.word	0x00000640


	//   ....[1]....
        /*9a04*/ 	.word	0x00000650


	//   ....[2]....
        /*9a08*/ 	.word	0x000007b0


	//----- nvinfo : EIATTR_COOP_GROUP_MASK_REGIDS
	.align		4
.L_29:
        /*9a0c*/ 	.byte	0x04, 0x29
        /*9a0e*/ 	.short	(.L_31 - .L_30)


	//   ....[0]....
.L_30:
        /*9a10*/ 	.word	0xffffffff


	//   ....[1]....
        /*9a14*/ 	.word	0xffffffff


	//   ....[2]....
        /*9a18*/ 	.word	0xffffffff


	//   ....[3]....
        /*9a1c*/ 	.word	0xffffffff


	//   ....[4]....
        /*9a20*/ 	.word	0xffffffff


	//   ....[5]....
        /*9a24*/ 	.word	0xffffffff


	//----- nvinfo : EIATTR_COOP_GROUP_INSTR_OFFSETS
	.align		4
.L_31:
        /*9a28*/ 	.byte	0x04, 0x28
        /*9a2a*/ 	.short	(.L_33 - .L_32)


	//   ....[0]....
.L_32:
        /*9a2c*/ 	.word	0x00000070


	//   ....[1]....
        /*9a30*/ 	.word	0x00000080


	//   ....[2]....
        /*9a34*/ 	.word	0x000001a0


	//   ....[3]....
        /*9a38*/ 	.word	0x000004a0


	//   ....[4]....
        /*9a3c*/ 	.word	0x00000930


	//   ....[5]....
        /*9a40*/ 	.word	0x00001500


	//----- nvinfo : EIATTR_REG_RECONFIG
	.align		4
.L_33:
        /*9a44*/ 	.byte	0x01, 0x54
	.zero		2


	//----- nvinfo : EIATTR_SYSCALL_OFFSETS
	.align		4
        /*9a48*/ 	.byte	0x04, 0x46
        /*9a4a*/ 	.short	(.L_35 - .L_34)


	//   ....[0]....
.L_34:
        /*9a4c*/ 	.word	0x000016b0


	//----- nvinfo : EIATTR_MBARRIER_INSTR_OFFSETS
	.align		4
.L_35:
        /*9a50*/ 	.byte	0x04, 0x39
        /*9a52*/ 	.short	(.L_37 - .L_36)


	//   ....[0]....
.L_36:
        /*9a54*/ 	.word	0x00000340
        /*9a58*/ 	.word	0x000000ff
        /*9a5c*/ 	.word	0x00000000
        /*9a60*/ 	.short	0x0100
        /*9a62*/ 	.byte	0x08
	.zero		1


	//   ....[1]....
        /*9a64*/ 	.word	0x00000350
        /*9a68*/ 	.word	0x000000ff
        /*9a6c*/ 	.word	0x00000048
        /*9a70*/ 	.short	0x0100
        /*9a72*/ 	.byte	0x08
	.zero		1


	//   ....[2]....
        /*9a74*/ 	.word	0x00000360
        /*9a78*/ 	.word	0x000000ff
        /*9a7c*/ 	.word	0x00000008
        /*9a80*/ 	.short	0x0100
        /*9a82*/ 	.byte	0x08
	.zero		1


	//   ....[3]....
        /*9a84*/ 	.word	0x00000370
        /*9a88*/ 	.word	0x000000ff
        /*9a8c*/ 	.word	0x00000050
        /*9a90*/ 	.short	0x0100
        /*9a92*/ 	.byte	0x08
	.zero		1


	//   ....[4]....
        /*9a94*/ 	.word	0x00000380
        /*9a98*/ 	.word	0x000000ff
        /*9a9c*/ 	.word	0x00000010
        /*9aa0*/ 	.short	0x0100
        /*9aa2*/ 	.byte	0x08
	.zero		1


	//   ....[5]....
        /*9aa4*/ 	.word	0x00000390
        /*9aa8*/ 	.word	0x000000ff
        /*9aac*/ 	.word	0x00000058
        /*9ab0*/ 	.short	0x0100
        /*9ab2*/ 	.byte	0x08
	.zero		1


	//   ....[6]....
        /*9ab4*/ 	.word	0x000003a0
        /*9ab8*/ 	.word	0x000000ff
        /*9abc*/ 	.word	0x00000018
        /*9ac0*/ 	.short	0x0100
        /*9ac2*/ 	.byte	0x08
	.zero		1


	//   ....[7]....
        /*9ac4*/ 	.word	0x000003b0
        /*9ac8*/ 	.word	0x000000ff
        /*9acc*/ 	.word	0x00000060
        /*9ad0*/ 	.short	0x0100
        /*9ad2*/ 	.byte	0x08
	.zero		1


	//   ....[8]....
        /*9ad4*/ 	.word	0x000003c0
        /*9ad8*/ 	.word	0x000000ff
        /*9adc*/ 	.word	0x00000020
        /*9ae0*/ 	.short	0x0100
        /*9ae2*/ 	.byte	0x08
	.zero		1


	//   ....[9]....
        /*9ae4*/ 	.word	0x000003d0
        /*9ae8*/ 	.word	0x000000ff
        /*9aec*/ 	.word	0x00000068
        /*9af0*/ 	.short	0x0100
        /*9af2*/ 	.byte	0x08
	.zero		1


	//   ....[10]....
        /*9af4*/ 	.word	0x000003e0
        /*9af8*/ 	.word	0x000000ff
        /*9afc*/ 	.word	0x00000028
        /*9b00*/ 	.short	0x0100
        /*9b02*/ 	.byte	0x08
	.zero		1


	//   ....[11]....
        /*9b04*/ 	.word	0x000003f0
        /*9b08*/ 	.word	0x000000ff
        /*9b0c*/ 	.word	0x00000070
        /*9b10*/ 	.short	0x0100
        /*9b12*/ 	.byte	0x08
	.zero		1


	//   ....[12]....
        /*9b14*/ 	.word	0x00000400
        /*9b18*/ 	.word	0x000000ff
        /*9b1c*/ 	.word	0x00000030
        /*9b20*/ 	.short	0x0100
        /*9b22*/ 	.byte	0x08
	.zero		1


	//   ....[13]....
        /*9b24*/ 	.word	0x00000410
        /*9b28*/ 	.word	0x000000ff
        /*9b2c*/ 	.word	0x00000078
        /*9b30*/ 	.short	0x0100
        /*9b32*/ 	.byte	0x08
	.zero		1


	//   ....[14]....
        /*9b34*/ 	.word	0x00000420
        /*9b38*/ 	.word	0x000000ff
        /*9b3c*/ 	.word	0x00000038
        /*9b40*/ 	.short	0x0100
        /*9b42*/ 	.byte	0x08
	.zero		1


	//   ....[15]....
        /*9b44*/ 	.word	0x00000430
        /*9b48*/ 	.word	0x000000ff
        /*9b4c*/ 	.word	0x00000080
        /*9b50*/ 	.short	0x0100
        /*9b52*/ 	.byte	0x08
	.zero		1


	//   ....[16]....
        /*9b54*/ 	.word	0x00000440
        /*9b58*/ 	.word	0x000000ff
        /*9b5c*/ 	.word	0x00000040
        /*9b60*/ 	.short	0x0100
        /*9b62*/ 	.byte	0x08
	.zero		1


	//   ....[17]....
        /*9b64*/ 	.word	0x00000450
        /*9b68*/ 	.word	0x000000ff
        /*9b6c*/ 	.word	0x00000088
        /*9b70*/ 	.short	0x0100
        /*9b72*/ 	.byte	0x08
	.zero		1


	//   ....[18]....
        /*9b74*/ 	.word	0x00000830
        /*9b78*/ 	.word	0x000000ff
        /*9b7c*/ 	.word	0x000000a0
        /*9b80*/ 	.short	0x0100
        /*9b82*/ 	.byte	0x06
	.zero		1


	//   ....[19]....
        /*9b84*/ 	.word	0x00000880
        /*9b88*/ 	.word	0x000000ff
        /*9b8c*/ 	.word	0x000000a8
        /*9b90*/ 	.short	0x0100
        /*9b92*/ 	.byte	0x06
	.zero		1


	//   ....[20]....
        /*9b94*/ 	.word	0x00001750
        /*9b98*/ 	.word	0x00000003
        /*9b9c*/ 	.word	0x00000000
        /*9ba0*/ 	.short	0x010a
        /*9ba2*/ 	.byte	0x3f
	.zero		1


	//   ....[21]....
        /*9ba4*/ 	.word	0x00001790
        /*9ba8*/ 	.word	0x00000003
        /*9bac*/ 	.word	0x00000000
        /*9bb0*/ 	.short	0x010a
        /*9bb2*/ 	.byte	0x3f
	.zero		1


	//   ....[22]....
        /*9bb4*/ 	.word	0x00002b90
        /*9bb8*/ 	.word	0x000000ff
        /*9bbc*/ 	.word	0x00000000
        /*9bc0*/ 	.short	0x010a
        /*9bc2*/ 	.byte	0x04
	.zero		1


	//   ....[23]....
        /*9bc4*/ 	.word	0x00002bd0
        /*9bc8*/ 	.word	0x000000ff
        /*9bcc*/ 	.word	0x00000000
        /*9bd0*/ 	.short	0x010a
        /*9bd2*/ 	.byte	0x04
	.zero		1


	//   ....[24]....
        /*9bd4*/ 	.word	0x00004c20
        /*9bd8*/ 	.word	0x00000005
        /*9bdc*/ 	.word	0x00000000
        /*9be0*/ 	.short	0x0101
        /*9be2*/ 	.byte	0x3f
	.zero		1


	//   ....[25]....
        /*9be4*/ 	.word	0x00004e10
        /*9be8*/ 	.word	0x00000000
        /*9bec*/ 	.word	0x00000000
        /*9bf0*/ 	.short	0x0101
        /*9bf2*/ 	.byte	0x3f
	.zero		1


	//   ....[26]....
        /*9bf4*/ 	.word	0x000349c0
        /*9bf8*/ 	.word	0x0000000f
        /*9bfc*/ 	.word	0x00000048
        /*9c00*/ 	.short	0x010a
        /*9c02*/ 	.byte	0x3f
	.zero		1


	//   ....[27]....
        /*9c04*/ 	.word	0x00034d60
        /*9c08*/ 	.word	0x00000002
        /*9c0c*/ 	.word	0x000000a8
        /*9c10*/ 	.short	0x0101
        /*9c12*/ 	.byte	0x3f
	.zero		1


	//   ....[28]....
        /*9c14*/ 	.word	0x00035570
        /*9c18*/ 	.word	0x00000004
        /*9c1c*/ 	.word	0x00000000
        /*9c20*/ 	.short	0x010a
        /*9c22*/ 	.byte	0x3f
	.zero		1


	//   ....[29]....
        /*9c24*/ 	.word	0x00035600
        /*9c28*/ 	.word	0x00000003
        /*9c2c*/ 	.word	0x00000000
        /*9c30*/ 	.short	0x010a
        /*9c32*/ 	.byte	0x3f
	.zero		1


	//   ....[30]....
        /*9c34*/ 	.word	0x00035690
        /*9c38*/ 	.word	0x00000003
        /*9c3c*/ 	.word	0x00000000
        /*9c40*/ 	.short	0x010a
        /*9c42*/ 	.byte	0x3f
	.zero		1


	//   ....[31]....
        /*9c44*/ 	.word	0x00035720
        /*9c48*/ 	.word	0x00000003
        /*9c4c*/ 	.word	0x00000000
        /*9c50*/ 	.short	0x010a
        /*9c52*/ 	.byte	0x3f
	.zero		1


	//   ....[32]....
        /*9c54*/ 	.word	0x000357b0
        /*9c58*/ 	.word	0x00000003
        /*9c5c*/ 	.word	0x00000000
        /*9c60*/ 	.short	0x010a
        /*9c62*/ 	.byte	0x3f
	.zero		1


	//   ....[33]....
        /*9c64*/ 	.word	0x00035840
        /*9c68*/ 	.word	0x00000003
        /*9c6c*/ 	.word	0x00000000
        /*9c70*/ 	.short	0x010a
        /*9c72*/ 	.byte	0x3f
	.zero		1


	//   ....[34]....
        /*9c74*/ 	.word	0x000358d0
        /*9c78*/ 	.word	0x00000003
        /*9c7c*/ 	.word	0x00000000
        /*9c80*/ 	.short	0x010a
        /*9c82*/ 	.byte	0x3f
	.zero		1


	//   ....[35]....
        /*9c84*/ 	.word	0x00035960
        /*9c88*/ 	.word	0x00000003
        /*9c8c*/ 	.word	0x00000000
        /*9c90*/ 	.short	0x010a
        /*9c92*/ 	.byte	0x3f
	.zero		1


	//   ....[36]....
        /*9c94*/ 	.word	0x000359f0
        /*9c98*/ 	.word	0x00000003
        /*9c9c*/ 	.word	0x00000000
        /*9ca0*/ 	.short	0x010a
        /*9ca2*/ 	.byte	0x3f
	.zero		1


	//   ....[37]....
        /*9ca4*/ 	.word	0x00035a50
        /*9ca8*/ 	.word	0x00000003
        /*9cac*/ 	.word	0x00000000
        /*9cb0*/ 	.short	0x010a
        /*9cb2*/ 	.byte	0x3f
	.zero		1


	//   ....[38]....
        /*9cb4*/ 	.word	0x00035ab0
        /*9cb8*/ 	.word	0x00000007
        /*9cbc*/ 	.word	0x00000000
        /*9cc0*/ 	.short	0x010a
        /*9cc2*/ 	.byte	0x3f
	.zero		1


	//   ....[39]....
        /*9cc4*/ 	.word	0x00035b80
        /*9cc8*/ 	.word	0x0000000f
        /*9ccc*/ 	.word	0x00000048
        /*9cd0*/ 	.short	0x010a
        /*9cd2*/ 	.byte	0x3f
	.zero		1


	//   ....[40]....
        /*9cd4*/ 	.word	0x00035c50
        /*9cd8*/ 	.word	0x00000004
        /*9cdc*/ 	.word	0x00000000
        /*9ce0*/ 	.short	0x010a
        /*9ce2*/ 	.byte	0x3f
	.zero		1


	//   ....[41]....
        /*9ce4*/ 	.word	0x00035ca0
        /*9ce8*/ 	.word	0x00000003
        /*9cec*/ 	.word	0x00000000
        /*9cf0*/ 	.short	0x010a
        /*9cf2*/ 	.byte	0x3f
	.zero		1


	//   ....[42]....
        /*9cf4*/ 	.word	0x00035cf0
        /*9cf8*/ 	.word	0x00000003
        /*9cfc*/ 	.word	0x00000000
        /*9d00*/ 	.short	0x010a
        /*9d02*/ 	.byte	0x3f
	.zero		1


	//   ....[43]....
        /*9d04*/ 	.word	0x00035d40
        /*9d08*/ 	.word	0x00000003
        /*9d0c*/ 	.word	0x00000000
        /*9d10*/ 	.short	0x010a
        /*9d12*/ 	.byte	0x3f
	.zero		1


	//   ....[44]....
        /*9d14*/ 	.word	0x00035d90
        /*9d18*/ 	.word	0x00000003
        /*9d1c*/ 	.word	0x00000000
        /*9d20*/ 	.short	0x010a
        /*9d22*/ 	.byte	0x3f
	.zero		1


	//   ....[45]....
        /*9d24*/ 	.word	0x00035de0
        /*9d28*/ 	.word	0x00000003
        /*9d2c*/ 	.word	0x00000000
        /*9d30*/ 	.short	0x010a
        /*9d32*/ 	.byte	0x3f
	.zero		1


	//   ....[46]....
        /*9d34*/ 	.word	0x00035e30
        /*9d38*/ 	.word	0x00000003
        /*9d3c*/ 	.word	0x00000000
        /*9d40*/ 	.short	0x010a
        /*9d42*/ 	.byte	0x3f
	.zero		1


	//   ....[47]....
        /*9d44*/ 	.word	0x00035e80
        /*9d48*/ 	.word	0x00000003
        /*9d4c*/ 	.word	0x00000000
        /*9d50*/ 	.short	0x010a
        /*9d52*/ 	.byte	0x3f
	.zero		1


	//----- nvinfo : EIATTR_NUM_MBARRIERS
	.align		4
.L_37:
        /*9d54*/ 	.byte	0x03, 0x38
        /*9d56*/ 	.short	0x0014


	//----- nvinfo : EIATTR_EXIT_INSTR_OFFSETS
	.align		4
        /*9d58*/ 	.byte	0x04, 0x1c
        /*9d5a*/ 	.short	(.L_39 - .L_38)


	//   ....[0]....
.L_38:
        /*9d5c*/ 	.word	0x00000b90


	//   ....[1]....
        /*9d60*/ 	.word	0x00001420


	//   ....[2]....
        /*9d64*/ 	.word	0x00034050


	//   ....[3]....
        /*9d68*/ 	.word	0x00034670


	//   ....[4]....
        /*9d6c*/ 	.word	0x00035a40


	//----- nvinfo : EIATTR_MAX_THREADS
	.align		4
.L_39:
        /*9d70*/ 	.byte	0x04, 0x05
        /*9d72*/ 	.short	(.L_41 - .L_40)
.L_40:
        /*9d74*/ 	.word	0x00000180
        /*9d78*/ 	.word	0x00000001
        /*9d7c*/ 	.word	0x00000001


	//----- nvinfo : EIATTR_CRS_STACK_SIZE
	.align		4
.L_41:
        /*9d80*/ 	.byte	0x04, 0x1e
        /*9d82*/ 	.short	(.L_43 - .L_42)
.L_42:
        /*9d84*/ 	.word	0x00000000


	//----- nvinfo : EIATTR_CBANK_PARAM_SIZE
	.align		4
.L_43:
        /*9d88*/ 	.byte	0x03, 0x19
        /*9d8a*/ 	.short	0x0470


	//----- nvinfo : EIATTR_PARAM_CBANK
	.align		4
        /*9d8c*/ 	.byte	0x04, 0x0a
        /*9d8e*/ 	.short	(.L_45 - .L_44)
	.align		4
.L_44:
        /*9d90*/ 	.word	index@(.nv.constant0._ZN7cutlass13device_kernelINS_4gemm6kernel13GemmUniversalIN4cute5tupleIJiiiiEEENS1_10collective13CollectiveMmaINS1_34MainloopSm90TmaGmmaWarpSpecializedILi9ENS5_IJNS4_1CILi2EEENSA_ILi1EEESC_EEENS1_35KernelTmaWarpSpecializedCooperativeEEENS5_IJNSA_ILi512EEENSA_ILi224EEENSA_ILi16EEEEEENS_6half_tENS5_IJlSC_lEEESK_SL_NS4_8TiledMMAINS4_8MMA_AtomIJNS4_4SM904GMMA25MMA_64x32x16_F32F16F16_SSILNSP_5MajorE0ELSR_0ELNSP_7ScaleInE1ELSS_1EEEEEENS4_6LayoutISD_NS5_IJSC_NSA_ILi0EEESW_EEEEENS5_IJNS4_10UnderscoreESZ_SZ_EEEEENS4_13SM90_TMA_LOADENS4_14ComposedLayoutINS4_7SwizzleILi1ELi4ELi3EEENS4_18smem_ptr_flag_bitsILi16EEENSV_INS5_IJNSA_ILi8EEESI_EEENS5_IJSI_SC_EEEEEEEvNS4_8identityENS4_23SM90_TMA_LOAD_MULTICASTES1C_vS1D_EENS_8epilogue10collective6detail29Sm90TmaWarpSpecializedAdapterINS1H_15DefaultEpilogueISK_SL_SL_NS1G_6thread17LinearCombinationISK_Li1EffLNS1L_9ScaleType4KindE0ELNS_15FloatRoundStyleE2ESK_EENS1_15EpilogueDefaultEEEEEvvEEEEvNT_6ParamsE)
        /*9d94*/ 	.short	0x0210
        /*9d96*/ 	.short	0x0470


	//----- nvinfo : EIATTR_SW_WAR
	.align		4
.L_45:
        /*9d98*/ 	.byte	0x04, 0x36
        /*9d9a*/ 	.short	(.L_47 - .L_46)
.L_46:
        /*9d9c*/ 	.word	0x00000008
.L_47:


//--------------------- .nv.callgraph             --------------------------
	.section	.nv.callgraph,"",@"SHT_CUDA_CALLGRAPH"
	.align	4
	.sectionentsize	8
	.align		4
        /*0000*/ 	.word	0x00000000
	.align		4
        /*0004*/ 	.word	0xffffffff
	.align		4
        /*0008*/ 	.word	index@(_ZN7cutlass13device_kernelINS_4gemm6kernel13GemmUniversalIN4cute5tupleIJiiiiEEENS1_10collective13CollectiveMmaINS1_34MainloopSm90TmaGmmaWarpSpecializedILi9ENS5_IJNS4_1CILi2EEENSA_ILi1EEESC_EEENS1_35KernelTmaWarpSpecializedCooperativeEEENS5_IJNSA_ILi512EEENSA_ILi224EEENSA_ILi16EEEEEENS_6half_tENS5_IJlSC_lEEESK_SL_NS4_8TiledMMAINS4_8MMA_AtomIJNS4_4SM904GMMA25MMA_64x32x16_F32F16F16_SSILNSP_5MajorE0ELSR_0ELNSP_7ScaleInE1ELSS_1EEEEEENS4_6LayoutISD_NS5_IJSC_NSA_ILi0EEESW_EEEEENS5_IJNS4_10UnderscoreESZ_SZ_EEEEENS4_13SM90_TMA_LOADENS4_14ComposedLayoutINS4_7SwizzleILi1ELi4ELi3EEENS4_18smem_ptr_flag_bitsILi16EEENSV_INS5_IJNSA_ILi8EEESI_EEENS5_IJSI_SC_EEEEEEEvNS4_8identityENS4_23SM90_TMA_LOAD_MULTICASTES1C_vS1D_EENS_8epilogue10collective6detail29Sm90TmaWarpSpecializedAdapterINS1H_15DefaultEpilogueISK_SL_SL_NS1G_6thread17LinearCombinationISK_Li1EffLNS1L_9ScaleType4KindE0ELNS_15FloatRoundStyleE2ESK_EENS1_15EpilogueDefaultEEEEEvvEEEEvNT_6ParamsE)
	.align		4
        /*000c*/ 	.word	index@(__assertfail)
	.align		4
        /*0010*/ 	.word	0x00000000
	.align		4
        /*0014*/ 	.word	0xfffffffe
	.align		4
        /*0018*/ 	.word	0x00000000
	.align		4
        /*001c*/ 	.word	0xfffffffd
	.align		4
        /*0020*/ 	.word	0x00000000
	.align		4
        /*0024*/ 	.word	0xfffffffc


//--------------------- .nv.constant4             --------------------------
	.section	.nv.constant4,"a",@progbits
	.align	8
	.align		8
.nv.constant4:
        /*0000*/ 	.dword	__assertfail
	.align		8
        /*0008*/ 	.dword	__unnamed_1
	.align		8
        /*0010*/ 	.dword	_ZN39_INTERNAL_3ce3292f_4_k_cu_43057636_95724cuda3std3__45__cpo5beginE
	.align		8
        /*0018*/ 	.dword	_ZN39_INTERNAL_3ce3292f_4_k_cu_43057636_95724cuda3std3__45__cpo3endE
	.align		8
        /*0020*/ 	.dword	_ZN39_INTERNAL_3ce3292f_4_k_cu_43057636_95724cuda3std3__45__cpo6cbeginE
	.align		8
        /*0028*/ 	.dword	_ZN39_INTERNAL_3ce3292f_4_k_cu_43057636_95724cuda3std3__45__cpo4cendE
	.align		8
        /*0030*/ 	.dword	_ZN39_INTERNAL_3ce3292f_4_k_cu_43057636_95724cuda3std3__441_GLOBAL__N__3ce3292f_4_k_cu_43057636_95726ignoreE
	.align		8
        /*0038*/ 	.dword	_ZN39_INTERNAL_3ce3292f_4_k_cu_43057636_95724cuda3std3__419piecewise_constructE
	.align		8
        /*0040*/ 	.dword	_ZN39_INTERNAL_3ce3292f_4_k_cu_43057636_95724cuda3std3__48in_placeE
	.align		8
        /*0048*/ 	.dword	_ZN39_INTERNAL_3ce3292f_4_k_cu_43057636_95724cuda3std6ranges3__45__cpo4swapE
	.align		8
        /*0050*/ 	.dword	_ZN39_INTERNAL_3ce3292f_4_k_cu_43057636_95724cuda3std6ranges3__45__cpo9iter_moveE
	.align		8
        /*0058*/ 	.dword	_ZN39_INTERNAL_3ce3292f_4_k_cu_43057636_95724cute7productE
	.align		8
        /*0060*/ 	.dword	_ZN39_INTERNAL_3ce3292f_4_k_cu_43057636_95724cute1_E
	.align		8
        /*0068*/ 	.dword	$str$22
	.align		8
        /*0070*/ 	.dword	$str$23


//--------------------- .text._ZN7cutlass13device_kernelINS_4gemm6kernel13GemmUniversalIN4cute5tupleIJiiiiEEENS1_10collective13CollectiveMmaINS1_34MainloopSm90TmaGmmaWarpSpecializedILi9ENS5_IJNS4_1CILi2EEENSA_ILi1EEESC_EEENS1_35KernelTmaWarpSpecializedCooperativeEEENS5_IJNSA_ILi512EEENSA_ILi224EEENSA_ILi16EEEEEENS_6half_tENS5_IJlSC_lEEESK_SL_NS4_8TiledMMAINS4_8MMA_AtomIJNS4_4SM904GMMA25MMA_64x32x16_F32F16F16_SSILNSP_5MajorE0ELSR_0ELNSP_7ScaleInE1ELSS_1EEEEEENS4_6LayoutISD_NS5_IJSC_NSA_ILi0EEESW_EEEEENS5_IJNS4_10UnderscoreESZ_SZ_EEEEENS4_13SM90_TMA_LOADENS4_14ComposedLayoutINS4_7SwizzleILi1ELi4ELi3EEENS4_18smem_ptr_flag_bitsILi16EEENSV_INS5_IJNSA_ILi8EEESI_EEENS5_IJSI_SC_EEEEEEEvNS4_8identityENS4_23SM90_TMA_LOAD_MULTICASTES1C_vS1D_EENS_8epilogue10collective6detail29Sm90TmaWarpSpecializedAdapterINS1H_15DefaultEpilogueISK_SL_SL_NS1G_6thread17LinearCombinationISK_Li1EffLNS1L_9ScaleType4KindE0ELNS_15FloatRoundStyleE2ESK_EENS1_15EpilogueDefaultEEEEEvvEEEEvNT_6ParamsE --------------------------
	.section	.text._ZN7cutlass13device_kernelINS_4gemm6kernel13GemmUniversalIN4cute5tupleIJiiiiEEENS1_10collective13CollectiveMmaINS1_34MainloopSm90TmaGmmaWarpSpecializedILi9ENS5_IJNS4_1CILi2EEENSA_ILi1EEESC_EEENS1_35KernelTmaWarpSpecializedCooperativeEEENS5_IJNSA_ILi512EEENSA_ILi224EEENSA_ILi16EEEEEENS_6half_tENS5_IJlSC_lEEESK_SL_NS4_8TiledMMAINS4_8MMA_AtomIJNS4_4SM904GMMA25MMA_64x32x16_F32F16F16_SSILNSP_5MajorE0ELSR_0ELNSP_7ScaleInE1ELSS_1EEEEEENS4_6LayoutISD_NS5_IJSC_NSA_ILi0EEESW_EEEEENS5_IJNS4_10UnderscoreESZ_SZ_EEEEENS4_13SM90_TMA_LOADENS4_14ComposedLayoutINS4_7SwizzleILi1ELi4ELi3EEENS4_18smem_ptr_flag_bitsILi16EEENSV_INS5_IJNSA_ILi8EEESI_EEENS5_IJSI_SC_EEEEEEEvNS4_8identityENS4_23SM90_TMA_LOAD_MULTICASTES1C_vS1D_EENS_8epilogue10collective6detail29Sm90TmaWarpSpecializedAdapterINS1H_15DefaultEpilogueISK_SL_SL_NS1G_6thread17LinearCombinationISK_Li1EffLNS1L_9ScaleType4KindE0ELNS_15FloatRoundStyleE2ESK_EENS1_15EpilogueDefaultEEEEEvvEEEEvNT_6ParamsE,"ax",@progbits
	.align	128
.text._ZN7cutlass13device_kernelINS_4gemm6kernel13GemmUniversalIN4cute5tupleIJiiiiEEENS1_10collective13CollectiveMmaINS1_34MainloopSm90TmaGmmaWarpSpecializedILi9ENS5_IJNS4_1CILi2EEENSA_ILi1EEESC_EEENS1_35KernelTmaWarpSpecializedCooperativeEEENS5_IJNSA_ILi512EEENSA_ILi224EEENSA_ILi16EEEEEENS_6half_tENS5_IJlSC_lEEESK_SL_NS4_8TiledMMAINS4_8MMA_AtomIJNS4_4SM904GMMA25MMA_64x32x16_F32F16F16_SSILNSP_5MajorE0ELSR_0ELNSP_7ScaleInE1ELSS_1EEEEEENS4_6LayoutISD_NS5_IJSC_NSA_ILi0EEESW_EEEEENS5_IJNS4_10UnderscoreESZ_SZ_EEEEENS4_13SM90_TMA_LOADENS4_14ComposedLayoutINS4_7SwizzleILi1ELi4ELi3EEENS4_18smem_ptr_flag_bitsILi16EEENSV_INS5_IJNSA_ILi8EEESI_EEENS5_IJSI_SC_EEEEEEEvNS4_8identityENS4_23SM90_TMA_LOAD_MULTICASTES1C_vS1D_EENS_8epilogue10collective6detail29Sm90TmaWarpSpecializedAdapterINS1H_15DefaultEpilogueISK_SL_SL_NS1G_6thread17LinearCombinationISK_Li1EffLNS1L_9ScaleType4KindE0ELNS_15FloatRoundStyleE2ESK_EENS1_15EpilogueDefaultEEEEEvvEEEEvNT_6ParamsE:
        .type           _ZN7cutlass13device_kernelINS_4gemm6kernel13GemmUniversalIN4cute5tupleIJiiiiEEENS1_10collective13CollectiveMmaINS1_34MainloopSm90TmaGmmaWarpSpecializedILi9ENS5_IJNS4_1CILi2EEENSA_ILi1EEESC_EEENS1_35KernelTmaWarpSpecializedCooperativeEEENS5_IJNSA_ILi512EEENSA_ILi224EEENSA_ILi16EEEEEENS_6half_tENS5_IJlSC_lEEESK_SL_NS4_8TiledMMAINS4_8MMA_AtomIJNS4_4SM904GMMA25MMA_64x32x16_F32F16F16_SSILNSP_5MajorE0ELSR_0ELNSP_7ScaleInE1ELSS_1EEEEEENS4_6LayoutISD_NS5_IJSC_NSA_ILi0EEESW_EEEEENS5_IJNS4_10UnderscoreESZ_SZ_EEEEENS4_13SM90_TMA_LOADENS4_14ComposedLayoutINS4_7SwizzleILi1ELi4ELi3EEENS4_18smem_ptr_flag_bitsILi16EEENSV_INS5_IJNSA_ILi8EEESI_EEENS5_IJSI_SC_EEEEEEEvNS4_8identityENS4_23SM90_TMA_LOAD_MULTICASTES1C_vS1D_EENS_8epilogue10collective6detail29Sm90TmaWarpSpecializedAdapterINS1H_15DefaultEpilogueISK_SL_SL_NS1G_6thread17LinearCombinationISK_Li1EffLNS1L_9ScaleType4KindE0ELNS_15FloatRoundStyleE2ESK_EENS1_15EpilogueDefaultEEEEEvvEEEEvNT_6ParamsE,@function
        .size           _ZN7cutlass13device_kernelINS_4gemm6kernel13GemmUniversalIN4cute5tupleIJiiiiEEENS1_10collective13CollectiveMmaINS1_34MainloopSm90TmaGmmaWarpSpecializedILi9ENS5_IJNS4_1CILi2EEENSA_ILi1EEESC_EEENS1_35KernelTmaWarpSpecializedCooperativeEEENS5_IJNSA_ILi512EEENSA_ILi224EEENSA_ILi16EEEEEENS_6half_tENS5_IJlSC_lEEESK_SL_NS4_8TiledMMAINS4_8MMA_AtomIJNS4_4SM904GMMA25MMA_64x32x16_F32F16F16_SSILNSP_5MajorE0ELSR_0ELNSP_7ScaleInE1ELSS_1EEEEEENS4_6LayoutISD_NS5_IJSC_NSA_ILi0EEESW_EEEEENS5_IJNS4_10UnderscoreESZ_SZ_EEEEENS4_13SM90_TMA_LOADENS4_14ComposedLayoutINS4_7SwizzleILi1ELi4ELi3EEENS4_18smem_ptr_flag_bitsILi16EEENSV_INS5_IJNSA_ILi8EEESI_EEENS5_IJSI_SC_EEEEEEEvNS4_8identityENS4_23SM90_TMA_LOAD_MULTICASTES1C_vS1D_EENS_8epilogue10collective6detail29Sm90TmaWarpSpecializedAdapterINS1H_15DefaultEpilogueISK_SL_SL_NS1G_6thread17LinearCombinationISK_Li1EffLNS1L_9ScaleType4KindE0ELNS_15FloatRoundStyleE2ESK_EENS1_15EpilogueDefaultEEEEEvvEEEEvNT_6ParamsE,(.L_x_970 - _ZN7cutlass13device_kernelINS_4gemm6kernel13GemmUniversalIN4cute5tupleIJiiiiEEENS1_10collective13CollectiveMmaINS1_34MainloopSm90TmaGmmaWarpSpecializedILi9ENS5_IJNS4_1CILi2EEENSA_ILi1EEESC_EEENS1_35KernelTmaWarpSpecializedCooperativeEEENS5_IJNSA_ILi512EEENSA_ILi224EEENSA_ILi16EEEEEENS_6half_tENS5_IJlSC_lEEESK_SL_NS4_8TiledMMAINS4_8MMA_AtomIJNS4_4SM904GMMA25MMA_64x32x16_F32F16F16_SSILNSP_5MajorE0ELSR_0ELNSP_7ScaleInE1ELSS_1EEEEEENS4_6LayoutISD_NS5_IJSC_NSA_ILi0EEESW_EEEEENS5_IJNS4_10UnderscoreESZ_SZ_EEEEENS4_13SM90_TMA_LOADENS4_14ComposedLayoutINS4_7SwizzleILi1ELi4ELi3EEENS4_18smem_ptr_flag_bitsILi16EEENSV_INS5_IJNSA_ILi8EEESI_EEENS5_IJSI_SC_EEEEEEEvNS4_8identityENS4_23SM90_TMA_LOAD_MULTICASTES1C_vS1D_EENS_8epilogue10collective6detail29Sm90TmaWarpSpecializedAdapterINS1H_15DefaultEpilogueISK_SL_SL_NS1G_6thread17LinearCombinationISK_Li1EffLNS1L_9ScaleType4KindE0ELNS_15FloatRoundStyleE2ESK_EENS1_15EpilogueDefaultEEEEEvvEEEEvNT_6ParamsE)
        .other          _ZN7cutlass13device_kernelINS_4gemm6kernel13GemmUniversalIN4cute5tupleIJiiiiEEENS1_10collective13CollectiveMmaINS1_34MainloopSm90TmaGmmaWarpSpecializedILi9ENS5_IJNS4_1CILi2EEENSA_ILi1EEESC_EEENS1_35KernelTmaWarpSpecializedCooperativeEEENS5_IJNSA_ILi512EEENSA_ILi224EEENSA_ILi16EEEEEENS_6half_tENS5_IJlSC_lEEESK_SL_NS4_8TiledMMAINS4_8MMA_AtomIJNS4_4SM904GMMA25MMA_64x32x16_F32F16F16_SSILNSP_5MajorE0ELSR_0ELNSP_7ScaleInE1ELSS_1EEEEEENS4_6LayoutISD_NS5_IJSC_NSA_ILi0EEESW_EEEEENS5_IJNS4_10UnderscoreESZ_SZ_EEEEENS4_13SM90_TMA_LOADENS4_14ComposedLayoutINS4_7SwizzleILi1ELi4ELi3EEENS4_18smem_ptr_flag_bitsILi16EEENSV_INS5_IJNSA_ILi8EEESI_EEENS5_IJSI_SC_EEEEEEEvNS4_8identityENS4_23SM90_TMA_LOAD_MULTICASTES1C_vS1D_EENS_8epilogue10collective6detail29Sm90TmaWarpSpecializedAdapterINS1H_15DefaultEpilogueISK_SL_SL_NS1G_6thread17LinearCombinationISK_Li1EffLNS1L_9ScaleType4KindE0ELNS_15FloatRoundStyleE2ESK_EENS1_15EpilogueDefaultEEEEEvvEEEEvNT_6ParamsE,@"STO_CUDA_ENTRY STV_DEFAULT"
_ZN7cutlass13device_kernelINS_4gemm6kernel13GemmUniversalIN4cute5tupleIJiiiiEEENS1_10collective13CollectiveMmaINS1_34MainloopSm90TmaGmmaWarpSpecializedILi9ENS5_IJNS4_1CILi2EEENSA_ILi1EEESC_EEENS1_35KernelTmaWarpSpecializedCooperativeEEENS5_IJNSA_ILi512EEENSA_ILi224EEENSA_ILi16EEEEEENS_6half_tENS5_IJlSC_lEEESK_SL_NS4_8TiledMMAINS4_8MMA_AtomIJNS4_4SM904GMMA25MMA_64x32x16_F32F16F16_SSILNSP_5MajorE0ELSR_0ELNSP_7ScaleInE1ELSS_1EEEEEENS4_6LayoutISD_NS5_IJSC_NSA_ILi0EEESW_EEEEENS5_IJNS4_10UnderscoreESZ_SZ_EEEEENS4_13SM90_TMA_LOADENS4_14ComposedLayoutINS4_7SwizzleILi1ELi4ELi3EEENS4_18smem_ptr_flag_bitsILi16EEENSV_INS5_IJNSA_ILi8EEESI_EEENS5_IJSI_SC_EEEEEEEvNS4_8identityENS4_23SM90_TMA_LOAD_MULTICASTES1C_vS1D_EENS_8epilogue10collective6detail29Sm90TmaWarpSpecializedAdapterINS1H_15DefaultEpilogueISK_SL_SL_NS1G_6thread17LinearCombinationISK_Li1EffLNS1L_9ScaleType4KindE0ELNS_15FloatRoundStyleE2ESK_EENS1_15EpilogueDefaultEEEEEvvEEEEvNT_6ParamsE:
[----:B------:R-:W0:Y:S02]  /*0000*/  LDC R1, c[0x0][0x28] ;  /* 0x00000a00ff017b82 */ /* 0x000e240000000800 */
[----:B0-----:R-:W-:Y:S01]  /*0010*/  VIADD R1, R1, 0xfffffa58 ;  /* 0xfffffa5801017836 */ /* 0x001fe20000000000 */
[----:B------:R-:W0:Y:S01]  /*0020*/  S2R R4, SR_TID.X ;  /* 0x0000000000047919 */ /* 0x000e220000002100 */
[----:B------:R-:W-:Y:S01]  /*0030*/  ELECT P0, URZ, PT ;  /* 0x00000000003f782f */ /* 0x000fe20003800000 */
[----:B------:R-:W-:Y:S01]  /*0040*/  BSSY B0, `(.L_x_0) ;  /* 0x0000015000007945 */ /* 0x000fe20003800000 */
[--C-:B0-----:R-:W-:Y:S02]  /*0050*/  SHF.R.U32.HI R0, RZ, 0x5, R4.reuse ;  /* 0x00000005ff007819 */ /* 0x101fe40000011604 */
[----:B------:R-:W-:-:S03]  /*0060*/  SHF.R.U32.HI R2, RZ, 0x7, R4 ;  /* 0x00000007ff027819 */ /* 0x000fc60000011604 */
[----:B------:R-:W0:Y:S04]  /*0070*/  SHFL.IDX PT, R3, R0, RZ, 0x1f ;  /* 0x00001fff00037589 */ /* 0x000e2800000e0000 */
[----:B------:R-:W1:Y:S01]  /*0080*/  SHFL.IDX PT, R2, R2, RZ, 0x1f ;  /* 0x00001fff02027589 */ /* 0x000e6200000e0000 */
[----:B0-----:R-:W-:Y:S02]  /*0090*/  R2UR UR9, R3 ;  /* 0x00000000030972ca */ /* 0x001fe400000e0000 */
[----:B-1----:R-:W-:-:S11]  /*00a0*/  R2UR UR5, R2 ;  /* 0x00000000020572ca */ /* 0x002fd600000e0000 */
[----:B------:R-:W-:Y:S02]  /*00b0*/  USHF.R.S32.HI UR4, URZ, 0x1f, UR9 ;  /* 0x0000001f3f047899 */ /* 0x000fe40008011409 */
[----:B------:R-:W-:Y:S02]  /*00c0*/  ISETP.NE.OR P0, PT, RZ, UR9, !P0 ;  /* 0x00000009ff007c0c */ /* 0x000fe4000c705670 */
[----:B------:R-:W-:-:S04]  /*00d0*/  ULEA.HI UR4, UR4, UR9, URZ, 0x2 ;  /* 0x0000000904047291 */ /* 0x000fc8000f8f103f */
[----:B------:R-:W-:-:S04]  /*00e0*/  ULOP3.LUT UR4, UR4, 0xfffffffc, URZ, 0xc0, !UPT ;  /* 0xfffffffc04047892 */ /* 0x000fc8000f8ec03f */
[----:B------:R-:W-:-:S03]  /*00f0*/  UIADD3 UR9, UR9, -UR4, URZ ;  /* 0x8000000409097290 */ /* 0x000fc6000fffe03f */
[----:B------:R-:W-:Y:S09]  /*0100*/  @P0 BRA `(.L_x_1) ;  /* 0x0000000000200947 */ /* 0x000ff20003800000 */
[----:B------:R-:W-:Y:S02]  /*0110*/  ULDC.64 UR6, c[0x0][0x198] ;  /* 0x0000660000067ab9 */ /* 0x000fe40000000a00 */
[----:B------:R-:W-:Y:S02]  /*0120*/  UIADD3 UR10, UP0, UR6, 0xf0, URZ ;  /* 0x000000f0060a7890 */ /* 0x000fe4000ff1e03f */
[----:B------:R-:W-:Y:S02]  /*0130*/  UIADD3 UR6, UP1, UR6, 0x1f0, URZ ;  /* 0x000001f006067890 */ /* 0x000fe4000ff3e03f */
[----:B------:R-:W-:Y:S02]  /*0140*/  UIADD3.X UR11, URZ, UR7, URZ, UP0, !UPT ;  /* 0x000000073f0b7290 */ /* 0x000fe400087fe43f */
[----:B------:R-:W-:-:S07]  /*0150*/  UIADD3.X UR7, URZ, UR7, URZ, UP1, !UPT ;  /* 0x000000073f077290 */ /* 0x000fce0008ffe43f */
[----:B------:R0:W-:Y:S02]  /*0160*/  UTMACCTL.PF [UR10] ;  /* 0x000000000a0079b9 */ /* 0x0001e40008040000 */
[----:B------:R0:W-:Y:S02]  /*0170*/  UTMACCTL.PF [UR6] ;  /* 0x00000000060079b9 */ /* 0x0001e40008040000 */
[----:B0-----:R-:W-:Y:S01]  /*0180*/  NOP ;  /* 0x0000000000007918 */ /* 0x001fe20000000000 */
.L_x_1:
[----:B------:R-:W-:Y:S05]  /*0190*/  BSYNC B0 ;  /* 0x0000000000007941 */ /* 0x000fea0003800000 */
.L_x_0:
[----:B------:R-:W0:Y:S01]  /*01a0*/  SHFL.IDX PT, R2, R0, RZ, 0x1f ;  /* 0x00001fff00027589 */ /* 0x000e2200000e0000 */
[----:B------:R-:W-:Y:S01]  /*01b0*/  UISETP.NE.AND UP0, UPT, UR9, 0x3, UPT ;  /* 0x000000030900788c */ /* 0x000fe2000bf05270 */
[----:B------:R-:W-:Y:S01]  /*01c0*/  ISETP.NE.AND P1, PT, RZ, UR5, PT ;  /* 0x00000005ff007c0c */ /* 0x000fe2000bf25270 */
[----:B------:R-:W-:Y:S02]  /*01d0*/  UIADD3 UR16, UR5, -0x1, URZ ;  /* 0xffffffff05107890 */ /* 0x000fe4000fffe03f */
[----:B------:R-:W-:Y:S02]  /*01e0*/  UISETP.EQ.OR UP0, UPT, UR9, URZ, !UP0 ;  /* 0x0000003f0900728c */ /* 0x000fe4000c702670 */
[----:B------:R-:W-:Y:S02]  /*01f0*/  UISETP.GE.U32.AND UP1, UPT, UR16, 0x2, UPT ;  /* 0x000000021000788c */ /* 0x000fe4000bf26070 */
[----:B------:R-:W-:-:S04]  /*0200*/  UISETP.EQ.AND UP0, UPT, UR5, URZ, UP0 ;  /* 0x0000003f0500728c */ /* 0x000fc80008702270 */
[----:B------:R-:W-:-:S04]  /*0210*/  USEL UR38, URZ, 0x1, !UP0 ;  /* 0x000000013f267887 */ /* 0x000fc8000c000000 */
[----:B------:R-:W-:Y:S01]  /*0220*/  USEL UR38, UR38, 0x2, UP1 ;  /* 0x0000000226267887 */ /* 0x000fe20008800000 */
[----:B0-----:R-:W-:-:S13]  /*0230*/  ISETP.NE.AND P0, PT, R2, RZ, PT ;  /* 0x000000ff0200720c */ /* 0x001fda0003f05270 */
[----:B------:R-:W-:Y:S05]  /*0240*/  @P0 BRA `(.L_x_2) ;  /* 0x00000000008c0947 */ /* 0x000fea0003800000 */
[----:B------:R-:W-:Y:S01]  /*0250*/  ELECT P0, URZ, PT ;  /* 0x00000000003f782f */ /* 0x000fe20003800000 */
[----:B------:R-:W-:-:S12]  /*0260*/  BSSY B0, `(.L_x_2) ;  /* 0x0000021000007945 */ /* 0x000fd80003800000 */
[----:B------:R-:W-:Y:S05]  /*0270*/  @!P0 BRA `(.L_x_3) ;  /* 0x00000000007c8947 */ /* 0x000fea0003800000 */
[----:B------:R-:W0:Y:S01]  /*0280*/  S2UR UR8, SR_CgaCtaId ;  /* 0x00000000000879c3 */ /* 0x000e220000008800 */
[----:B------:R-:W-:Y:S01]  /*0290*/  UMOV UR4, 0x400 ;  /* 0x0000040000047882 */ /* 0x000fe20000000000 */
[----:B------:R-:W-:Y:S01]  /*02a0*/  UMOV UR5, 0x1 ;  /* 0x0000000100057882 */ /* 0x000fe20000000000 */
[----:B------:R-:W-:Y:S02]  /*02b0*/  UMOV UR6, 0x4 ;  /* 0x0000000400067882 */ /* 0x000fe40000000000 */
[----:B------:R-:W-:-:S04]  /*02c0*/  UIADD3 UR6, -UR6, 0x100000, URZ ;  /* 0x0010000006067890 */ /* 0x000fc8000fffe13f */
[----:B------:R-:W-:Y:S02]  /*02d0*/  USHF.L.U32 UR7, UR6, 0xb, URZ ;  /* 0x0000000b06077899 */ /* 0x000fe4000800063f */
[----:B------:R-:W-:Y:S02]  /*02e0*/  USHF.L.U32 UR6, UR6, 0x1, URZ ;  /* 0x0000000106067899 */ /* 0x000fe4000800063f */
[----:B0-----:R-:W-:Y:S02]  /*02f0*/  ULEA UR8, UR8, UR4, 0x18 ;  /* 0x0000000408087291 */ /* 0x001fe4000f8ec03f */
[----:B------:R-:W-:-:S04]  /*0300*/  UIADD3 UR4, -UR5, 0x100000, URZ ;  /* 0x0010000005047890 */ /* 0x000fc8000fffe13f */
[----:B------:R-:W-:Y:S02]  /*0310*/  USHF.L.U32 UR5, UR4, 0xb, URZ ;  /* 0x0000000b04057899 */ /* 0x000fe4000800063f */
[----:B------:R-:W-:Y:S01]  /*0320*/  USHF.L.U32 UR4, UR4, 0x1, URZ ;  /* 0x0000000104047899 */ /* 0x000fe2000800063f */
[----:B------:R-:W0:Y:S11]  /*0330*/  FENCE.VIEW.ASYNC.S ;  /* 0x00000000000073c6 */ /* 0x000e360000000000 */
[----:B0-----:R0:W1:Y:S01]  /*0340*/  SYNCS.EXCH.64 URZ, [UR8], UR4 ;  /* 0x00000004083f75b2 */ /* 0x0010620008000100 */
[----:B------:R0:W2:Y:S01]  /*0350*/  SYNCS.EXCH.64 URZ, [UR8+0x48], UR6 ;  /* 0x00004806083f75b2 */ /* 0x0000a20008000100 */
[----:B------:R0:W3:Y:S01]  /*0360*/  SYNCS.EXCH.64 URZ, [UR8+0x8], UR4 ;  /* 0x00000804083f75b2 */ /* 0x0000e20008000100 */
[----:B------:R0:W4:Y:S01]  /*0370*/  SYNCS.EXCH.64 URZ, [UR8+0x50], UR6 ;  /* 0x00005006083f75b2 */ /* 0x0001220008000100 */
[----:B------:R0:W0:Y:S01]  /*0380*/  SYNCS.EXCH.64 URZ, [UR8+0x10], UR4 ;  /* 0x00001004083f75b2 */ /* 0x0000220008000100 */
        /* <DEDUP_REMOVED lines=13> */
[----:B------:R-:W-:Y:S01]  /*0460*/  NOP ;  /* 0x0000000000007918 */ /* 0x000fe20000000000 */
.L_x_3:
[----:B0-----:R-:W-:Y:S05]  /*0470*/  BSYNC B0 ;  /* 0x0000000000007941 */ /* 0x001fea0003800000 */
.L_x_2:
[----:B------:R-:W0:Y:S01]  /*0480*/  S2UR UR13, SR_CTAID.X ;  /* 0x00000000000d79c3 */ /* 0x000e220000002500 */
[----:B------:R-:W-:Y:S01]  /*0490*/  SHF.R.S32.HI R3, RZ, 0x1f, R4 ;  /* 0x0000001fff037819 */ /* 0x000fe20000011404 */
[----:B------:R5:W1:Y:S01]  /*04a0*/  SHFL.IDX PT, R6, R0, RZ, 0x1f ;  /* 0x00001fff00067589 */ /* 0x000a6200000e0000 */
[----:B------:R-:W-:Y:S01]  /*04b0*/  ULDC UR4, c[0x0][0x150] ;  /* 0x0000540000047ab9 */ /* 0x000fe20000000800 */
[----:B------:R-:W-:Y:S02]  /*04c0*/  ELECT P0, URZ, PT ;  /* 0x00000000003f782f */ /* 0x000fe40003800000 */
[----:B------:R-:W-:Y:S01]  /*04d0*/  LEA.HI R3, R3, R4, RZ, 0x7 ;  /* 0x0000000403037211 */ /* 0x000fe200078f38ff */
[----:B------:R-:W-:Y:S01]  /*04e0*/  ULDC UR5, c[0x0][0x154] ;  /* 0x0000550000057ab9 */ /* 0x000fe20000000800 */
[----:B------:R-:W-:Y:S01]  /*04f0*/  SHF.R.S32.HI R7, RZ, 0x1f, R2 ;  /* 0x0000001fff077819 */ /* 0x000fe20000011402 */
[----:B------:R-:W2:Y:S01]  /*0500*/  S2UR UR10, SR_CTAID.Y ;  /* 0x00000000000a79c3 */ /* 0x000ea20000002600 */
[----:B------:R-:W-:Y:S01]  /*0510*/  LOP3.LUT R3, R3, 0xffffff80, RZ, 0xc0, !PT ;  /* 0xffffff8003037812 */ /* 0x000fe200078ec0ff */
[----:B------:R-:W-:Y:S01]  /*0520*/  ULDC UR8, c[0x0][0x144] ;  /* 0x0000510000087ab9 */ /* 0x000fe20000000800 */
[----:B------:R-:W-:Y:S01]  /*0530*/  LEA.HI R7, R7, R2, RZ, 0x2 ;  /* 0x0000000207077211 */ /* 0x000fe200078f10ff */
[----:B------:R-:W-:Y:S01]  /*0540*/  NOP ;  /* 0x0000000000007918 */ /* 0x000fe20000000000 */
[----:B------:R-:W-:Y:S01]  /*0550*/  NOP ;  /* 0x0000000000007918 */ /* 0x000fe20000000000 */
[----:B------:R-:W-:Y:S01]  /*0560*/  IMAD.IADD R3, R4, 0x1, -R3 ;  /* 0x0000000104037824 */ /* 0x000fe200078e0a03 */
[----:B------:R-:W-:Y:S01]  /*0570*/  LOP3.LUT R7, R7, 0x3ffffffc, RZ, 0xc0, !PT ;  /* 0x3ffffffc07077812 */ /* 0x000fe200078ec0ff */
[----:B------:R-:W-:-:S03]  /*0580*/  ULDC UR11, c[0x0][0x148] ;  /* 0x00005200000b7ab9 */ /* 0x000fc60000000800 */
[----:B------:R-:W-:Y:S01]  /*0590*/  SHF.R.S32.HI R4, RZ, 0x1f, R3 ;  /* 0x0000001fff047819 */ /* 0x000fe20000011403 */
[----:B------:R-:W-:-:S03]  /*05a0*/  IMAD.IADD R2, R2, 0x1, -R7 ;  /* 0x0000000102027824 */ /* 0x000fc600078e0a07 */
[----:B------:R-:W-:Y:S02]  /*05b0*/  LEA.HI R4, R4, R3, RZ, 0x3 ;  /* 0x0000000304047211 */ /* 0x000fe400078f18ff */
[----:B0-----:R-:W-:Y:S02]  /*05c0*/  I2FP.F32.U32 R5, UR13 ;  /* 0x0000000d00057c45 */ /* 0x001fe40008201000 */
[--C-:B-----5:R-:W-:Y:S02]  /*05d0*/  SHF.R.S32.HI R0, RZ, 0x3, R4.reuse ;  /* 0x00000003ff007819 */ /* 0x120fe40000011404 */
[----:B-1----:R-:W-:Y:S01]  /*05e0*/  ISETP.NE.OR P0, PT, R6, RZ, !P0 ;  /* 0x000000ff0600720c */ /* 0x002fe20004705670 */
[----:B------:R-:W-:Y:S01]  /*05f0*/  FMUL R8, R5, UR4 ;  /* 0x0000000405087c20 */ /* 0x000fe20008400000 */
[----:B------:R-:W-:-:S04]  /*0600*/  SHF.R.S32.HI R5, RZ, 0x1f, R4 ;  /* 0x0000001fff057819 */ /* 0x000fc80000011404 */
[----:B------:R-:W-:Y:S01]  /*0610*/  LEA.HI R5, R5, R0, RZ, 0x2 ;  /* 0x0000000005057211 */ /* 0x000fe200078f10ff */
[----:B------:R-:W0:Y:S03]  /*0620*/  F2I.U32.TRUNC.NTZ R8, R8 ;  /* 0x0000000800087305 */ /* 0x000e26000020f000 */
[----:B------:R-:W-:-:S03]  /*0630*/  LOP3.LUT R5, R5, 0xfffffffc, RZ, 0xc0, !PT ;  /* 0xfffffffc05057812 */ /* 0x000fc600078ec0ff */
[----:B------:R-:W-:Y:S01]  /*0640*/  VOTEU.ALL UP0, P0 ;  /* 0x00000000003f7886 */ /* 0x000fe20000000000 */
[----:B------:R-:W-:Y:S01]  /*0650*/  VOTEU.ALL UP1, P0 ;  /* 0x00000000003f7886 */ /* 0x000fe20000020000 */
[----:B------:R-:W-:Y:S01]  /*0660*/  IMAD.IADD R5, R0, 0x1, -R5 ;  /* 0x0000000100057824 */ /* 0x000fe200078e0a05 */
[----:B--2---:R-:W-:Y:S02]  /*0670*/  I2FP.F32.U32 R0, UR10 ;  /* 0x0000000a00007c45 */ /* 0x004fe40008201000 */
[----:B------:R-:W1:Y:S01]  /*0680*/  @!UP0 S2UR UR7, SR_CgaCtaId ;  /* 0x00000000000789c3 */ /* 0x000e620000008800 */
[----:B------:R-:W-:Y:S01]  /*0690*/  IMAD R2, R2, 0x4, R5 ;  /* 0x0000000402027824 */ /* 0x000fe200078e0205 */
[----:B------:R-:W-:Y:S01]  /*06a0*/  @!UP0 UMOV UR6, 0x400 ;  /* 0x0000040000068882 */ /* 0x000fe20000000000 */
[----:B------:R-:W-:Y:S01]  /*06b0*/  FMUL R4, R0, UR5 ;  /* 0x0000000500047c20 */ /* 0x000fe20008400000 */
[----:B0-----:R-:W-:Y:S02]  /*06c0*/  R2UR UR4, R8 ;  /* 0x00000000080472ca */ /* 0x001fe400000e0000 */
[----:B------:R-:W-:-:S03]  /*06d0*/  LEA.HI R0, R2, R2, RZ, 0x1 ;  /* 0x0000000202007211 */ /* 0x000fc600078f08ff */
[----:B------:R-:W0:Y:S01]  /*06e0*/  F2I.U32.TRUNC.NTZ R4, R4 ;  /* 0x0000000400047305 */ /* 0x000e22000020f000 */
[----:B------:R-:W-:-:S05]  /*06f0*/  LOP3.LUT R5, R0, 0xfffffffe, RZ, 0xc0, !PT ;  /* 0xfffffffe00057812 */ /* 0x000fca00078ec0ff */
[----:B------:R-:W-:Y:S02]  /*0700*/  IMAD.IADD R5, R2, 0x1, -R5 ;  /* 0x0000000102057824 */ /* 0x000fe400078e0a05 */
[----:B------:R-:W-:-:S04]  /*0710*/  UIADD3 UR4, -UR4, URZ, URZ ;  /* 0x0000003f04047290 */ /* 0x000fc8000fffe13f */
[----:B------:R-:W-:Y:S01]  /*0720*/  UIMAD UR8, UR8, UR4, UR13 ;  /* 0x00000004080872a4 */ /* 0x000fe2000f8e020d */
[----:B0-----:R-:W-:Y:S02]  /*0730*/  R2UR UR12, R4 ;  /* 0x00000000040c72ca */ /* 0x001fe400000e0000 */
[----:B------:R-:W-:Y:S01]  /*0740*/  UMOV UR4, 0x20 ;  /* 0x0000002000047882 */ /* 0x000fe20000000000 */
[----:B-1----:R-:W-:Y:S02]  /*0750*/  @!UP0 ULEA UR6, UR7, UR6, 0x18 ;  /* 0x0000000607068291 */ /* 0x002fe4000f8ec03f */
[----:B------:R-:W-:Y:S01]  /*0760*/  ISETP.NE.AND P3, PT, R5, UR8, PT ;  /* 0x0000000805007c0c */ /* 0x000fe2000bf65270 */
[----:B------:R-:W-:-:S04]  /*0770*/  @!UP0 UIADD3 UR4, -UR4, 0x100000, URZ ;  /* 0x0010000004048890 */ /* 0x000fc8000fffe13f */
[----:B------:R-:W-:Y:S02]  /*0780*/  @!UP0 USHF.L.U32 UR5, UR4, 0xb, URZ ;  /* 0x0000000b04058899 */ /* 0x000fe4000800063f */
[----:B------:R-:W-:Y:S01]  /*0790*/  @!UP0 USHF.L.U32 UR4, UR4, 0x1, URZ ;  /* 0x0000000104048899 */ /* 0x000fe2000800063f */
[C---:B------:R-:W-:Y:S01]  /*07a0*/  IMAD.SHL.U32 R5, R2.reuse, 0x4, RZ ;  /* 0x0000000402057824 */ /* 0x040fe200078e00ff */
[----:B------:R-:W-:Y:S01]  /*07b0*/  VOTEU.ALL UP0, P0 ;  /* 0x00000000003f7886 */ /* 0x000fe20000000000 */
[----:B------:R-:W0:Y:S01]  /*07c0*/  LDC R4, c[0x0][0x140] ;  /* 0x00005000ff047b82 */ /* 0x000e220000000800 */
[----:B------:R-:W-:Y:S02]  /*07d0*/  LOP3.LUT P0, RZ, R3, 0x7, RZ, 0xc0, !PT ;  /* 0x0000000703ff7812 */ /* 0x000fe4000780c0ff */
[----:B------:R-:W-:Y:S01]  /*07e0*/  LOP3.LUT R9, R2, 0xc, R5, 0x78, !PT ;  /* 0x0000000c02097812 */ /* 0x000fe200078e7805 */
[----:B------:R-:W-:-:S03]  /*07f0*/  UIADD3 UR12, -UR12, URZ, URZ ;  /* 0x0000003f0c0c7290 */ /* 0x000fc6000fffe13f */
[C---:B------:R-:W-:Y:S01]  /*0800*/  ISETP.LT.U32.AND P0, PT, R9.reuse, 0x2, !P0 ;  /* 0x000000020900780c */ /* 0x040fe20004701070 */
[----:B------:R1:W-:Y:S04]  /*0810*/  STL [R1+0x3dc], R9 ;  /* 0x0003dc0901007387 */ /* 0x0003e80000100800 */
[----:B------:R-:W2:Y:S02]  /*0820*/  FENCE.VIEW.ASYNC.S ;  /* 0x00000000000073c6 */ /* 0x000ea40000000000 */
[----:B--2---:R-:W2:Y:S01]  /*0830*/  @!UP0 SYNCS.EXCH.64 URZ, [UR6+0xa0], UR4 ;  /* 0x0000a004063f85b2 */ /* 0x004ea20008000100 */
[----:B------:R-:W-:Y:S02]  /*0840*/  @P3 LEA.HI R0, R9, R9, RZ, 0x1 ;  /* 0x0000000909003211 */ /* 0x000fe400078f08ff */
[----:B------:R-:W-:-:S02]  /*0850*/  SEL R3, RZ, 0x1, !P0 ;  /* 0x00000001ff037807 */ /* 0x000fc40004000000 */
[----:B------:R-:W-:Y:S02]  /*0860*/  @P3 SHF.R.S32.HI R0, RZ, 0x1, R0 ;  /* 0x00000001ff003819 */ /* 0x000fe40000011400 */
[----:B0-----:R-:W-:Y:S01]  /*0870*/  ISETP.EQ.U32.AND P2, PT, R4, 0x1, PT ;  /* 0x000000010400780c */ /* 0x001fe20003f42070 */
[----:B------:R0:W1:Y:S01]  /*0880*/  @!UP1 SYNCS.EXCH.64 URZ, [UR6+0xa8], UR4 ;  /* 0x0000a804063f95b2 */ /* 0x0000620008000100 */
[----:B------:R-:W-:Y:S01]  /*0890*/  NOP ;  /* 0x0000000000007918 */ /* 0x000fe20000000000 */
[----:B0-----:R-:W-:-:S06]  /*08a0*/  UIMAD UR4, UR11, UR12, UR10 ;  /* 0x0000000c0b0472a4 */ /* 0x001fcc000f8e020a */
[----:B------:R-:W-:Y:S01]  /*08b0*/  @P3 ISETP.NE.AND P4, PT, R0, UR4, PT ;  /* 0x0000000400003c0c */ /* 0x000fe2000bf85270 */
[----:B------:R-:W-:-:S03]  /*08c0*/  IMAD.MOV.U32 R0, RZ, RZ, 0x1 ;  /* 0x00000001ff007424 */ /* 0x000fc600078e00ff */
[----:B------:R-:W-:-:S04]  /*08d0*/  @P3 SEL R0, RZ, 0x1, P4 ;  /* 0x00000001ff003807 */ /* 0x000fc80002000000 */
[----:B------:R-:W-:-:S05]  /*08e0*/  LOP3.LUT R0, R0, R3, RZ, 0xc0, !PT ;  /* 0x0000000300007212 */ /* 0x000fca00078ec0ff */
[----:B------:R0:W-:Y:S01]  /*08f0*/  STL [R1+0x3d8], R0 ;  /* 0x0003d80001007387 */ /* 0x0001e20000100800 */
[----:B--2---:R-:W-:Y:S05]  /*0900*/  @!P2 BRA `(.L_x_4) ;  /* 0x000000000008a947 */ /* 0x004fea0003800000 */
[----:B-1-34-:R-:W-:Y:S01]  /*0910*/  UCGABAR_ARV ;  /* 0x00000000000079c7 */ /* 0x01afe20008000000 */
[----:B------:R-:W-:Y:S05]  /*0920*/  BRA `(.L_x_5) ;  /* 0x0000000000047947 */ /* 0x000fea0003800000 */
.L_x_4:
[----:B-1-34-:R-:W-:Y:S01]  /*0930*/  NOP ;  /* 0x0000000000007918 */ /* 0x01afe20000000000 */
.L_x_5:
[----:B------:R-:W-:Y:S01]  /*0940*/  ULDC UR4, c[0x0][0x65c] ;  /* 0x0001970000047ab9 */ /* 0x000fe20000000800 */
[----:B------:R-:W-:Y:S01]  /*0950*/  UMOV UR5, URZ ;  /* 0x0000003f00057c82 */ /* 0x000fe20008000000 */
[----:B------:R-:W-:-:S03]  /*0960*/  UISETP.NE.AND UP0, UPT, UR4, 0x1, UPT ;  /* 0x000000010400788c */ /* 0x000fc6000bf05270 */
[----:B------:R-:W-:Y:S01]  /*0970*/  UMOV UR4, UR13 ;  /* 0x0000000d00047c82 */ /* 0x000fe20008000000 */
[----:B------:R-:W-:Y:S02]  /*0980*/  UP2UR UR39, UPR, URZ, 0x1 ;  /* 0x000000013f277883 */ /* 0x000fe40008000000 */
[----:B------:R-:W-:Y:S02]  /*0990*/  PLOP3.LUT P0, PT, PT, PT, UP0, 0x80, 0x0 ;  /* 0x000000000000781c */ /* 0x000fe40003f0f008 */
[----:B------:R-:W-:Y:S02]  /*09a0*/  PLOP3.LUT P3, PT, PT, PT, UP0, 0x80, 0x0 ;  /* 0x000000000000781c */ /* 0x000fe40003f6f008 */
[----:B------:R-:W-:Y:S01]  /*09b0*/  PLOP3.LUT P5, PT, PT, PT, UP0, 0x80, 0x0 ;  /* 0x000000000000781c */ /* 0x000fe20003faf008 */
[----:B------:R-:W-:Y:S01]  /*09c0*/  @UP0 ULDC UR14, c[0x0][0x10] ;  /* 0x00000400000e0ab9 */ /* 0x000fe20000000800 */
[----:B------:R-:W-:Y:S01]  /*09d0*/  @UP0 UMOV UR6, UR10 ;  /* 0x0000000a00060c82 */ /* 0x000fe20008000000 */
[----:B------:R-:W-:Y:S01]  /*09e0*/  @UP0 UMOV UR7, URZ ;  /* 0x0000003f00070c82 */ /* 0x000fe20008000000 */
[----:B------:R-:W-:Y:S01]  /*09f0*/  PLOP3.LUT P4, PT, PT, PT, UP0, 0x80, 0x0 ;  /* 0x000000000000781c */ /* 0x000fe20003f8f008 */
[----:B------:R-:W-:-:S03]  /*0a00*/  @UP0 UIMAD.WIDE.U32 UR14, UR13, UR14, UR6 ;  /* 0x0000000e0d0e02a5 */ /* 0x000fc6000f8e0006 */
[----:B------:R-:W-:Y:S01]  /*0a10*/  @!UP0 ULDC UR7, c[0x0][0xc] ;  /* 0x0000030000078ab9 */ /* 0x000fe20000000800 */
[----:B------:R-:W-:Y:S01]  /*0a20*/  @UP0 UMOV UR6, URZ ;  /* 0x0000003f00060c82 */ /* 0x000fe20008000000 */
[----:B------:R-:W-:Y:S01]  /*0a30*/  @!UP0 UIMAD.WIDE.U32 UR4, UR10, UR7, UR4 ;  /* 0x000000070a0482a5 */ /* 0x000fe2000f8e0004 */
[----:B------:R-:W-:Y:S01]  /*0a40*/  IMAD.U32 R2, RZ, RZ, UR14 ;  /* 0x0000000eff027e24 */ /* 0x000fe2000f8e00ff */
[----:B------:R-:W-:Y:S02]  /*0a50*/  @UP0 UIADD3 UR6, UR15, UR6, URZ ;  /* 0x000000060f060290 */ /* 0x000fe4000fffe03f */
[----:B------:R-:W-:Y:S02]  /*0a60*/  IMAD.U32 R3, RZ, RZ, UR15 ;  /* 0x0000000fff037e24 */ /* 0x000fe4000f8e00ff */
[----:B------:R-:W-:Y:S02]  /*0a70*/  @P0 IMAD.MOV.U32 R7, RZ, RZ, R2 ;  /* 0x000000ffff070224 */ /* 0x000fe400078e0002 */
[----:B------:R-:W-:-:S02]  /*0a80*/  IMAD.U32 R5, RZ, RZ, UR5 ;  /* 0x00000005ff057e24 */ /* 0x000fc4000f8e00ff */
[----:B------:R-:W-:Y:S02]  /*0a90*/  IMAD.U32 R2, RZ, RZ, UR4 ;  /* 0x00000004ff027e24 */ /* 0x000fe4000f8e00ff */
[----:B------:R-:W-:Y:S02]  /*0aa0*/  @P3 IMAD.U32 R6, RZ, RZ, UR6 ;  /* 0x00000006ff063e24 */ /* 0x000fe4000f8e00ff */
[----:B------:R-:W-:Y:S02]  /*0ab0*/  @!P5 IMAD.MOV.U32 R6, RZ, RZ, R5 ;  /* 0x000000ffff06d224 */ /* 0x000fe400078e0005 */
[----:B------:R-:W-:Y:S02]  /*0ac0*/  @!P4 IMAD.MOV.U32 R7, RZ, RZ, R2 ;  /* 0x000000ffff07c224 */ /* 0x000fe400078e0002 */
[----:B------:R-:W-:Y:S01]  /*0ad0*/  IMAD.U32 R3, RZ, RZ, UR5 ;  /* 0x00000005ff037e24 */ /* 0x000fe2000f8e00ff */
[----:B------:R1:W-:Y:S01]  /*0ae0*/  STL [R1+0x3f0], R6 ;  /* 0x0003f00601007387 */ /* 0x0003e20000100800 */
[----:B------:R-:W-:-:S03]  /*0af0*/  IMAD.U32 R4, RZ, RZ, UR4 ;  /* 0x00000004ff047e24 */ /* 0x000fc6000f8e00ff */
[----:B------:R1:W-:Y:S01]  /*0b00*/  STL [R1+0x3f4], R7 ;  /* 0x0003f40701007387 */ /* 0x0003e20000100800 */
[----:B------:R-:W-:Y:S05]  /*0b10*/  @!P2 BRA `(.L_x_6) ;  /* 0x00000000000ca947 */ /* 0x000fea0003800000 */
[----:B------:R-:W-:Y:S01]  /*0b20*/  UCGABAR_WAIT ;  /* 0x0000000000007dc7 */ /* 0x000fe20008000000 */
[----:B------:R-:W-:Y:S01]  /*0b30*/  CCTL.IVALL ;  /* 0x00000000ff00798f */ /* 0x000fe20002000000 */
[----:B------:R-:W-:Y:S05]  /*0b40*/  BRA `(.L_x_7) ;  /* 0x0000000000047947 */ /* 0x000fea0003800000 */
.L_x_6:
[----:B------:R-:W-:Y:S06]  /*0b50*/  BAR.SYNC.DEFER_BLOCKING 0x0 ;  /* 0x0000000000007b1d */ /* 0x000fec0000010000 */
.L_x_7:
[----:B------:R-:W-:Y:S05]  /*0b60*/  @!P1 BRA `(.L_x_8) ;  /* 0x00000334003c9947 */ /* 0x000fea0003800000 */
[----:B------:R-:W-:-:S06]  /*0b70*/  UISETP.GT.U32.AND UP0, UPT, UR16, 0x1, UPT ;  /* 0x000000011000788c */ /* 0x000fcc000bf04070 */
[----:B------:R-:W-:-:S13]  /*0b80*/  PLOP3.LUT P0, PT, PT, PT, UP0, 0x80, 0x0 ;  /* 0x000000000000781c */ /* 0x000fda0003f0f008 */
[----:B------:R-:W-:Y:S05]  /*0b90*/  @P0 EXIT ;  /* 0x000000000000094d */ /* 0x000fea0003800000 */
[----:B------:R-:W-:Y:S01]  /*0ba0*/  ULDC.64 UR4, c[0x0][0x650] ;  /* 0x0001940000047ab9 */ /* 0x000fe20000000a00 */
[----:B------:R-:W-:Y:S01]  /*0bb0*/  UMOV UR44, 0xffffffff ;  /* 0xffffffff002c7882 */ /* 0x000fe20000000000 */
[----:B------:R-:W-:Y:S01]  /*0bc0*/  ISETP.GE.U32.AND P0, PT, R7, UR4, PT ;  /* 0x0000000407007c0c */ /* 0x000fe2000bf06070 */
[----:B------:R-:W-:Y:S01]  /*0bd0*/  UMOV UR43, 0xffffffff ;  /* 0xffffffff002b7882 */ /* 0x000fe20000000000 */
[----:B------:R-:W-:Y:S01]  /*0be0*/  UMOV UR40, 0xffffffff ;  /* 0xffffffff00287882 */ /* 0x000fe20000000000 */
[----:B0-----:R-:W-:Y:S02]  /*0bf0*/  PRMT R0, RZ, 0x7610, R0 ;  /* 0x00007610ff007816 */ /* 0x001fe40000000000 */
[----:B------:R-:W-:-:S13]  /*0c00*/  ISETP.GE.U32.AND.EX P0, PT, R6, UR5, PT, P0 ;  /* 0x0000000506007c0c */ /* 0x000fda000bf06100 */
[----:B------:R-:W-:Y:S05]  /*0c10*/  @P0 BRA `(.L_x_9) ;  /* 0x0000000400480947 */ /* 0x000fea0003800000 */
[----:B------:R-:W-:Y:S01]  /*0c20*/  ULDC.64 UR16, c[0x0][0x628] ;  /* 0x00018a0000107ab9 */ /* 0x000fe20000000a00 */
[C---:B------:R-:W-:Y:S01]  /*0c30*/  R2UR UR19, R7.reuse ;  /* 0x00000000071372ca */ /* 0x040fe200000e0000 */
[----:B------:R-:W-:Y:S01]  /*0c40*/  ULDC UR18, c[0x0][0x630] ;  /* 0x00018c0000127ab9 */ /* 0x000fe20000000800 */
[----:B------:R-:W-:Y:S02]  /*0c50*/  ISETP.NE.U32.AND P0, PT, RZ, UR16, PT ;  /* 0x00000010ff007c0c */ /* 0x000fe4000bf05070 */
[----:B------:R-:W-:Y:S02]  /*0c60*/  R2UR UR4, R7 ;  /* 0x00000000070472ca */ /* 0x000fe400000e0000 */
[----:B------:R-:W-:Y:S02]  /*0c70*/  ISETP.NE.AND.EX P0, PT, RZ, UR17, PT, P0 ;  /* 0x00000011ff007c0c */ /* 0x000fe4000bf05300 */
[----:B------:R-:W-:-:S11]  /*0c80*/  R2UR UR5, R6 ;  /* 0x00000000060572ca */ /* 0x000fd600000e0000 */
[----:B------:R-:W-:Y:S05]  /*0c90*/  @!P0 BRA `(.L_x_10) ;  /* 0x0000000000308947 */ /* 0x000fea0003800000 */
[----:B------:R-:W-:Y:S01]  /*0ca0*/  R2UR UR4, R7 ;  /* 0x00000000070472ca */ /* 0x000fe200000e0000 */
[----:B------:R-:W-:Y:S01]  /*0cb0*/  ULDC UR9, c[0x0][0x634] ;  /* 0x00018d0000097ab9 */ /* 0x000fe20000000800 */
[----:B------:R-:W-:-:S11]  /*0cc0*/  R2UR UR13, R6 ;  /* 0x00000000060d72ca */ /* 0x000fd600000e0000 */
[----:B------:R-:W-:-:S04]  /*0cd0*/  UIADD3 UR9, UP0, UR4, UR9, URZ ;  /* 0x0000000904097290 */ /* 0x000fc8000ff1e03f */
[----:B------:R-:W-:-:S04]  /*0ce0*/  UIADD3.X UR13, URZ, UR13, URZ, UP0, !UPT ;  /* 0x0000000d3f0d7290 */ /* 0x000fc800087fe43f */
[----:B------:R-:W-:-:S04]  /*0cf0*/  UIMAD.WIDE.U32 UR4, UR13, UR16, URZ ;  /* 0x000000100d0472a5 */ /* 0x000fc8000f8e003f */
[----:B------:R-:W-:Y:S02]  /*0d00*/  UIMAD.WIDE.U32 UR6, UP0, UR9, UR17, UR4 ;  /* 0x00000011090672a5 */ /* 0x000fe4000f800004 */
[----:B------:R-:W-:Y:S02]  /*0d10*/  UIMAD.WIDE.U32 UR4, UR9, UR16, URZ ;  /* 0x00000010090472a5 */ /* 0x000fe4000f8e003f */
[----:B------:R-:W-:Y:S02]  /*0d20*/  UIADD3.X UR15, URZ, URZ, URZ, UP0, !UPT ;  /* 0x0000003f3f0f7290 */ /* 0x000fe400087fe43f */
[----:B------:R-:W-:Y:S01]  /*0d30*/  UIADD3 URZ, UP0, UR5, UR6, URZ ;  /* 0x00000006053f7290 */ /* 0x000fe2000ff1e03f */
[----:B------:R-:W-:-:S03]  /*0d40*/  UMOV UR14, UR7 ;  /* 0x00000007000e7c82 */ /* 0x000fc60008000000 */
[----:B------:R-:W-:-:S12]  /*0d50*/  UIMAD.WIDE.U32.X UR4, UR13, UR17, UR14, UP0 ;  /* 0x000000110d0472a5 */ /* 0x000fd800080e040e */
.L_x_10:
[----:B------:R-:W-:Y:S01]  /*0d60*/  USHF.R.U64 UR40, UR4, UR18, UR5 ;  /* 0x0000001204287299 */ /* 0x000fe20008001205 */
[----:B------:R-:W-:Y:S01]  /*0d70*/  R2UR UR7, R6 ;  /* 0x00000000060772ca */ /* 0x000fe200000e0000 */
[----:B------:R-:W-:Y:S02]  /*0d80*/  USHF.R.U32.HI UR4, URZ, UR18, UR5 ;  /* 0x000000123f047299 */ /* 0x000fe40008011605 */
[----:B------:R-:W-:Y:S01]  /*0d90*/  UIADD3 UR5, UP0, URZ, -UR40, URZ ;  /* 0x800000283f057290 */ /* 0x000fe2000ff1e03f */
[----:B------:R-:W-:Y:S01]  /*0da0*/  ULDC.64 UR14, c[0x0][0x620] ;  /* 0x00018800000e7ab9 */ /* 0x000fe20000000a00 */
[----:B------:R-:W-:Y:S02]  /*0db0*/  UMOV UR6, UR19 ;  /* 0x0000001300067c82 */ /* 0x000fe40008000000 */
[----:B------:R-:W-:Y:S01]  /*0dc0*/  UIADD3.X UR4, URZ, ~UR4, URZ, UP0, !UPT ;  /* 0x800000043f047290 */ /* 0x000fe200087fe43f */
[----:B------:R-:W-:Y:S01]  /*0dd0*/  ULDC UR9, c[0x0][0x618] ;  /* 0x0001860000097ab9 */ /* 0x000fe20000000800 */
[----:B------:R-:W-:-:S02]  /*0de0*/  UIMAD UR12, UR11, UR12, UR10 ;  /* 0x0000000c0b0c72a4 */ /* 0x000fc4000f8e020a */
[----:B------:R-:W-:Y:S02]  /*0df0*/  UIMAD UR4, UR4, UR14, URZ ;  /* 0x0000000e040472a4 */ /* 0x000fe4000f8e023f */
[----:B------:R-:W-:Y:S02]  /*0e00*/  UIMAD.WIDE.U32 UR6, UR5, UR14, UR6 ;  /* 0x0000000e050672a5 */ /* 0x000fe4000f8e0006 */
[----:B------:R-:W-:Y:S01]  /*0e10*/  UIMAD UR4, UR5, UR15, UR4 ;  /* 0x0000000f050472a4 */ /* 0x000fe2000f8e0204 */
[----:B------:R-:W-:Y:S01]  /*0e20*/  ULDC UR10, c[0x0][0x608] ;  /* 0x00018200000a7ab9 */ /* 0x000fe20000000800 */
[----:B------:R-:W-:Y:S02]  /*0e30*/  ULDC UR18, c[0x0][0x658] ;  /* 0x0001960000127ab9 */ /* 0x000fe40000000800 */
[----:B------:R-:W-:Y:S01]  /*0e40*/  UIADD3 UR7, UR7, UR4, URZ ;  /* 0x0000000407077290 */ /* 0x000fe2000fffe03f */
[----:B------:R-:W-:Y:S02]  /*0e50*/  UMOV UR11, 0xffffffff ;  /* 0xffffffff000b7882 */ /* 0x000fe40000000000 */
[----:B------:R-:W-:Y:S01]  /*0e60*/  ULDC.64 UR4, c[0x0][0x640] ;  /* 0x0001900000047ab9 */ /* 0x000fe20000000a00 */
[----:B------:R-:W-:Y:S01]  /*0e70*/  USHF.R.U64 UR16, UR6, UR9, UR7 ;  /* 0x0000000906107299 */ /* 0x000fe20008001207 */
[----:B------:R-:W-:Y:S01]  /*0e80*/  ISETP.NE.U32.AND P0, PT, RZ, UR4, PT ;  /* 0x00000004ff007c0c */ /* 0x000fe2000bf05070 */
[----:B------:R-:W-:-:S02]  /*0e90*/  USHF.R.U32.HI UR7, URZ, UR9, UR7 ;  /* 0x000000093f077299 */ /* 0x000fc40008011607 */
[----:B------:R-:W-:Y:S01]  /*0ea0*/  USHF.L.U32 UR6, UR11, UR18, URZ ;  /* 0x000000120b067299 */ /* 0x000fe2000800063f */
[----:B------:R-:W-:Y:S01]  /*0eb0*/  ISETP.NE.AND.EX P0, PT, RZ, UR5, PT, P0 ;  /* 0x00000005ff007c0c */ /* 0x000fe2000bf05300 */
[----:B------:R-:W-:Y:S02]  /*0ec0*/  USHF.R.U64 UR22, UR16, UR10, UR7 ;  /* 0x0000000a10167299 */ /* 0x000fe40008001207 */
[----:B------:R-:W-:Y:S02]  /*0ed0*/  USHF.R.U32.HI UR7, URZ, UR10, UR7 ;  /* 0x0000000a3f077299 */ /* 0x000fe40008011607 */
[----:B------:R-:W-:Y:S02]  /*0ee0*/  UISETP.NE.AND UP1, UPT, UR39, URZ, UPT ;  /* 0x0000003f2700728c */ /* 0x000fe4000bf25270 */
[----:B------:R-:W-:Y:S01]  /*0ef0*/  USHF.R.U64 UR23, UR22, UR18, UR7 ;  /* 0x0000001216177299 */ /* 0x000fe20008001207 */
[----:B------:R-:W-:Y:S01]  /*0f00*/  ULDC UR17, c[0x0][0x600] ;  /* 0x0001800000117ab9 */ /* 0x000fe20000000800 */
[----:B------:R-:W-:-:S02]  /*0f10*/  ULOP3.LUT UR13, URZ, UR6, URZ, 0x33, !UPT ;  /* 0x000000063f0d7292 */ /* 0x000fc4000f8e333f */
[----:B------:R-:W-:Y:S02]  /*0f20*/  UIADD3 UR15, UR17, -0x1, URZ ;  /* 0xffffffff110f7890 */ /* 0x000fe4000fffe03f */
[----:B------:R-:W-:Y:S02]  /*0f30*/  USEL UR12, UR8, UR12, !UP1 ;  /* 0x0000000c080c7287 */ /* 0x000fe4000c800000 */
[----:B------:R-:W-:Y:S01]  /*0f40*/  USHF.R.U32.HI UR7, URZ, UR18, UR7 ;  /* 0x000000123f077299 */ /* 0x000fe20008011607 */
[----:B------:R-:W-:Y:S01]  /*0f50*/  ULDC UR19, c[0x0][0x648] ;  /* 0x0001920000137ab9 */ /* 0x000fe20000000800 */
[----:B------:R-:W-:Y:S01]  /*0f60*/  ULDC UR20, c[0x0][0x638] ;  /* 0x00018e0000147ab9 */ /* 0x000fe20000000800 */
[----:B------:R-:W-:Y:S01]  /*0f70*/  UMOV UR21, 0x1 ;  /* 0x0000000100157882 */ /* 0x000fe20000000000 */
[----:B------:R-:W-:Y:S01]  /*0f80*/  UMOV UR6, UR23 ;  /* 0x0000001700067c82 */ /* 0x000fe20008000000 */
[----:B------:R-:W-:Y:S07]  /*0f90*/  @!P0 BRA `(.L_x_11) ;  /* 0x0000000000308947 */ /* 0x000fee0003800000 */
[----:B------:R-:W-:Y:S02]  /*0fa0*/  ULDC UR10, c[0x0][0x64c] ;  /* 0x00019300000a7ab9 */ /* 0x000fe40000000800 */
        /* <DEDUP_REMOVED lines=8> */
[----:B------:R-:W-:-:S07]  /*1030*/  UIMAD.WIDE.U32.X UR4, UR14, UR5, UR10, UP0 ;  /* 0x000000050e0472a5 */ /* 0x000fce00080e040a */
[----:B------:R-:W-:Y:S01]  /*1040*/  UMOV UR6, UR4 ;  /* 0x0000000400067c82 */ /* 0x000fe20008000000 */
[----:B------:R-:W-:-:S05]  /*1050*/  UMOV UR7, UR5 ;  /* 0x0000000500077c82 */ /* 0x000fca0008000000 */
.L_x_11:
[----:B------:R-:W-:Y:S01]  /*1060*/  USHF.R.U64 UR5, UR6, UR19, UR7 ;  /* 0x0000001306057299 */ /* 0x000fe20008001207 */
[----:B------:R-:W-:Y:S01]  /*1070*/  IMAD.MOV.U32 R0, RZ, RZ, 0x1 ;  /* 0x00000001ff007424 */ /* 0x000fe200078e00ff */
[----:B------:R-:W-:Y:S02]  /*1080*/  USHF.L.U32 UR4, UR21, UR18, URZ ;  /* 0x0000001215047299 */ /* 0x000fe4000800063f */
[----:B------:R-:W-:Y:S02]  /*1090*/  ULOP3.LUT UR13, UR22, UR13, URZ, 0xc0, !UPT ;  /* 0x0000000d160d7292 */ /* 0x000fe4000f8ec03f */
[----:B------:R-:W-:Y:S02]  /*10a0*/  UIADD3 UR6, -UR5, URZ, URZ ;  /* 0x0000003f05067290 */ /* 0x000fe4000fffe13f */
[----:B------:R-:W-:Y:S02]  /*10b0*/  UIMAD UR13, UR4, UR5, UR13 ;  /* 0x00000005040d72a4 */ /* 0x000fe4000f8e020d */
[----:B------:R-:W-:-:S02]  /*10c0*/  ULOP3.LUT UR15, UR16, UR15, URZ, 0xc0, !UPT ;  /* 0x0000000f100f7292 */ /* 0x000fc4000f8ec03f */
[----:B------:R-:W-:Y:S01]  /*10d0*/  UIMAD UR4, UR6, UR20, UR23 ;  /* 0x00000014060472a4 */ /* 0x000fe2000f8e0217 */
[----:B------:R-:W-:Y:S01]  /*10e0*/  ULDC UR5, c[0x0][0x610] ;  /* 0x0001840000057ab9 */ /* 0x000fe20000000800 */
[----:B------:R-:W-:Y:S02]  /*10f0*/  UISETP.NE.AND UP0, UPT, UR39, URZ, UPT ;  /* 0x0000003f2700728c */ /* 0x000fe4000bf05270 */
[----:B------:R-:W-:Y:S02]  /*1100*/  UIMAD UR12, UR13, UR5, UR12 ;  /* 0x000000050d0c72a4 */ /* 0x000fe4000f8e020c */
[----:B------:R-:W-:-:S04]  /*1110*/  UIMAD UR4, UR4, UR17, UR15 ;  /* 0x00000011040472a4 */ /* 0x000fc8000f8e020f */
[----:B------:R-:W-:Y:S02]  /*1120*/  USEL UR43, UR4, UR12, !UP0 ;  /* 0x0000000c042b7287 */ /* 0x000fe4000c000000 */
[----:B------:R-:W-:-:S12]  /*1130*/  USEL UR44, UR12, UR4, !UP0 ;  /* 0x000000040c2c7287 */ /* 0x000fd8000c000000 */
.L_x_9:
[----:B------:R-:W-:-:S08]  /*1140*/  NOP ;  /* 0x0000000000007918 */ /* 0x000fd00000000000 */
[----:B------:R-:W0:Y:S02]  /*1150*/  USETMAXREG.TRY_ALLOC.CTAPOOL UP0, 0xf0 ;  /* 0x000000f0000079c8 */ /* 0x000e240008000600 */
[----:B0-----:R-:W-:-:S13]  /*1160*/  PLOP3.LUT P0, PT, PT, PT, UP0, 0x80, 0x0 ;  /* 0x000000000000781c */ /* 0x001fda0003f0f008 */
[----:B------:R-:W-:Y:S05]  /*1170*/  @!P0 BRA `(.L_x_9) ;  /* 0xfffffffc00f08947 */ /* 0x000fea000383ffff */
[----:B------:R-:W-:Y:S01]  /*1180*/  ULDC.64 UR4, c[0x0][0x598] ;  /* 0x0001660000047ab9 */ /* 0x000fe20000000a00 */
[----:B------:R-:W-:Y:S01]  /*1190*/  ULDC.64 UR46, c[0x0][0x208] ;  /* 0x00008200002e7ab9 */ /* 0x000fe20000000a00 */
[----:B------:R-:W-:-:S04]  /*11a0*/  ISETP.NE.U32.AND P0, PT, RZ, UR4, PT ;  /* 0x00000004ff007c0c */ /* 0x000fc8000bf05070 */
[----:B------:R-:W-:-:S13]  /*11b0*/  ISETP.NE.AND.EX P0, PT, RZ, UR5, PT, P0 ;  /* 0x00000005ff007c0c */ /* 0x000fda000bf05300 */
[----:B------:R-:W-:Y:S05]  /*11c0*/  @!P0 BRA `(.L_x_12) ;  /* 0x00000000001c8947 */ /* 0x000fea0003800000 */
[----:B------:R-:W0:Y:S02]  /*11d0*/  LDC.64 R2, c[0x0][0x598] ;  /* 0x00016600ff027b82 */ /* 0x000e240000000a00 */
[----:B0-----:R-:W2:Y:S02]  /*11e0*/  LDG.E.64 R2, desc[UR46][R2.64] ;  /* 0x0000002e02027981 */ /* 0x001ea4000c1e1b00 */
[----:B--2---:R-:W-:-:S04]  /*11f0*/  ISETP.NE.U32.AND P0, PT, R2, RZ, PT ;  /* 0x000000ff0200720c */ /* 0x004fc80003f05070 */
[----:B------:R-:W-:-:S13]  /*1200*/  ISETP.NE.AND.EX P0, PT, R3, RZ, PT, P0 ;  /* 0x000000ff0300720c */ /* 0x000fda0003f05300 */
[----:B------:R-:W-:Y:S05]  /*1210*/  @!P0 BRA `(.L_x_12) ;  /* 0x0000000000088947 */ /* 0x000fea0003800000 */
[----:B------:R0:W5:Y:S01]  /*1220*/  LD.E R2, desc[UR46][R2.64] ;  /* 0x0000002e02027980 */ /* 0x000162000c101900 */
[----:B------:R-:W-:Y:S05]  /*1230*/  BRA `(.L_x_13) ;  /* 0x0000000000247947 */ /* 0x000fea0003800000 */
.L_x_12:
[----:B------:R-:W-:Y:S02]  /*1240*/  ULDC.64 UR4, c[0x0][0x588] ;  /* 0x0001620000047ab9 */ /* 0x000fe40000000a00 */
[----:B------:R-:W-:-:S04]  /*1250*/  ISETP.NE.U32.AND P0, PT, RZ, UR4, PT ;  /* 0x00000004ff007c0c */ /* 0x000fc8000bf05070 */
[----:B------:R-:W-:-:S13]  /*1260*/  ISETP.NE.AND.EX P0, PT, RZ, UR5, PT, P0 ;  /* 0x00000005ff007c0c */ /* 0x000fda000bf05300 */
[----:B------:R-:W-:Y:S05]  /*1270*/  @!P0 BRA `(.L_x_14) ;  /* 0x00000000000c8947 */ /* 0x000fea0003800000 */
[----:B------:R-:W0:Y:S02]  /*1280*/  LDC.64 R2, c[0x0][0x588] ;  /* 0x00016200ff027b82 */ /* 0x000e240000000a00 */
[----:B0-----:R2:W5:Y:S01]  /*1290*/  LDG.E R2, desc[UR46][R2.64] ;  /* 0x0000002e02027981 */ /* 0x001562000c1e1900 */
[----:B------:R-:W-:Y:S05]  /*12a0*/  BRA `(.L_x_13) ;  /* 0x0000000000087947 */ /* 0x000fea0003800000 */
.L_x_14:
[----:B------:R-:W-:Y:S02]  /*12b0*/  ULDC UR4, c[0x0][0x580] ;  /* 0x0001600000047ab9 */ /* 0x000fe40000000800 */
[----:B------:R-:W-:-:S07]  /*12c0*/  IMAD.U32 R2, RZ, RZ, UR4 ;  /* 0x00000004ff027e24 */ /* 0x000fce000f8e00ff */
.L_x_13:
[----:B------:R-:W-:Y:S02]  /*12d0*/  ULDC.64 UR4, c[0x0][0x5a0] ;  /* 0x0001680000047ab9 */ /* 0x000fe40000000a00 */
[----:B------:R-:W-:-:S04]  /*12e0*/  ISETP.NE.U32.AND P0, PT, RZ, UR4, PT ;  /* 0x00000004ff007c0c */ /* 0x000fc8000bf05070 */
[----:B------:R-:W-:-:S13]  /*12f0*/  ISETP.NE.AND.EX P0, PT, RZ, UR5, PT, P0 ;  /* 0x00000005ff007c0c */ /* 0x000fda000bf05300 */
[----:B------:R-:W-:Y:S05]  /*1300*/  @!P0 BRA `(.L_x_15) ;  /* 0x00000000001c8947 */ /* 0x000fea0003800000 */
[----:B------:R-:W3:Y:S02]  /*1310*/  LDC.64 R4, c[0x0][0x5a0] ;  /* 0x00016800ff047b82 */ /* 0x000ee40000000a00 */
[----:B---3--:R-:W3:Y:S02]  /*1320*/  LDG.E.64 R4, desc[UR46][R4.64] ;  /* 0x0000002e04047981 */ /* 0x008ee4000c1e1b00 */
[----:B---3--:R-:W-:-:S04]  /*1330*/  ISETP.NE.U32.AND P0, PT, R4, RZ, PT ;  /* 0x000000ff0400720c */ /* 0x008fc80003f05070 */
[----:B------:R-:W-:-:S13]  /*1340*/  ISETP.NE.AND.EX P0, PT, R5, RZ, PT, P0 ;  /* 0x000000ff0500720c */ /* 0x000fda0003f05300 */
[----:B------:R-:W-:Y:S05]  /*1350*/  @!P0 BRA `(.L_x_15) ;  /* 0x0000000000088947 */ /* 0x000fea0003800000 */
[----:B------:R3:W5:Y:S01]  /*1360*/  LD.E R16, desc[UR46][R4.64] ;  /* 0x0000002e04107980 */ /* 0x000762000c101900 */
[----:B------:R-:W-:Y:S05]  /*1370*/  BRA `(.L_x_16) ;  /* 0x0000000000247947 */ /* 0x000fea0003800000 */
.L_x_15:
[----:B------:R-:W-:Y:S02]  /*1380*/  ULDC.64 UR4, c[0x0][0x590] ;  /* 0x0001640000047ab9 */ /* 0x000fe40000000a00 */
[----:B------:R-:W-:-:S04]  /*1390*/  ISETP.NE.U32.AND P0, PT, RZ, UR4, PT ;  /* 0x00000004ff007c0c */ /* 0x000fc8000bf05070 */
[----:B------:R-:W-:-:S13]  /*13a0*/  ISETP.NE.AND.EX P0, PT, RZ, UR5, PT, P0 ;  /* 0x00000005ff007c0c */ /* 0x000fda000bf05300 */
[----:B------:R-:W-:Y:S05]  /*13b0*/  @!P0 BRA `(.L_x_17) ;  /* 0x00000000000c8947 */ /* 0x000fea0003800000 */
[----:B------:R-:W3:Y:S02]  /*13c0*/  LDC.64 R16, c[0x0][0x590] ;  /* 0x00016400ff107b82 */ /* 0x000ee40000000a00 */
[----:B---3--:R4:W5:Y:S01]  /*13d0*/  LDG.E R16, desc[UR46][R16.64] ;  /* 0x0000002e10107981 */ /* 0x008962000c1e1900 */
[----:B------:R-:W-:Y:S05]  /*13e0*/  BRA `(.L_x_16) ;  /* 0x0000000000087947 */ /* 0x000fea0003800000 */
.L_x_17:
[----:B------:R-:W-:Y:S02]  /*13f0*/  ULDC UR4, c[0x0][0x584] ;  /* 0x0001610000047ab9 */ /* 0x000fe40000000800 */
[----:B------:R-:W-:-:S07]  /*1400*/  IMAD.U32 R16, RZ, RZ, UR4 ;  /* 0x00000004ff107e24 */ /* 0x000fce000f8e00ff */
.L_x_16:
[----:B------:R-:W-:-:S13]  /*1410*/  LOP3.LUT P0, RZ, R0, 0xff, RZ, 0xc0, !PT ;  /* 0x000000ff00ff7812 */ /* 0x000fda000780c0ff */
[----:B------:R-:W-:Y:S05]  /*1420*/  @!P0 EXIT ;  /* 0x000000000000894d */ /* 0x000fea0003800000 */
[----:B------:R-:W-:Y:S01]  /*1430*/  ULDC UR4, c[0x0][0x28c] ;  /* 0x0000a30000047ab9 */ /* 0x000fe20000000800 */
[----:B------:R-:W-:Y:S01]  /*1440*/  UMOV UR36, URZ ;  /* 0x0000003f00247c82 */ /* 0x000fe20008000000 */
[----:B------:R-:W-:Y:S01]  /*1450*/  UIADD3 UR4, UR4, 0xf, URZ ;  /* 0x0000000f04047890 */ /* 0x000fe2000fffe03f */
[----:B------:R-:W-:-:S03]  /*1460*/  UMOV UR37, URZ ;  /* 0x0000003f00257c82 */ /* 0x000fc60008000000 */
[----:B------:R-:W-:-:S04]  /*1470*/  USHF.R.S32.HI UR5, URZ, 0x1f, UR4 ;  /* 0x0000001f3f057899 */ /* 0x000fc80008011404 */
[----:B------:R-:W-:-:S04]  /*1480*/  ULEA.HI UR5, UR5, UR4, URZ, 0x4 ;  /* 0x0000000405057291 */ /* 0x000fc8000f8f203f */
[----:B------:R-:W-:-:S12]  /*1490*/  USHF.R.S32.HI UR41, URZ, 0x4, UR5 ;  /* 0x000000043f297899 */ /* 0x000fd80008011405 */
.L_x_925:
[----:B------:R-:W0:Y:S01]  /*14a0*/  S2R R0, SR_TID.X ;  /* 0x0000000000007919 */ /* 0x000e220000002100 */
[----:B-1----:R-:W1:Y:S01]  /*14b0*/  S2UR UR6, SR_CgaCtaId ;  /* 0x00000000000679c3 */ /* 0x002e620000008800 */
[----:B------:R-:W-:Y:S02]  /*14c0*/  UMOV UR42, 0x400 ;  /* 0x00000400002a7882 */ /* 0x000fe40000000000 */
[----:B-1----:R-:W-:Y:S01]  /*14d0*/  ULEA UR42, UR6, UR42, 0x18 ;  /* 0x0000002a062a7291 */ /* 0x002fe2000f8ec03f */
[----:B0-----:R-:W-:-:S04]  /*14e0*/  LOP3.LUT R0, R0, 0x80, RZ, 0xc0, !PT ;  /* 0x0000008000007812 */ /* 0x001fc800078ec0ff */
[----:B------:R-:W-:-:S06]  /*14f0*/  SHF.R.U32.HI R0, RZ, 0x7, R0 ;  /* 0x00000007ff007819 */ /* 0x000fcc0000011600 */
[----:B------:R-:W0:Y:S02]  /*1500*/  SHFL.IDX PT, R0, R0, RZ, 0x1f ;  /* 0x00001fff00007589 */ /* 0x000e2400000e0000 */
[----:B0-----:R-:W-:-:S13]  /*1510*/  R2UR UR4, R0 ;  /* 0x00000000000472ca */ /* 0x001fda00000e0000 */
[----:B------:R-:W-:-:S04]  /*1520*/  ULEA.HI UR5, UR4, UR4, URZ, 0x1 ;  /* 0x0000000404057291 */ /* 0x000fc8000f8f083f */
[----:B------:R-:W-:-:S04]  /*1530*/  ULOP3.LUT UR5, UR5, 0x1ffffe, URZ, 0xc0, !UPT ;  /* 0x001ffffe05057892 */ /* 0x000fc8000f8ec03f */
[----:B------:R-:W-:-:S03]  /*1540*/  UIADD3 UR5, UR4, -UR5, URZ ;  /* 0x8000000504057290 */ /* 0x000fc6000fffe03f */
[----:B------:R-:W-:Y:S01]  /*1550*/  ULDC UR4, c[0x0][0x28c] ;  /* 0x0000a30000047ab9 */ /* 0x000fe20000000800 */
[----:B------:R-:W-:Y:S01]  /*1560*/  ULEA UR5, UR5, UR42, 0xb ;  /* 0x0000002a05057291 */ /* 0x000fe2000f8e583f */
[----:B------:R-:W-:-:S03]  /*1570*/  ISETP.LT.AND P0, PT, RZ, UR4, PT ;  /* 0x00000004ff007c0c */ /* 0x000fc6000bf01270 */
[----:B------:R-:W-:-:S04]  /*1580*/  UIADD3 UR5, UR5, 0x180, URZ ;  /* 0x0000018005057890 */ /* 0x000fc8000fffe03f */
[----:B------:R-:W-:-:S04]  /*1590*/  USHF.R.U32.HI UR5, URZ, 0x4, UR5 ;  /* 0x000000043f057899 */ /* 0x000fc80008011605 */
[----:B------:R-:W-:Y:S02]  /*15a0*/  ULOP3.LUT UR45, UR5, 0x3fff, URZ, 0xc0, !UPT ;  /* 0x00003fff052d7892 */ /* 0x000fe4000f8ec03f */
[----:B---345:R-:W-:Y:S10]  /*15b0*/  @P0 BRA `(.L_x_18) ;  /* 0x0000000000400947 */ /* 0x038ff40003800000 */
[----:B------:R-:W-:Y:S01]  /*15c0*/  MOV R0, 0x0 ;  /* 0x0000000000007802 */ /* 0x000fe20000000f00 */
[----:B------:R-:W-:Y:S01]  /*15d0*/  ULDC.64 UR4, c[0x4][0x68] ;  /* 0x01001a0000047ab9 */ /* 0x000fe20000000a00 */
[----:B------:R-:W-:Y:S01]  /*15e0*/  ULDC.64 UR6, c[0x4][0x8] ;  /* 0x0100020000067ab9 */ /* 0x000fe20000000a00 */
[----:B---3--:R-:W-:Y:S01]  /*15f0*/  IMAD.U32 R4, RZ, RZ, UR4 ;  /* 0x00000004ff047e24 */ /* 0x008fe2000f8e00ff */
[----:B------:R0:W1:Y:S01]  /*1600*/  LDC.64 R14, c[0x4][R0] ;  /* 0x01000000000e7b82 */ /* 0x0000620000000a00 */
[----:B------:R-:W-:Y:S01]  /*1610*/  IMAD.U32 R5, RZ, RZ, UR5 ;  /* 0x00000005ff057e24 */ /* 0x000fe2000f8e00ff */
[----:B------:R-:W-:Y:S01]  /*1620*/  ULDC.64 UR4, c[0x4][0x70] ;  /* 0x01001c0000047ab9 */ /* 0x000fe20000000a00 */
[----:B------:R-:W-:Y:S02]  /*1630*/  IMAD.U32 R10, RZ, RZ, UR6 ;  /* 0x00000006ff0a7e24 */ /* 0x000fe4000f8e00ff */
[----:B------:R-:W-:Y:S02]  /*1640*/  IMAD.U32 R6, RZ, RZ, UR4 ;  /* 0x00000004ff067e24 */ /* 0x000fe4000f8e00ff */
[----:B------:R-:W-:-:S02]  /*1650*/  IMAD.U32 R7, RZ, RZ, UR5 ;  /* 0x00000005ff077e24 */ /* 0x000fc4000f8e00ff */
[----:B------:R-:W-:Y:S02]  /*1660*/  IMAD.U32 R11, RZ, RZ, UR7 ;  /* 0x00000007ff0b7e24 */ /* 0x000fe4000f8e00ff */
[----:B------:R-:W-:Y:S02]  /*1670*/  IMAD.MOV.U32 R8, RZ, RZ, 0x1e1 ;  /* 0x000001e1ff087424 */ /* 0x000fe400078e00ff */
[----:B------:R-:W-:Y:S02]  /*1680*/  IMAD.MOV.U32 R12, RZ, RZ, 0x1 ;  /* 0x00000001ff0c7424 */ /* 0x000fe400078e00ff */
[----:B0-----:R-:W-:-:S07]  /*1690*/  IMAD.MOV.U32 R13, RZ, RZ, RZ ;  /* 0x000000ffff0d7224 */ /* 0x001fce00078e00ff */
[----:B------:R-:W-:-:S07]  /*16a0*/  LEPC R20, `(.L_x_18) ;  /* 0x000000001014794e */ /* 0x000fce0000000000 */
[----:B-12-45:R-:W-:Y:S05]  /*16b0*/  CALL.ABS.NOINC R14 ;  /* 0x000000000e007343 */ /* 0x036fea0003c00000 */
.L_x_18:
[----:B------:R-:W-:-:S06]  /*16c0*/  ULOP3.LUT UR4, UR38, 0x1, URZ, 0xfc, !UPT ;  /* 0x0000000126047892 */ /* 0x000fcc000f8efc3f */
[----:B------:R-:W-:-:S05]  /*16d0*/  IMAD.U32 R0, RZ, RZ, UR4 ;  /* 0x00000004ff007e24 */ /* 0x000fca000f8e00ff */
[----:B------:R-:W-:-:S13]  /*16e0*/  ISETP.NE.AND P0, PT, R0, 0x3, PT ;  /* 0x000000030000780c */ /* 0x000fda0003f05270 */
[----:B------:R-:W-:Y:S05]  /*16f0*/  @!P0 BRA `(.L_x_19) ;  /* 0x0000000000048947 */ /* 0x000fea0003800000 */
[----:B------:R-:W-:Y:S01]  /*1700*/  BPT.TRAP 0x1 ;  /* 0x000000040000795c */ /* 0x000fe20000300000 */
.L_x_19:
[----:B--2---:R-:W-:Y:S02]  /*1710*/  IMAD.U32 R3, RZ, RZ, UR37 ;  /* 0x00000025ff037e24 */ /* 0x004fe4000f8e00ff */
[----:B------:R-:W-:-:S03]  /*1720*/  IMAD.U32 R0, RZ, RZ, UR36 ;  /* 0x00000024ff007e24 */ /* 0x000fc6000f8e00ff */
[----:B------:R-:W-:Y:S02]  /*1730*/  LEA R3, R3, UR42, 0x3 ;  /* 0x0000002a03037c11 */ /* 0x000fe4000f8e18ff */
[----:B------:R-:W-:-:S04]  /*1740*/  SHF.L.U32 R0, R0, 0x1f, RZ ;  /* 0x0000001f00007819 */ /* 0x000fc800000006ff */
[----:B------:R0:W1:Y:S01]  /*1750*/  SYNCS.PHASECHK.TRANS64.TRYWAIT P1, [R3+URZ], R0 ;  /* 0x00000000030075a7 */ /* 0x000062000802017f */
[----:B------:R-:W-:Y:S05]  /*1760*/  @!P0 BRA `(.L_x_20) ;  /* 0x0000000000048947 */ /* 0x000fea0003800000 */
[----:B------:R-:W-:Y:S01]  /*1770*/  BPT.TRAP 0x1 ;  /* 0x000000040000795c */ /* 0x000fe20000300000 */
.L_x_20:
[----:B-1----:R-:W-:Y:S05]  /*1780*/  @P1 BRA `(.L_x_21) ;  /* 0x0000000000081947 */ /* 0x002fea0003800000 */
[----:B------:R-:W1:Y:S02]  /*1790*/  SYNCS.PHASECHK.TRANS64.TRYWAIT P1, [R3+URZ], R0 ;  /* 0x00000000030075a7 */ /* 0x000e64000802017f */
[----:B-1----:R-:W-:Y:S05]  /*17a0*/  @!P1 BRA `(.L_x_22) ;  /* 0x0000034000a89947 */ /* 0x002fea0003800000 */
.L_x_21:
[----:B------:R-:W-:-:S04]  /*17b0*/  UISETP.LT.AND UP0, UPT, UR41, 0x1, UPT ;  /* 0x000000012900788c */ /* 0x000fc8000bf01270 */
[----:B------:R-:W-:-:S06]  /*17c0*/  USEL UR4, UR41, 0x1, UP0 ;  /* 0x0000000129047887 */ /* 0x000fcc0008000000 */
[----:B------:R-:W-:Y:S01]  /*17d0*/  IMAD.U32 R6, RZ, RZ, UR4 ;  /* 0x00000004ff067e24 */ /* 0x000fe2000f8e00ff */
[----:B------:R-:W-:Y:S05]  /*17e0*/  WARPSYNC.ALL ;  /* 0x0000000000007948 */ /* 0x000fea0003800000 */
[----:B------:R-:W-:-:S04]  /*17f0*/  IADD3 R6, -R6, UR41, RZ ;  /* 0x0000002906067c10 */ /* 0x000fc8000fffe1ff */
[----:B------:R-:W-:Y:S01]  /*1800*/  ISETP.GE.AND P1, PT, R6, 0x1, PT ;  /* 0x000000010600780c */ /* 0x000fe20003f26270 */
[----:B------:R-:W-:Y:S01]  /*1810*/  UIADD3 UR4, UR42, 0x24180, URZ ;  /* 0x000241802a047890 */ /* 0x000fe2000fffe03f */
[----:B------:R-:W-:Y:S01]  /*1820*/  WARPGROUP.ARRIVE ;  /* 0x00000000000079c5 */ /* 0x000fe20000000000 */
[----:B------:R-:W-:Y:S02]  /*1830*/  ULOP3.LUT UR32, UR45, 0x10000, URZ, 0xfc, !UPT ;  /* 0x000100002d207892 */ /* 0x000fe4000f8efc3f */
[----:B------:R-:W-:Y:S02]  /*1840*/  USHF.R.U32.HI UR4, URZ, 0x4, UR4 ;  /* 0x000000043f047899 */ /* 0x000fe40008011604 */
[----:B------:R-:W-:Y:S02]  /*1850*/  ULEA UR34, UR37, UR32, 0xa ;  /* 0x0000002025227291 */ /* 0x000fe4000f8e503f */
[----:B------:R-:W-:Y:S01]  /*1860*/  ULOP3.LUT UR4, UR4, 0x3fff, URZ, 0xc0, !UPT ;  /* 0x00003fff04047892 */ /* 0x000fe2000f8ec03f */
[----:B------:R-:W-:Y:S01]  /*1870*/  UMOV UR9, 0xc0000010 ;  /* 0xc000001000097882 */ /* 0x000fe20000000000 */
[----:B------:R-:W-:-:S02]  /*1880*/  UMOV UR11, 0xc0000010 ;  /* 0xc0000010000b7882 */ /* 0x000fc40000000000 */
[----:B------:R-:W-:Y:S01]  /*1890*/  ULOP3.LUT UR33, UR4, 0x10000, URZ, 0xfc, !UPT ;  /* 0x0001000004217892 */ /* 0x000fe2000f8efc3f */
[----:B------:R-:W-:Y:S01]  /*18a0*/  UMOV UR8, UR34 ;  /* 0x0000002200087c82 */ /* 0x000fe20008000000 */
[----:B------:R-:W-:Y:S02]  /*18b0*/  UMOV UR5, UR9 ;  /* 0x0000000900057c82 */ /* 0x000fe40008000000 */
[----:B------:R-:W-:Y:S01]  /*18c0*/  UIMAD UR10, UR37, 0x1c0, UR33 ;  /* 0x000001c0250a78a4 */ /* 0x000fe2000f8e0221 */
[----:B------:R-:W-:Y:S01]  /*18d0*/  UMOV UR4, UR8 ;  /* 0x0000000800047c82 */ /* 0x000fe20008000000 */
[----:B------:R-:W-:Y:S02]  /*18e0*/  UMOV UR7, 0xc0000010 ;  /* 0xc000001000077882 */ /* 0x000fe40000000000 */
[----:B------:R-:W-:Y:S02]  /*18f0*/  UIADD3 UR6, UR10, 0x40, URZ ;  /* 0x000000400a067890 */ /* 0x000fe4000fffe03f */
[----:B------:R-:W-:Y:S01]  /*1900*/  UIADD3 UR14, UR10, 0x80, URZ ;  /* 0x000000800a0e7890 */ /* 0x000fe2000fffe03f */
[----:B------:R-:W-:-:S02]  /*1910*/  UMOV UR12, UR8 ;  /* 0x00000008000c7c82 */ /* 0x000fc40008000000 */
[----:B------:R-:W-:Y:S01]  /*1920*/  HGMMA.64x32x16.F32 R24, gdesc[UR8], RZ, !UPT, gsb0 ;  /* 0x00600000081879f0 */ /* 0x000fe2000c0008ff */
[----:B------:R-:W-:Y:S01]  /*1930*/  UMOV UR13, UR9 ;  /* 0x00000009000d7c82 */ /* 0x000fe20008000000 */
[----:B------:R-:W-:Y:S01]  /*1940*/  UMOV UR15, 0xc0000010 ;  /* 0xc0000010000f7882 */ /* 0x000fe20000000000 */
[----:B------:R-:W-:Y:S01]  /*1950*/  UIADD3 UR18, UR10, 0xc0, URZ ;  /* 0x000000c00a127890 */ /* 0x000fe2000fffe03f */
[----:B------:R-:W-:Y:S01]  /*1960*/  UMOV UR16, UR8 ;  /* 0x0000000800107c82 */ /* 0x000fe20008000000 */
        /* <DEDUP_REMOVED lines=14> */
[----:B------:R-:W-:-:S02]  /*1a50*/  WARPGROUP.DEPBAR.LE gsb0, 0x0 ;  /* 0x00008000000079c5 */ /* 0x000fc40000010000 */
[----:B------:R-:W-:Y:S04]  /*1a60*/  STL.64 [R1+0x380], R24 ;  /* 0x0003801801007387 */ /* 0x000fe80000100a00 */
[----:B------:R-:W-:Y:S04]  /*1a70*/  STL.64 [R1+0x388], R26 ;  /* 0x0003881a01007387 */ /* 0x000fe80000100a00 */
[----:B------:R-:W-:Y:S04]  /*1a80*/  STL.64 [R1+0x390], R28 ;  /* 0x0003901c01007387 */ /* 0x000fe80000100a00 */
[----:B------:R-:W-:Y:S04]  /*1a90*/  STL.64 [R1+0x398], R30 ;  /* 0x0003981e01007387 */ /* 0x000fe80000100a00 */
[----:B------:R-:W-:Y:S04]  /*1aa0*/  STL.64 [R1+0x3a0], R32 ;  /* 0x0003a02001007387 */ /* 0x000fe80000100a00 */
[----:B------:R-:W-:Y:S04]  /*1ab0*/  STL.64 [R1+0x3a8], R34 ;  /* 0x0003a82201007387 */ /* 0x000fe80000100a00 */
[----:B------:R-:W-:Y:S04]  /*1ac0*/  STL.64 [R1+0x3b0], R36 ;  /* 0x0003b02401007387 */ /* 0x000fe80000100a00 */
[----:B------:R2:W-:Y:S02]  /*1ad0*/  STL.64 [R1+0x3b8], R38 ;  /* 0x0003b82601007387 */ /* 0x0005e40000100a00 */
[----:B--2---:R-:W-:-:S06]  /*1ae0*/  WARPGROUP.ARRIVE ;  /* 0x00000000000079c5 */ /* 0x004fcc0000000000 */
[----:B------:R-:W-:Y:S01]  /*1af0*/  HGMMA.64x32x16.F32 R24, gdesc[UR4], RZ, !UPT, gsb0 ;  /* 0x00600000041879f0 */ /* 0x000fe2000c0008ff */
[----:B------:R-:W-:Y:S02]  /*1b00*/  UIADD3 UR4, UR34, 0x100, URZ ;  /* 0x0000010022047890 */ /* 0x000fe4000fffe03f */
[----:B------:R-:W-:Y:S02]  /*1b10*/  WARPGROUP.DEPBAR.LE gsb0, 0x0 ;  /* 0x00008000000079c5 */ /* 0x000fe40000010000 */
        /* <DEDUP_REMOVED lines=9> */
[----:B------:R-:W-:Y:S03]  /*1bb0*/  HGMMA.64x32x16.F32 R24, gdesc[UR12], RZ, !UPT, gsb0 ;  /* 0x006000000c1879f0 */ /* 0x000fe6000c0008ff */
        /* <DEDUP_REMOVED lines=12> */
[----:B------:R-:W-:Y:S01]  /*1c80*/  WARPGROUP.ARRIVE ;  /* 0x00000000000079c5 */ /* 0x000fe20000000000 */
[----:B------:R-:W-:Y:S04]  /*1c90*/  STL.64 [R1+0x80], R24 ;  /* 0x0000801801007387 */ /* 0x000fe80000100a00 */
[----:B------:R-:W-:Y:S01]  /*1ca0*/  STL.64 [R1+0x88], R26 ;  /* 0x0000881a01007387 */ /* 0x000fe20000100a00 */
[----:B------:R-:W-:Y:S03]  /*1cb0*/  HGMMA.64x32x16.F32 R200, gdesc[UR20], RZ, !UPT, gsb0 ;  /* 0x0060000014c879f0 */ /* 0x000fe6000c0008ff */
[----:B------:R-:W-:Y:S04]  /*1cc0*/  STL.64 [R1+0x90], R28 ;  /* 0x0000901c01007387 */ /* 0x000fe80000100a00 */
[----:B------:R-:W-:Y:S04]  /*1cd0*/  STL.64 [R1+0x98], R30 ;  /* 0x0000981e01007387 */ /* 0x000fe80000100a00 */
[----:B------:R-:W-:Y:S04]  /*1ce0*/  STL.64 [R1+0xa0], R32 ;  /* 0x0000a02001007387 */ /* 0x000fe80000100a00 */
[----:B------:R-:W-:Y:S04]  /*1cf0*/  STL.64 [R1+0xa8], R34 ;  /* 0x0000a82201007387 */ /* 0x000fe80000100a00 */
[----:B------:R-:W-:Y:S04]  /*1d00*/  STL.64 [R1+0xb0], R36 ;  /* 0x0000b02401007387 */ /* 0x000fe80000100a00 */
[----:B------:R2:W-:Y:S01]  /*1d10*/  STL.64 [R1+0xb8], R38 ;  /* 0x0000b82601007387 */ /* 0x0005e20000100a00 */
[----:B------:R-:W-:-:S02]  /*1d20*/  WARPGROUP.DEPBAR.LE gsb0, 0x0 ;  /* 0x00008000000079c5 */ /* 0x000fc40000010000 */
        /* <DEDUP_REMOVED lines=9> */
[----:B------:R-:W-:Y:S01]  /*1dc0*/  STL.64 [R1+0x3f8], R200 ;  /* 0x0003f8c801007387 */ /* 0x000fe20000100a00 */
[----:B------:R-:W-:-:S02]  /*1dd0*/  WARPGROUP.DEPBAR.LE gsb0, 0x0 ;  /* 0x00008000000079c5 */ /* 0x000fc40000010000 */
[----:B------:R-:W-:-:S06]  /*1de0*/  WARPGROUP.ARRIVE ;  /* 0x00000000000079c5 */ /* 0x000fcc0000000000 */
[----:B------:R-:W-:Y:S01]  /*1df0*/  HGMMA.64x32x16.F32 R72, gdesc[UR28], RZ, !UPT, gsb0 ;  /* 0x006000001c4879f0 */ /* 0x000fe2000c0008ff */
[----:B------:R-:W-:Y:S01]  /*1e00*/  UMOV UR28, UR4 ;  /* 0x00000004001c7c82 */ /* 0x000fe20008000000 */
[----:B------:R-:W-:Y:S01]  /*1e10*/  UMOV UR29, 0xc0000010 ;  /* 0xc0000010001d7882 */ /* 0x000fe20000000000 */
[----:B------:R-:W-:Y:S01]  /*1e20*/  UMOV UR24, UR28 ;  /* 0x0000001c00187c82 */ /* 0x000fe20008000000 */
        /* <DEDUP_REMOVED lines=11> */
[----:B------:R-:W-:-:S02]  /*1ee0*/  WARPGROUP.DEPBAR.LE gsb0, 0x0 ;  /* 0x00008000000079c5 */ /* 0x000fc40000010000 */
[----:B------:R-:W-:-:S06]  /*1ef0*/  WARPGROUP.ARRIVE ;  /* 0x00000000000079c5 */ /* 0x000fcc0000000000 */
[----:B------:R-:W-:Y:S03]  /*1f00*/  HGMMA.64x32x16.F32 R56, gdesc[UR28], RZ, !UPT, gsb0 ;  /* 0x006000001c3879f0 */ /* 0x000fe6000c0008ff */
[----:B------:R-:W-:Y:S02]  /*1f10*/  WARPGROUP.DEPBAR.LE gsb0, 0x0 ;  /* 0x00008000000079c5 */ /* 0x000fe40000010000 */
[----:B------:R-:W-:-:S06]  /*1f20*/  WARPGROUP.ARRIVE ;  /* 0x00000000000079c5 */ /* 0x000fcc0000000000 */
[----:B------:R-:W-:Y:S03]  /*1f30*/  HGMMA.64x32x16.F32 R120, gdesc[UR24], RZ, !UPT, gsb0 ;  /* 0x00600000187879f0 */ /* 0x000fe6000c0008ff */
[----:B------:R-:W-:Y:S02]  /*1f40*/  WARPGROUP.DEPBAR.LE gsb0, 0x0 ;  /* 0x00008000000079c5 */ /* 0x000fe40000010000 */
[----:B------:R-:W-:-:S06]  /*1f50*/  WARPGROUP.ARRIVE ;  /* 0x00000000000079c5 */ /* 0x000fcc0000000000 */
[----:B------:R-:W-:Y:S03]  /*1f60*/  HGMMA.64x32x16.F32 R184, gdesc[UR20], RZ, !UPT, gsb0 ;  /* 0x0060000014b879f0 */ /* 0x000fe6000c0008ff */
[----:B------:R-:W-:Y:S02]  /*1f70*/  WARPGROUP.DEPBAR.LE gsb0, 0x0 ;  /* 0x00008000000079c5 */ /* 0x000fe40000010000 */
        /* <DEDUP_REMOVED lines=14> */
[----:B------:R-:W-:Y:S01]  /*2060*/  UIADD3 UR34, UR34, 0x300, URZ ;  /* 0x0000030022227890 */ /* 0x000fe2000fffe03f */
        /* <DEDUP_REMOVED lines=82> */
[----:B------:R-:W-:Y:S04]  /*2590*/  STL.64 [R1], R24 ;  /* 0x0000001801007387 */ /* 0x000fe80000100a00 */
        /* <DEDUP_REMOVED lines=9> */
[----:B------:R-:W-:-:S06]  /*2630*/  WARPGROUP.ARRIVE ;  /* 0x00000000000079c5 */ /* 0x000fcc0000000000 */
[----:B------:R-:W-:Y:S03]  /*2640*/  HGMMA.64x32x16.F32 R104, gdesc[UR24], RZ, !UPT, gsb0 ;  /* 0x00600000186879f0 */ /* 0x000fe6000c0008ff */
[----:B------:R-:W-:Y:S02]  /*2650*/  WARPGROUP.DEPBAR.LE gsb0, 0x0 ;  /* 0x00008000000079c5 */ /* 0x000fe40000010000 */
        /* <DEDUP_REMOVED lines=17> */
[----:B--2---:R-:W-:-:S06]  /*2770*/  WARPGROUP.ARRIVE ;  /* 0x00000000000079c5 */ /* 0x004fcc0000000000 */
        /* <DEDUP_REMOVED lines=43> */
[----:B------:R2:W-:Y:S04]  /*2a30*/  STL.64 [R1+0x2f8], R214 ;  /* 0x0002f8d601007387 */ /* 0x0005e80000100a00 */
[----:B--2---:R2:W5:Y:S04]  /*2a40*/  LDL.LU.64 R214, [R1+0x430] ;  /* 0x0004300001d67983 */ /* 0x0045680000300a00 */
[----:B------:R2:W5:Y:S04]  /*2a50*/  LDL.LU.64 R212, [R1+0x428] ;  /* 0x0004280001d47983 */ /* 0x0005680000300a00 */
[----:B------:R2:W5:Y:S04]  /*2a60*/  LDL.LU.64 R210, [R1+0x420] ;  /* 0x0004200001d27983 */ /* 0x0005680000300a00 */
[----:B------:R2:W5:Y:S04]  /*2a70*/  LDL.LU.64 R208, [R1+0x418] ;  /* 0x0004180001d07983 */ /* 0x0005680000300a00 */
[----:B------:R2:W5:Y:S04]  /*2a80*/  LDL.LU.64 R206, [R1+0x410] ;  /* 0x0004100001ce7983 */ /* 0x0005680000300a00 */
[----:B------:R2:W5:Y:S04]  /*2a90*/  LDL.LU.64 R204, [R1+0x408] ;  /* 0x0004080001cc7983 */ /* 0x0005680000300a00 */
[----:B------:R2:W5:Y:S04]  /*2aa0*/  LDL.LU.64 R202, [R1+0x400] ;  /* 0x0004000001ca7983 */ /* 0x0005680000300a00 */
[----:B------:R2:W5:Y:S01]  /*2ab0*/  LDL.LU.64 R200, [R1+0x3f8] ;  /* 0x0003f80001c87983 */ /* 0x0005620000300a00 */
[----:B------:R-:W-:Y:S05]  /*2ac0*/  @!P1 BRA `(.L_x_23) ;  /* 0x0000002000909947 */ /* 0x000fea0003800000 */
[----:B------:R-:W-:Y:S01]  /*2ad0*/  UIADD3 UR34, UR37, 0x1, URZ ;  /* 0x0000000125227890 */ /* 0x000fe2000fffe03f */
[----:B01----:R-:W-:Y:S02]  /*2ae0*/  IMAD.MOV.U32 R3, RZ, RZ, R6 ;  /* 0x000000ffff037224 */ /* 0x003fe400078e0006 */
[----:B------:R-:W-:Y:S01]  /*2af0*/  IMAD.U32 R0, RZ, RZ, UR37 ;  /* 0x00000025ff007e24 */ /* 0x000fe2000f8e00ff */
[----:B------:R-:W-:-:S04]  /*2b00*/  UISETP.NE.AND UP0, UPT, UR34, 0x9, UPT ;  /* 0x000000092200788c */ /* 0x000fc8000bf05270 */
[----:B------:R-:W-:Y:S02]  /*2b10*/  USEL UR4, URZ, 0x1, UP0 ;  /* 0x000000013f047887 */ /* 0x000fe40008000000 */
[----:B------:R-:W-:Y:S02]  /*2b20*/  USEL UR34, UR34, URZ, UP0 ;  /* 0x0000003f22227287 */ /* 0x000fe40008000000 */
[----:B------:R-:W-:-:S06]  /*2b30*/  ULOP3.LUT UR4, UR36, UR4, URZ, 0x3c, !UPT ;  /* 0x0000000424047292 */ /* 0x000fcc000f8e3c3f */
[----:B---3--:R-:W-:-:S07]  /*2b40*/  IMAD.U32 R4, RZ, RZ, UR4 ;  /* 0x00000004ff047e24 */ /* 0x008fce000f8e00ff */
.L_x_30:
[----:B0----5:R-:W-:Y:S05]  /*2b50*/  @!P0 BRA `(.L_x_24) ;  /* 0x0000000000048947 */ /* 0x021fea0003800000 */
[----:B------:R-:W-:Y:S01]  /*2b60*/  BPT.TRAP 0x1 ;  /* 0x000000040000795c */ /* 0x000fe20000300000 */
.L_x_24:
[----:B------:R-:W-:Y:S01]  /*2b70*/  ULEA UR4, UR34, UR42, 0x3 ;  /* 0x0000002a22047291 */ /* 0x000fe2000f8e183f */
[----:B------:R-:W-:-:S08]  /*2b80*/  SHF.L.U32 R5, R4, 0x1f, RZ ;  /* 0x0000001f04057819 */ /* 0x000fd000000006ff */
[----:B------:R0:W1:Y:S01]  /*2b90*/  SYNCS.PHASECHK.TRANS64.TRYWAIT P1, [UR4], R5 ;  /* 0x00000005ff0075a7 */ /* 0x0000620008020144 */
[----:B------:R-:W-:Y:S05]  /*2ba0*/  @!P0 BRA `(.L_x_25) ;  /* 0x0000000000048947 */ /* 0x000fea0003800000 */
[----:B------:R-:W-:Y:S01]  /*2bb0*/  BPT.TRAP 0x1 ;  /* 0x000000040000795c */ /* 0x000fe20000300000 */
.L_x_25:
[----:B-1----:R-:W-:Y:S05]  /*2bc0*/  @P1 BRA `(.L_x_26) ;  /* 0x0000000000081947 */ /* 0x002fea0003800000 */
[----:B------:R-:W1:Y:S02]  /*2bd0*/  SYNCS.PHASECHK.TRANS64.TRYWAIT P1, [UR4], R5 ;  /* 0x00000005ff0075a7 */ /* 0x000e640008020144 */
[----:B-1----:R-:W-:Y:S05]  /*2be0*/  @!P1 BRA `(.L_x_27) ;  /* 0x0000032c00ac9947 */ /* 0x002fea0003800000 */
.L_x_26:
        /* <DEDUP_REMOVED lines=8> */
[----:B---3--:R-:W3:Y:S04]  /*2c70*/  LDL.LU.64 R24, [R1+0x380] ;  /* 0x0003800001187983 */ /* 0x008ee80000300a00 */
[----:B------:R-:W3:Y:S04]  /*2c80*/  LDL.LU.64 R26, [R1+0x388] ;  /* 0x00038800011a7983 */ /* 0x000ee80000300a00 */
[----:B------:R-:W3:Y:S04]  /*2c90*/  LDL.LU.64 R28, [R1+0x390] ;  /* 0x00039000011c7983 */ /* 0x000ee80000300a00 */
[----:B------:R-:W3:Y:S04]  /*2ca0*/  LDL.LU.64 R30, [R1+0x398] ;  /* 0x00039800011e7983 */ /* 0x000ee80000300a00 */
[----:B------:R-:W3:Y:S04]  /*2cb0*/  LDL.LU.64 R32, [R1+0x3a0] ;  /* 0x0003a00001207983 */ /* 0x000ee80000300a00 */
[----:B------:R-:W3:Y:S04]  /*2cc0*/  LDL.LU.64 R34, [R1+0x3a8] ;  /* 0x0003a80001227983 */ /* 0x000ee80000300a00 */
[----:B------:R-:W3:Y:S04]  /*2cd0*/  LDL.LU.64 R36, [R1+0x3b0] ;  /* 0x0003b00001247983 */ /* 0x000ee80000300a00 */
[----:B------:R-:W3:Y:S04]  /*2ce0*/  LDL.LU.64 R38, [R1+0x3b8] ;  /* 0x0003b80001267983 */ /* 0x000ee80000300a00 */
        /* <DEDUP_REMOVED lines=8> */
[----:B0-----:R-:W2:Y:S04]  /*2d70*/  LDL.LU.64 R88, [R1+0x80] ;  /* 0x0000800001587983 */ /* 0x001ea80000300a00 */
[----:B------:R-:W2:Y:S04]  /*2d80*/  LDL.LU.64 R90, [R1+0x88] ;  /* 0x00008800015a7983 */ /* 0x000ea80000300a00 */
[----:B------:R-:W2:Y:S04]  /*2d90*/  LDL.LU.64 R92, [R1+0x90] ;  /* 0x00009000015c7983 */ /* 0x000ea80000300a00 */
[----:B------:R-:W2:Y:S04]  /*2da0*/  LDL.LU.64 R94, [R1+0x98] ;  /* 0x00009800015e7983 */ /* 0x000ea80000300a00 */
[----:B------:R-:W2:Y:S04]  /*2db0*/  LDL.LU.64 R96, [R1+0xa0] ;  /* 0x0000a00001607983 */ /* 0x000ea80000300a00 */
[----:B------:R-:W2:Y:S04]  /*2dc0*/  LDL.LU.64 R98, [R1+0xa8] ;  /* 0x0000a80001627983 */ /* 0x000ea80000300a00 */
[----:B------:R-:W2:Y:S04]  /*2dd0*/  LDL.LU.64 R100, [R1+0xb0] ;  /* 0x0000b00001647983 */ /* 0x000ea80000300a00 */
[----:B------:R-:W2:Y:S04]  /*2de0*/  LDL.LU.64 R102, [R1+0xb8] ;  /* 0x0000b80001667983 */ /* 0x000ea80000300a00 */
        /* <DEDUP_REMOVED lines=8> */
[----:B0-----:R-:W4:Y:S04]  /*2e70*/  LDL.LU.64 R152, [R1+0x180] ;  /* 0x0001800001987983 */ /* 0x001f280000300a00 */
[----:B------:R-:W4:Y:S04]  /*2e80*/  LDL.LU.64 R154, [R1+0x188] ;  /* 0x00018800019a7983 */ /* 0x000f280000300a00 */
[----:B------:R-:W4:Y:S04]  /*2e90*/  LDL.LU.64 R156, [R1+0x190] ;  /* 0x00019000019c7983 */ /* 0x000f280000300a00 */
[----:B------:R-:W4:Y:S04]  /*2ea0*/  LDL.LU.64 R158, [R1+0x198] ;  /* 0x00019800019e7983 */ /* 0x000f280000300a00 */
[----:B------:R-:W4:Y:S04]  /*2eb0*/  LDL.LU.64 R160, [R1+0x1a0] ;  /* 0x0001a00001a07983 */ /* 0x000f280000300a00 */
[----:B------:R-:W4:Y:S04]  /*2ec0*/  LDL.LU.64 R162, [R1+0x1a8] ;  /* 0x0001a80001a27983 */ /* 0x000f280000300a00 */
[----:B------:R-:W4:Y:S04]  /*2ed0*/  LDL.LU.64 R164, [R1+0x1b0] ;  /* 0x0001b00001a47983 */ /* 0x000f280000300a00 */
[----:B------:R-:W4:Y:S04]  /*2ee0*/  LDL.LU.64 R166, [R1+0x1b8] ;  /* 0x0001b80001a67983 */ /* 0x000f280000300a00 */
        /* <DEDUP_REMOVED lines=13> */
[----:B------:R-:W2:Y:S01]  /*2fc0*/  LDL.LU.64 R234, [R1+0x2b8] ;  /* 0x0002b80001ea7983 */ /* 0x000ea20000300a00 */
[----:B------:R-:W-:-:S02]  /*2fd0*/  ULEA UR35, UR34, UR32, 0xa ;  /* 0x0000002022237291 */ /* 0x000fc4000f8e503f */
[----:B------:R-:W-:Y:S01]  /*2fe0*/  UIMAD UR6, UR34, 0x1c0, UR33 ;  /* 0x000001c0220678a4 */ /* 0x000fe2000f8e0221 */
[----:B------:R-:W-:Y:S01]  /*2ff0*/  UMOV UR5, 0xc0000010 ;  /* 0xc000001000057882 */ /* 0x000fe20000000000 */
[----:B------:R-:W-:Y:S02]  /*3000*/  UMOV UR7, 0xc0000010 ;  /* 0xc000001000077882 */ /* 0x000fe40000000000 */
[----:B------:R-:W-:Y:S01]  /*3010*/  UIADD3 UR10, UR6, 0x40, URZ ;  /* 0x00000040060a7890 */ /* 0x000fe2000fffe03f */
[----:B------:R-:W-:Y:S01]  /*3020*/  UMOV UR4, UR35 ;  /* 0x0000002300047c82 */ /* 0x000fe20008000000 */
[----:B------:R-:W-:Y:S01]  /*3030*/  UMOV UR9, UR5 ;  /* 0x0000000500097c82 */ /* 0x000fe20008000000 */
[----:B------:R-:W-:Y:S01]  /*3040*/  UMOV UR8, UR4 ;  /* 0x0000000400087c82 */ /* 0x000fe20008000000 */
[----:B------:R-:W-:Y:S01]  /*3050*/  UMOV UR11, 0xc0000010 ;  /* 0xc0000010000b7882 */ /* 0x000fe20000000000 */
[----:B------:R-:W-:Y:S01]  /*3060*/  UIADD3 UR14, UR6, 0x80, URZ ;  /* 0x00000080060e7890 */ /* 0x000fe2000fffe03f */
[----:B---3--:R-:W-:-:S06]  /*3070*/  WARPGROUP.ARRIVE ;  /* 0x00000000000079c5 */ /* 0x008fcc0000000000 */
[----:B------:R-:W-:Y:S03]  /*3080*/  HGMMA.64x32x16.F32 R24, gdesc[UR4], R24, gsb0 ;  /* 0x00600000041879f0 */ /* 0x000fe60008000818 */
[----:B------:R-:W-:Y:S02]  /*3090*/  WARPGROUP.DEPBAR.LE gsb0, 0x0 ;  /* 0x00008000000079c5 */ /* 0x000fe40000010000 */
[----:B------:R-:W-:Y:S01]  /*30a0*/  UMOV UR12, UR4 ;  /* 0x00000004000c7c82 */ /* 0x000fe20008000000 */
[----:B------:R-:W-:Y:S01]  /*30b0*/  UMOV UR13, UR5 ;  /* 0x00000005000d7c82 */ /* 0x000fe20008000000 */
[----:B------:R-:W-:Y:S01]  /*30c0*/  UMOV UR15, 0xc0000010 ;  /* 0xc0000010000f7882 */ /* 0x000fe20000000000 */
[----:B------:R-:W-:Y:S01]  /*30d0*/  UIADD3 UR18, UR6, 0xc0, URZ ;  /* 0x000000c006127890 */ /* 0x000fe2000fffe03f */
[----:B------:R-:W-:Y:S01]  /*30e0*/  STL.64 [R1+0x380], R24 ;  /* 0x0003801801007387 */ /* 0x000fe20000100a00 */
        /* <DEDUP_REMOVED lines=8> */
[----:B------:R-:W-:Y:S04]  /*3170*/  STL.64 [R1+0x390], R28 ;  /* 0x0003901c01007387 */ /* 0x000fe80000100a00 */
[----:B------:R-:W-:Y:S04]  /*3180*/  STL.64 [R1+0x398], R30 ;  /* 0x0003981e01007387 */ /* 0x000fe80000100a00 */
[----:B------:R-:W-:Y:S04]  /*3190*/  STL.64 [R1+0x3a0], R32 ;  /* 0x0003a02001007387 */ /* 0x000fe80000100a00 */
[----:B------:R-:W-:Y:S01]  /*31a0*/  STL.64 [R1+0x3a8], R34 ;  /* 0x0003a82201007387 */ /* 0x000fe20000100a00 */
[----:B------:R-:W-:-:S03]  /*31b0*/  UIADD3 UR26, UR6, 0x140, URZ ;  /* 0x00000140061a7890 */ /* 0x000fc6000fffe03f */
[----:B------:R-:W-:Y:S04]  /*31c0*/  STL.64 [R1+0x3b0], R36 ;  /* 0x0003b02401007387 */ /* 0x000fe80000100a00 */
[----:B------:R0:W-:Y:S01]  /*31d0*/  STL.64 [R1+0x3b8], R38 ;  /* 0x0003b82601007387 */ /* 0x0001e20000100a00 */
[----:B------:R-:W-:Y:S01]  /*31e0*/  UMOV UR24, UR4 ;  /* 0x0000000400187c82 */ /* 0x000fe20008000000 */
[----:B------:R-:W-:Y:S01]  /*31f0*/  UMOV UR25, UR5 ;  /* 0x0000000500197c82 */ /* 0x000fe20008000000 */
[----:B------:R-:W-:Y:S01]  /*3200*/  UMOV UR27, 0xc0000010 ;  /* 0xc0000010001b7882 */ /* 0x000fe20000000000 */
[----:B0-----:R-:W3:Y:S04]  /*3210*/  LDL.LU.64 R38, [R1+0x5a0] ;  /* 0x0005a00001267983 */ /* 0x001ee80000300a00 */
[----:B------:R-:W3:Y:S04]  /*3220*/  LDL.LU.64 R36, [R1+0x598] ;  /* 0x0005980001247983 */ /* 0x000ee80000300a00 */
[----:B------:R-:W3:Y:S04]  /*3230*/  LDL.LU.64 R34, [R1+0x590] ;  /* 0x0005900001227983 */ /* 0x000ee80000300a00 */
[----:B------:R-:W3:Y:S04]  /*3240*/  LDL.LU.64 R32, [R1+0x588] ;  /* 0x0005880001207983 */ /* 0x000ee80000300a00 */
[----:B------:R-:W3:Y:S04]  /*3250*/  LDL.LU.64 R30, [R1+0x580] ;  /* 0x00058000011e7983 */ /* 0x000ee80000300a00 */
[----:B------:R-:W3:Y:S04]  /*3260*/  LDL.LU.64 R28, [R1+0x578] ;  /* 0x00057800011c7983 */ /* 0x000ee80000300a00 */
[----:B------:R-:W3:Y:S04]  /*3270*/  LDL.LU.64 R26, [R1+0x570] ;  /* 0x00057000011a7983 */ /* 0x000ee80000300a00 */
[----:B------:R-:W3:Y:S01]  /*3280*/  LDL.LU.64 R24, [R1+0x568] ;  /* 0x0005680001187983 */ /* 0x000ee20000300a00 */
[----:B--2---:R-:W-:-:S06]  /*3290*/  WARPGROUP.ARRIVE ;  /* 0x00000000000079c5 */ /* 0x004fcc0000000000 */
[----:B------:R-:W-:Y:S03]  /*32a0*/  HGMMA.64x32x16.F32 R220, gdesc[UR8], R220, gsb0 ;  /* 0x0060000008dc79f0 */ /* 0x000fe600080008dc */
[----:B------:R-:W-:Y:S02]  /*32b0*/  WARPGROUP.DEPBAR.LE gsb0, 0x0 ;  /* 0x00008000000079c5 */ /* 0x000fe40000010000 */
[----:B----4-:R-:W-:Y:S01]  /*32c0*/  WARPGROUP.ARRIVE ;  /* 0x00000000000079c5 */ /* 0x010fe20000000000 */
[----:B------:R-:W-:Y:S04]  /*32d0*/  STL.64 [R1+0x280], R220 ;  /* 0x000280dc01007387 */ /* 0x000fe80000100a00 */
[----:B------:R-:W-:Y:S01]  /*32e0*/  STL.64 [R1+0x288], R222 ;  /* 0x000288de01007387 */ /* 0x000fe20000100a00 */
[----:B------:R-:W-:Y:S03]  /*32f0*/  HGMMA.64x32x16.F32 R152, gdesc[UR12], R152, gsb0 ;  /* 0x006000000c9879f0 */ /* 0x000fe60008000898 */
[----:B------:R-:W-:Y:S04]  /*3300*/  STL.64 [R1+0x290], R224 ;  /* 0x000290e001007387 */ /* 0x000fe80000100a00 */
[----:B------:R-:W-:Y:S04]  /*3310*/  STL.64 [R1+0x298], R226 ;  /* 0x000298e201007387 */ /* 0x000fe80000100a00 */
[----:B------:R-:W-:Y:S04]  /*3320*/  STL.64 [R1+0x2a0], R228 ;  /* 0x0002a0e401007387 */ /* 0x000fe80000100a00 */
[----:B------:R-:W-:Y:S04]  /*3330*/  STL.64 [R1+0x2a8], R230 ;  /* 0x0002a8e601007387 */ /* 0x000fe80000100a00 */
[----:B------:R-:W-:Y:S04]  /*3340*/  STL.64 [R1+0x2b0], R232 ;  /* 0x0002b0e801007387 */ /* 0x000fe80000100a00 */
[----:B------:R-:W-:Y:S01]  /*3350*/  STL.64 [R1+0x2b8], R234 ;  /* 0x0002b8ea01007387 */ /* 0x000fe20000100a00 */
[----:B------:R-:W-:-:S02]  /*3360*/  WARPGROUP.DEPBAR.LE gsb0, 0x0 ;  /* 0x00008000000079c5 */ /* 0x000fc40000010000 */
[----:B------:R-:W-:Y:S01]  /*3370*/  WARPGROUP.ARRIVE ;  /* 0x00000000000079c5 */ /* 0x000fe20000000000 */
[----:B------:R0:W-:Y:S04]  /*3380*/  STL.64 [R1+0x180], R152 ;  /* 0x0001809801007387 */ /* 0x0001e80000100a00 */
[----:B------:R2:W-:Y:S01]  /*3390*/  STL.64 [R1+0x188], R154 ;  /* 0x0001889a01007387 */ /* 0x0005e20000100a00 */
[----:B------:R-:W-:Y:S03]  /*33a0*/  HGMMA.64x32x16.F32 R88, gdesc[UR16], R88, gsb0 ;  /* 0x00600000105879f0 */ /* 0x000fe60008000858 */
[----:B------:R4:W-:Y:S04]  /*33b0*/  STL.64 [R1+0x190], R156 ;  /* 0x0001909c01007387 */ /* 0x0009e80000100a00 */
[----:B------:R1:W-:Y:S04]  /*33c0*/  STL.64 [R1+0x198], R158 ;  /* 0x0001989e01007387 */ /* 0x0003e80000100a00 */
[----:B------:R1:W-:Y:S04]  /*33d0*/  STL.64 [R1+0x1a0], R160 ;  /* 0x0001a0a001007387 */ /* 0x0003e80000100a00 */
[----:B------:R1:W-:Y:S04]  /*33e0*/  STL.64 [R1+0x1a8], R162 ;  /* 0x0001a8a201007387 */ /* 0x0003e80000100a00 */
[----:B------:R1:W-:Y:S04]  /*33f0*/  STL.64 [R1+0x1b0], R164 ;  /* 0x0001b0a401007387 */ /* 0x0003e80000100a00 */
[----:B------:R1:W-:Y:S04]  /*3400*/  STL.64 [R1+0x1b8], R166 ;  /* 0x0001b8a601007387 */ /* 0x0003e80000100a00 */
[----:B0-----:R-:W3:Y:S04]  /*3410*/  LDL.LU.64 R152, [R1+0x40] ;  /* 0x0000400001987983 */ /* 0x001ee80000300a00 */
[----:B--2---:R-:W3:Y:S04]  /*3420*/  LDL.LU.64 R154, [R1+0x48] ;  /* 0x00004800019a7983 */ /* 0x004ee80000300a00 */
[----:B----4-:R-:W3:Y:S01]  /*3430*/  LDL.LU.64 R156, [R1+0x50] ;  /* 0x00005000019c7983 */ /* 0x010ee20000300a00 */
[----:B------:R-:W-:-:S02]  /*3440*/  WARPGROUP.DEPBAR.LE gsb0, 0x0 ;  /* 0x00008000000079c5 */ /* 0x000fc40000010000 */
[----:B-----5:R-:W-:-:S06]  /*3450*/  WARPGROUP.ARRIVE ;  /* 0x00000000000079c5 */ /* 0x020fcc0000000000 */
[----:B------:R-:W-:Y:S01]  /*3460*/  HGMMA.64x32x16.F32 R200, gdesc[UR20], R200, gsb0 ;  /* 0x0060000014c879f0 */ /* 0x000fe200080008c8 */
[----:B------:R0:W-:Y:S04]  /*3470*/  STL.64 [R1+0x80], R88 ;  /* 0x0000805801007387 */ /* 0x0001e80000100a00 */
[----:B------:R2:W-:Y:S04]  /*3480*/  STL.64 [R1+0x88], R90 ;  /* 0x0000885a01007387 */ /* 0x0005e80000100a00 */
[----:B------:R4:W-:Y:S04]  /*3490*/  STL.64 [R1+0x90], R92 ;  /* 0x0000905c01007387 */ /* 0x0009e80000100a00 */
[----:B------:R4:W-:Y:S04]  /*34a0*/  STL.64 [R1+0x98], R94 ;  /* 0x0000985e01007387 */ /* 0x0009e80000100a00 */
[----:B------:R4:W-:Y:S04]  /*34b0*/  STL.64 [R1+0xa0], R96 ;  /* 0x0000a06001007387 */ /* 0x0009e80000100a00 */
[----:B------:R4:W-:Y:S04]  /*34c0*/  STL.64 [R1+0xa8], R98 ;  /* 0x0000a86201007387 */ /* 0x0009e80000100a00 */
[----:B------:R4:W-:Y:S04]  /*34d0*/  STL.64 [R1+0xb0], R100 ;  /* 0x0000b06401007387 */ /* 0x0009e80000100a00 */
[----:B------:R4:W-:Y:S04]  /*34e0*/  STL.64 [R1+0xb8], R102 ;  /* 0x0000b86601007387 */ /* 0x0009e80000100a00 */
[----:B-1----:R-:W3:Y:S04]  /*34f0*/  LDL.LU.64 R158, [R1+0x58] ;  /* 0x00005800019e7983 */ /* 0x002ee80000300a00 */
[----:B------:R-:W3:Y:S04]  /*3500*/  LDL.LU.64 R160, [R1+0x60] ;  /* 0x0000600001a07983 */ /* 0x000ee80000300a00 */
[----:B------:R-:W3:Y:S04]  /*3510*/  LDL.LU.64 R162, [R1+0x68] ;  /* 0x0000680001a27983 */ /* 0x000ee80000300a00 */
[----:B------:R-:W3:Y:S04]  /*3520*/  LDL.LU.64 R164, [R1+0x70] ;  /* 0x0000700001a47983 */ /* 0x000ee80000300a00 */
[----:B------:R-:W3:Y:S01]  /*3530*/  LDL.LU.64 R166, [R1+0x78] ;  /* 0x0000780001a67983 */ /* 0x000ee20000300a00 */
[----:B------:R-:W-:Y:S01]  /*3540*/  UIADD3 UR30, UR6, 0x180, URZ ;  /* 0x00000180061e7890 */ /* 0x000fe2000fffe03f */
[----:B------:R-:W-:Y:S01]  /*3550*/  UMOV UR28, UR4 ;  /* 0x00000004001c7c82 */ /* 0x000fe20008000000 */
[----:B------:R-:W-:Y:S01]  /*3560*/  UMOV UR29, UR5 ;  /* 0x00000005001d7c82 */ /* 0x000fe20008000000 */
[----:B------:R-:W-:Y:S01]  /*3570*/  UMOV UR31, 0xc0000010 ;  /* 0xc0000010001f7882 */ /* 0x000fe20000000000 */
[----:B0-----:R-:W3:Y:S04]  /*3580*/  LDL.LU.64 R88, [R1+0x140] ;  /* 0x0001400001587983 */ /* 0x001ee80000300a00 */
[----:B--2---:R-:W2:Y:S01]  /*3590*/  LDL.LU.64 R90, [R1+0x148] ;  /* 0x00014800015a7983 */ /* 0x004ea20000300a00 */
[----:B------:R-:W-:-:S02]  /*35a0*/  WARPGROUP.DEPBAR.LE gsb0, 0x0 ;  /* 0x00008000000079c5 */ /* 0x000fc40000010000 */
[----:B------:R-:W-:Y:S01]  /*35b0*/  WARPGROUP.ARRIVE ;  /* 0x00000000000079c5 */ /* 0x000fe20000000000 */
[----:B----4-:R-:W2:Y:S04]  /*35c0*/  LDL.LU.64 R92, [R1+0x150] ;  /* 0x00015000015c7983 */ /* 0x010ea80000300a00 */
[----:B------:R-:W2:Y:S01]  /*35d0*/  LDL.LU.64 R94, [R1+0x158] ;  /* 0x00015800015e7983 */ /* 0x000ea20000300a00 */
[----:B------:R-:W-:Y:S03]  /*35e0*/  HGMMA.64x32x16.F32 R136, gdesc[UR24], R136, gsb0 ;  /* 0x00600000188879f0 */ /* 0x000fe60008000888 */
[----:B------:R-:W2:Y:S04]  /*35f0*/  LDL.LU.64 R96, [R1+0x160] ;  /* 0x0001600001607983 */ /* 0x000ea80000300a00 */
[----:B------:R-:W2:Y:S04]  /*3600*/  LDL.LU.64 R98, [R1+0x168] ;  /* 0x0001680001627983 */ /* 0x000ea80000300a00 */
[----:B------:R-:W2:Y:S04]  /*3610*/  LDL.LU.64 R100, [R1+0x170] ;  /* 0x0001700001647983 */ /* 0x000ea80000300a00 */
[----:B------:R-:W2:Y:S01]  /*3620*/  LDL.LU.64 R102, [R1+0x178] ;  /* 0x0001780001667983 */ /* 0x000ea20000300a00 */
[----:B------:R-:W-:-:S02]  /*3630*/  WARPGROUP.DEPBAR.LE gsb0, 0x0 ;  /* 0x00008000000079c5 */ /* 0x000fc40000010000 */
[----:B------:R-:W-:-:S06]  /*3640*/  WARPGROUP.ARRIVE ;  /* 0x00000000000079c5 */ /* 0x000fcc0000000000 */
[----:B------:R-:W-:Y:S01]  /*3650*/  HGMMA.64x32x16.F32 R72, gdesc[UR28], R72, gsb0 ;  /* 0x006000001c4879f0 */ /* 0x000fe20008000848 */
[----:B------:R-:W-:Y:S01]  /*3660*/  UIADD3 UR8, UR35, 0x100, URZ ;  /* 0x0000010023087890 */ /* 0x000fe2000fffe03f */
[----:B------:R-:W-:-:S06]  /*3670*/  UMOV UR29, 0xc0000010 ;  /* 0xc0000010001d7882 */ /* 0x000fcc0000000000 */
[----:B------:R-:W-:Y:S01]  /*3680*/  UMOV UR28, UR8 ;  /* 0x00000008001c7c82 */ /* 0x000fe20008000000 */
[----:B------:R-:W-:Y:S02]  /*3690*/  WARPGROUP.DEPBAR.LE gsb0, 0x0 ;  /* 0x00008000000079c5 */ /* 0x000fe40000010000 */
[----:B------:R-:W-:-:S06]  /*36a0*/  WARPGROUP.ARRIVE ;  /* 0x00000000000079c5 */ /* 0x000fcc0000000000 */
[----:B------:R-:W-:Y:S01]  /*36b0*/  HGMMA.64x32x16.F32 R56, gdesc[UR28], R56, gsb0 ;  /* 0x006000001c3879f0 */ /* 0x000fe20008000838 */
[----:B------:R-:W-:Y:S01]  /*36c0*/  UMOV UR24, UR28 ;  /* 0x0000001c00187c82 */ /* 0x000fe20008000000 */
        /* <DEDUP_REMOVED lines=12> */
[----:B---3--:R-:W-:-:S06]  /*3790*/  WARPGROUP.ARRIVE ;  /* 0x00000000000079c5 */ /* 0x008fcc0000000000 */
[----:B------:R-:W-:Y:S01]  /*37a0*/  HGMMA.64x32x16.F32 R152, gdesc[UR16], R152, gsb0 ;  /* 0x00600000109879f0 */ /* 0x000fe20008000898 */
[----:B------:R-:W-:Y:S01]  /*37b0*/  UMOV UR12, UR28 ;  /* 0x0000001c000c7c82 */ /* 0x000fe20008000000 */
[----:B------:R-:W-:Y:S01]  /*37c0*/  UMOV UR13, UR29 ;  /* 0x0000001d000d7c82 */ /* 0x000fe20008000000 */
[----:B------:R-:W-:Y:S04]  /*37d0*/  STL.64 [R1+0x430], R214 ;  /* 0x000430d601007387 */ /* 0x000fe80000100a00 */
[----:B------:R-:W-:Y:S04]  /*37e0*/  STL.64 [R1+0x428], R212 ;  /* 0x000428d401007387 */ /* 0x000fe80000100a00 */
[----:B------:R-:W-:Y:S04]  /*37f0*/  STL.64 [R1+0x420], R210 ;  /* 0x000420d201007387 */ /* 0x000fe80000100a00 */
[----:B------:R-:W-:Y:S04]  /*3800*/  STL.64 [R1+0x418], R208 ;  /* 0x000418d001007387 */ /* 0x000fe80000100a00 */
[----:B------:R-:W-:Y:S01]  /*3810*/  STL.64 [R1+0x410], R206 ;  /* 0x000410ce01007387 */ /* 0x000fe20000100a00 */
[----:B------:R-:W-:-:S02]  /*3820*/  WARPGROUP.DEPBAR.LE gsb0, 0x0 ;  /* 0x00008000000079c5 */ /* 0x000fc40000010000 */
[----:B--2---:R-:W-:-:S06]  /*3830*/  WARPGROUP.ARRIVE ;  /* 0x00000000000079c5 */ /* 0x004fcc0000000000 */
[----:B------:R-:W-:Y:S01]  /*3840*/  HGMMA.64x32x16.F32 R88, gdesc[UR12], R88, gsb0 ;  /* 0x006000000c5879f0 */ /* 0x000fe20008000858 */
[----:B------:R-:W-:Y:S04]  /*3850*/  STL.64 [R1+0x408], R204 ;  /* 0x000408cc01007387 */ /* 0x000fe80000100a00 */
        /* <DEDUP_REMOVED lines=22> */
[----:B------:R-:W-:Y:S01]  /*39c0*/  STL.64 [R1+0x60], R160 ;  /* 0x000060a001007387 */ /* 0x000fe20000100a00 */
[----:B------:R-:W-:-:S03]  /*39d0*/  WARPGROUP.DEPBAR.LE gsb0, 0x0 ;  /* 0x00008000000079c5 */ /* 0x000fc60000010000 */
[----:B------:R-:W-:Y:S04]  /*39e0*/  STL.64 [R1+0x68], R162 ;  /* 0x000068a201007387 */ /* 0x000fe80000100a00 */
[----:B------:R-:W-:Y:S04]  /*39f0*/  STL.64 [R1+0x70], R164 ;  /* 0x000070a401007387 */ /* 0x000fe80000100a00 */
[----:B------:R-:W-:Y:S04]  /*3a00*/  STL.64 [R1+0x78], R166 ;  /* 0x000078a601007387 */ /* 0x000fe80000100a00 */
        /* <DEDUP_REMOVED lines=8> */
[----:B0-----:R-:W4:Y:S04]  /*3a90*/  LDL.LU.64 R88, [R1+0x240] ;  /* 0x0002400001587983 */ /* 0x001f280000300a00 */
[----:B-1----:R-:W4:Y:S04]  /*3aa0*/  LDL.LU.64 R90, [R1+0x248] ;  /* 0x00024800015a7983 */ /* 0x002f280000300a00 */
[----:B--2---:R-:W2:Y:S04]  /*3ab0*/  LDL.LU.64 R92, [R1+0x250] ;  /* 0x00025000015c7983 */ /* 0x004ea80000300a00 */
[----:B---3--:R-:W2:Y:S04]  /*3ac0*/  LDL.LU.64 R94, [R1+0x258] ;  /* 0x00025800015e7983 */ /* 0x008ea80000300a00 */
[----:B----4-:R-:W2:Y:S04]  /*3ad0*/  LDL.LU.64 R96, [R1+0x260] ;  /* 0x0002600001607983 */ /* 0x010ea80000300a00 */
[----:B------:R-:W2:Y:S04]  /*3ae0*/  LDL.LU.64 R98, [R1+0x268] ;  /* 0x0002680001627983 */ /* 0x000ea80000300a00 */
[----:B------:R-:W2:Y:S04]  /*3af0*/  LDL.LU.64 R100, [R1+0x270] ;  /* 0x0002700001647983 */ /* 0x000ea80000300a00 */
[----:B------:R-:W2:Y:S04]  /*3b00*/  LDL.LU.64 R102, [R1+0x278] ;  /* 0x0002780001667983 */ /* 0x000ea80000300a00 */
[----:B------:R-:W3:Y:S04]  /*3b10*/  LDL.LU.64 R152, [R1+0x340] ;  /* 0x0003400001987983 */ /* 0x000ee80000300a00 */
[----:B------:R-:W3:Y:S04]  /*3b20*/  LDL.LU.64 R154, [R1+0x348] ;  /* 0x00034800019a7983 */ /* 0x000ee80000300a00 */
[----:B------:R-:W3:Y:S04]  /*3b30*/  LDL.LU.64 R156, [R1+0x350] ;  /* 0x00035000019c7983 */ /* 0x000ee80000300a00 */
[----:B------:R-:W3:Y:S04]  /*3b40*/  LDL.LU.64 R158, [R1+0x358] ;  /* 0x00035800019e7983 */ /* 0x000ee80000300a00 */
[----:B------:R-:W3:Y:S04]  /*3b50*/  LDL.LU.64 R160, [R1+0x360] ;  /* 0x0003600001a07983 */ /* 0x000ee80000300a00 */
[----:B------:R-:W3:Y:S04]  /*3b60*/  LDL.LU.64 R162, [R1+0x368] ;  /* 0x0003680001a27983 */ /* 0x000ee80000300a00 */
[----:B------:R-:W3:Y:S04]  /*3b70*/  LDL.LU.64 R164, [R1+0x370] ;  /* 0x0003700001a47983 */ /* 0x000ee80000300a00 */
[----:B------:R-:W3:Y:S04]  /*3b80*/  LDL.LU.64 R166, [R1+0x378] ;  /* 0x0003780001a67983 */ /* 0x000ee80000300a00 */
[----:B------:R-:W4:Y:S04]  /*3b90*/  LDL.LU.64 R220, [R1+0x300] ;  /* 0x0003000001dc7983 */ /* 0x000f280000300a00 */
        /* <DEDUP_REMOVED lines=22> */
[----:B------:R-:W4:Y:S01]  /*3d00*/  LDL.LU.64 R150, [R1+0x138] ;  /* 0x0001380001967983 */ /* 0x000f220000300a00 */
[----:B------:R-:W-:Y:S01]  /*3d10*/  UMOV UR8, UR28 ;  /* 0x0000001c00087c82 */ /* 0x000fe20008000000 */
[----:B------:R-:W-:-:S02]  /*3d20*/  UMOV UR9, UR29 ;  /* 0x0000001d00097c82 */ /* 0x000fc40008000000 */
[----:B------:R-:W4:Y:S04]  /*3d30*/  LDL.LU.64 R72, [R1] ;  /* 0x0000000001487983 */ /* 0x000f280000300a00 */
        /* <DEDUP_REMOVED lines=8> */
[----:B------:R-:W-:Y:S01]  /*3dc0*/  UMOV UR5, UR29 ;  /* 0x0000001d00057c82 */ /* 0x000fe20008000000 */
[----:B------:R-:W-:Y:S01]  /*3dd0*/  UIADD3 UR12, UR35, 0x200, URZ ;  /* 0x00000200230c7890 */ /* 0x000fe2000fffe03f */
[----:B--2---:R-:W-:-:S06]  /*3de0*/  WARPGROUP.ARRIVE ;  /* 0x00000000000079c5 */ /* 0x004fcc0000000000 */
[----:B------:R-:W-:Y:S03]  /*3df0*/  HGMMA.64x32x16.F32 R88, gdesc[UR8], R88, gsb0 ;  /* 0x00600000085879f0 */ /* 0x000fe60008000858 */
[----:B------:R-:W-:Y:S02]  /*3e00*/  WARPGROUP.DEPBAR.LE gsb0, 0x0 ;  /* 0x00008000000079c5 */ /* 0x000fe40000010000 */
[----:B---3--:R-:W-:-:S06]  /*3e10*/  WARPGROUP.ARRIVE ;  /* 0x00000000000079c5 */ /* 0x008fcc0000000000 */
[----:B------:R-:W-:Y:S01]  /*3e20*/  HGMMA.64x32x16.F32 R152, gdesc[UR4], R152, gsb0 ;  /* 0x00600000049879f0 */ /* 0x000fe20008000898 */
[----:B------:R-:W-:Y:S01]  /*3e30*/  UMOV UR4, UR12 ;  /* 0x0000000c00047c82 */ /* 0x000fe20008000000 */
[----:B------:R-:W-:Y:S01]  /*3e40*/  UMOV UR5, 0xc0000010 ;  /* 0xc000001000057882 */ /* 0x000fe20000000000 */
[----:B------:R-:W-:Y:S02]  /*3e50*/  WARPGROUP.DEPBAR.LE gsb0, 0x0 ;  /* 0x00008000000079c5 */ /* 0x000fe40000010000 */
[----:B----4-:R-:W-:-:S06]  /*3e60*/  WARPGROUP.ARRIVE ;  /* 0x00000000000079c5 */ /* 0x010fcc0000000000 */
        /* <DEDUP_REMOVED lines=25> */
[----:B------:R-:W2:Y:S01]  /*4000*/  LDL.LU.64 R94, [R1+0x540] ;  /* 0x00054000015e7983 */ /* 0x000ea20000300a00 */
[----:B------:R-:W-:-:S02]  /*4010*/  WARPGROUP.DEPBAR.LE gsb0, 0x0 ;  /* 0x00008000000079c5 */ /* 0x000fc40000010000 */
[----:B------:R-:W-:Y:S01]  /*4020*/  WARPGROUP.ARRIVE ;  /* 0x00000000000079c5 */ /* 0x000fe20000000000 */
[----:B------:R-:W2:Y:S04]  /*4030*/  LDL.LU.64 R92, [R1+0x538] ;  /* 0x00053800015c7983 */ /* 0x000ea80000300a00 */
[----:B------:R-:W2:Y:S01]  /*4040*/  LDL.LU.64 R90, [R1+0x530] ;  /* 0x00053000015a7983 */ /* 0x000ea20000300a00 */
[----:B------:R-:W-:Y:S03]  /*4050*/  HGMMA.64x32x16.F32 R72, gdesc[UR16], R72, gsb0 ;  /* 0x00600000104879f0 */ /* 0x000fe60008000848 */
[----:B------:R-:W2:Y:S01]  /*4060*/  LDL.LU.64 R88, [R1+0x528] ;  /* 0x0005280001587983 */ /* 0x000ea20000300a00 */
[----:B------:R-:W-:Y:S01]  /*4070*/  UMOV UR20, UR4 ;  /* 0x0000000400147c82 */ /* 0x000fe20008000000 */
[----:B------:R-:W-:-:S02]  /*4080*/  UMOV UR21, UR5 ;  /* 0x0000000500157c82 */ /* 0x000fc40008000000 */
[----:B------:R-:W-:Y:S04]  /*4090*/  STL.64 [R1+0x340], R152 ;  /* 0x0003409801007387 */ /* 0x000fe80000100a00 */
        /* <DEDUP_REMOVED lines=8> */
[----:B------:R-:W-:Y:S01]  /*4120*/  HGMMA.64x32x16.F32 R168, gdesc[UR20], R168, gsb0 ;  /* 0x0060000014a879f0 */ /* 0x000fe200080008a8 */
[----:B------:R0:W-:Y:S04]  /*4130*/  STL.64 [R1+0x378], R166 ;  /* 0x000378a601007387 */ /* 0x0001e80000100a00 */
        /* <DEDUP_REMOVED lines=8> */
[----:B------:R-:W-:Y:S01]  /*41c0*/  UMOV UR24, UR4 ;  /* 0x0000000400187c82 */ /* 0x000fe20008000000 */
[----:B------:R-:W-:Y:S01]  /*41d0*/  UMOV UR25, UR5 ;  /* 0x0000000500197c82 */ /* 0x000fe20008000000 */
[----:B------:R-:W-:-:S02]  /*41e0*/  WARPGROUP.DEPBAR.LE gsb0, 0x0 ;  /* 0x00008000000079c5 */ /* 0x000fc40000010000 */
[----:B------:R-:W-:-:S06]  /*41f0*/  WARPGROUP.ARRIVE ;  /* 0x00000000000079c5 */ /* 0x000fcc0000000000 */
[----:B------:R-:W-:Y:S01]  /*4200*/  HGMMA.64x32x16.F32 R104, gdesc[UR24], R104, gsb0 ;  /* 0x00600000186879f0 */ /* 0x000fe20008000868 */
[----:B------:R-:W-:Y:S04]  /*4210*/  STL.64 [R1+0x300], R220 ;  /* 0x000300dc01007387 */ /* 0x000fe80000100a00 */
[----:B------:R-:W-:Y:S04]  /*4220*/  STL.64 [R1+0x308], R222 ;  /* 0x000308de01007387 */ /* 0x000fe80000100a00 */
[----:B------:R-:W-:Y:S04]  /*4230*/  STL.64 [R1+0x310], R224 ;  /* 0x000310e001007387 */ /* 0x000fe80000100a00 */
[----:B------:R-:W-:Y:S04]  /*4240*/  STL.64 [R1+0x318], R226 ;  /* 0x000318e201007387 */ /* 0x000fe80000100a00 */
[----:B------:R-:W-:Y:S04]  /*4250*/  STL.64 [R1+0x320], R228 ;  /* 0x000320e401007387 */ /* 0x000fe80000100a00 */
[----:B------:R0:W-:Y:S04]  /*4260*/  STL.64 [R1+0x328], R230 ;  /* 0x000328e601007387 */ /* 0x0001e80000100a00 */
[----:B------:R-:W-:Y:S04]  /*4270*/  STL.64 [R1+0x330], R232 ;  /* 0x000330e801007387 */ /* 0x000fe80000100a00 */
[----:B------:R-:W-:Y:S04]  /*4280*/  STL.64 [R1+0x338], R234 ;  /* 0x000338ea01007387 */ /* 0x000fe80000100a00 */
[----:B0-----:R-:W4:Y:S04]  /*4290*/  LDL.LU.64 R230, [R1+0x4e0] ;  /* 0x0004e00001e67983 */ /* 0x001f280000300a00 */
[----:B------:R-:W4:Y:S04]  /*42a0*/  LDL.LU.64 R228, [R1+0x4d8] ;  /* 0x0004d80001e47983 */ /* 0x000f280000300a00 */
[----:B------:R-:W4:Y:S04]  /*42b0*/  LDL.LU.64 R226, [R1+0x4d0] ;  /* 0x0004d00001e27983 */ /* 0x000f280000300a00 */
[----:B------:R-:W4:Y:S04]  /*42c0*/  LDL.LU.64 R224, [R1+0x4c8] ;  /* 0x0004c80001e07983 */ /* 0x000f280000300a00 */
[----:B------:R-:W4:Y:S04]  /*42d0*/  LDL.LU.64 R222, [R1+0x4c0] ;  /* 0x0004c00001de7983 */ /* 0x000f280000300a00 */
[----:B------:R-:W4:Y:S01]  /*42e0*/  LDL.LU.64 R220, [R1+0x4b8] ;  /* 0x0004b80001dc7983 */ /* 0x000f220000300a00 */
[----:B------:R-:W-:Y:S01]  /*42f0*/  UMOV UR28, UR4 ;  /* 0x00000004001c7c82 */ /* 0x000fe20008000000 */
[----:B------:R-:W-:Y:S01]  /*4300*/  UMOV UR29, UR5 ;  /* 0x00000005001d7c82 */ /* 0x000fe20008000000 */
[----:B------:R-:W-:-:S02]  /*4310*/  WARPGROUP.DEPBAR.LE gsb0, 0x0 ;  /* 0x00008000000079c5 */ /* 0x000fc40000010000 */
[----:B------:R-:W-:Y:S01]  /*4320*/  WARPGROUP.ARRIVE ;  /* 0x00000000000079c5 */ /* 0x000fe20000000000 */
        /* <DEDUP_REMOVED lines=17> */
[----:B------:R0:W-:Y:S04]  /*4440*/  STL.64 [R1], R72 ;  /* 0x0000004801007387 */ /* 0x0001e80000100a00 */
        /* <DEDUP_REMOVED lines=9> */
[----:B------:R-:W4:Y:S04]  /*44e0*/  LDL.LU.64 R76, [R1+0xd0] ;  /* 0x0000d000014c7983 */ /* 0x000f280000300a00 */
[----:B------:R-:W4:Y:S04]  /*44f0*/  LDL.LU.64 R78, [R1+0xd8] ;  /* 0x0000d800014e7983 */ /* 0x000f280000300a00 */
[----:B------:R-:W4:Y:S04]  /*4500*/  LDL.LU.64 R80, [R1+0xe0] ;  /* 0x0000e00001507983 */ /* 0x000f280000300a00 */
[----:B------:R-:W4:Y:S04]  /*4510*/  LDL.LU.64 R82, [R1+0xe8] ;  /* 0x0000e80001527983 */ /* 0x000f280000300a00 */
[----:B------:R-:W4:Y:S04]  /*4520*/  LDL.LU.64 R84, [R1+0xf0] ;  /* 0x0000f00001547983 */ /* 0x000f280000300a00 */
[----:B------:R-:W4:Y:S01]  /*4530*/  LDL.LU.64 R86, [R1+0xf8] ;  /* 0x0000f80001567983 */ /* 0x000f220000300a00 */
[----:B------:R-:W-:Y:S01]  /*4540*/  UIADD3 UR35, UR35, 0x300, URZ ;  /* 0x0000030023237890 */ /* 0x000fe2000fffe03f */
[----:B------:R-:W-:-:S02]  /*4550*/  WARPGROUP.DEPBAR.LE gsb0, 0x0 ;  /* 0x00008000000079c5 */ /* 0x000fc40000010000 */
[----:B------:R-:W-:Y:S01]  /*4560*/  WARPGROUP.ARRIVE ;  /* 0x00000000000079c5 */ /* 0x000fe20000000000 */
[----:B------:R-:W-:Y:S01]  /*4570*/  UMOV UR29, 0xc0000010 ;  /* 0xc0000010001d7882 */ /* 0x000fe20000000000 */
[----:B------:R-:W4:Y:S02]  /*4580*/  LDL.LU.64 R136, [R1+0x1c0] ;  /* 0x0001c00001887983 */ /* 0x000f240000300a00 */
[----:B------:R-:W-:Y:S02]  /*4590*/  UMOV UR28, UR35 ;  /* 0x00000023001c7c82 */ /* 0x000fe40008000000 */
[----:B------:R-:W-:Y:S01]  /*45a0*/  HGMMA.64x32x16.F32 R24, gdesc[UR28], R24, gsb0 ;  /* 0x006000001c1879f0 */ /* 0x000fe20008000818 */
        /* <DEDUP_REMOVED lines=17> */
[----:B------:R-:W-:-:S02]  /*46c0*/  WARPGROUP.DEPBAR.LE gsb0, 0x0 ;  /* 0x00008000000079c5 */ /* 0x000fc40000010000 */
[----:B--2---:R-:W-:-:S06]  /*46d0*/  WARPGROUP.ARRIVE ;  /* 0x00000000000079c5 */ /* 0x004fcc0000000000 */
        /* <DEDUP_REMOVED lines=31> */
[----:B------:R-:W-:Y:S04]  /*48d0*/  STL.64 [R1+0xe8], R82 ;  /* 0x0000e85201007387 */ /* 0x000fe80000100a00 */
[----:B------:R-:W-:Y:S04]  /*48e0*/  STL.64 [R1+0xf0], R84 ;  /* 0x0000f05401007387 */ /* 0x000fe80000100a00 */
[----:B------:R0:W-:Y:S04]  /*48f0*/  STL.64 [R1+0xf8], R86 ;  /* 0x0000f85601007387 */ /* 0x0001e80000100a00 */
[----:B0-----:R0:W5:Y:S04]  /*4900*/  LDL.LU.64 R86, [R1+0x4b0] ;  /* 0x0004b00001567983 */ /* 0x0011680000300a00 */
[----:B------:R0:W5:Y:S04]  /*4910*/  LDL.LU.64 R84, [R1+0x4a8] ;  /* 0x0004a80001547983 */ /* 0x0001680000300a00 */
[----:B------:R0:W5:Y:S04]  /*4920*/  LDL.LU.64 R82, [R1+0x4a0] ;  /* 0x0004a00001527983 */ /* 0x0001680000300a00 */
[----:B------:R0:W5:Y:S04]  /*4930*/  LDL.LU.64 R80, [R1+0x498] ;  /* 0x0004980001507983 */ /* 0x0001680000300a00 */
[----:B------:R0:W5:Y:S04]  /*4940*/  LDL.LU.64 R78, [R1+0x490] ;  /* 0x00049000014e7983 */ /* 0x0001680000300a00 */
[----:B------:R0:W5:Y:S04]  /*4950*/  LDL.LU.64 R76, [R1+0x488] ;  /* 0x00048800014c7983 */ /* 0x0001680000300a00 */
[----:B------:R0:W5:Y:S04]  /*4960*/  LDL.LU.64 R74, [R1+0x480] ;  /* 0x00048000014a7983 */ /* 0x0001680000300a00 */
[----:B------:R0:W5:Y:S04]  /*4970*/  LDL.LU.64 R72, [R1+0x478] ;  /* 0x0004780001487983 */ /* 0x0001680000300a00 */
[----:B------:R-:W-:Y:S04]  /*4980*/  STL.64 [R1+0x1c0], R136 ;  /* 0x0001c08801007387 */ /* 0x000fe80000100a00 */
[----:B------:R-:W-:Y:S04]  /*4990*/  STL.64 [R1+0x1c8], R138 ;  /* 0x0001c88a01007387 */ /* 0x000fe80000100a00 */
[----:B------:R-:W-:Y:S04]  /*49a0*/  STL.64 [R1+0x1d0], R140 ;  /* 0x0001d08c01007387 */ /* 0x000fe80000100a00 */
[----:B------:R-:W-:Y:S04]  /*49b0*/  STL.64 [R1+0x1d8], R142 ;  /* 0x0001d88e01007387 */ /* 0x000fe80000100a00 */
[----:B------:R-:W-:Y:S04]  /*49c0*/  STL.64 [R1+0x1e0], R144 ;  /* 0x0001e09001007387 */ /* 0x000fe80000100a00 */
[----:B------:R-:W-:Y:S04]  /*49d0*/  STL.64 [R1+0x1e8], R146 ;  /* 0x0001e89201007387 */ /* 0x000fe80000100a00 */
[----:B------:R-:W-:Y:S04]  /*49e0*/  STL.64 [R1+0x1f0], R148 ;  /* 0x0001f09401007387 */ /* 0x000fe80000100a00 */
[----:B------:R1:W-:Y:S01]  /*49f0*/  STL.64 [R1+0x1f8], R150 ;  /* 0x0001f89601007387 */ /* 0x0003e20000100a00 */
[----:B------:R-:W-:-:S03]  /*4a00*/  WARPGROUP.DEPBAR.LE gsb0, 0x0 ;  /* 0x00008000000079c5 */ /* 0x000fc60000010000 */
[----:B-1----:R0:W5:Y:S04]  /*4a10*/  LDL.LU.64 R150, [R1+0x470] ;  /* 0x0004700001967983 */ /* 0x0021680000300a00 */
        /* <DEDUP_REMOVED lines=15> */
[----:B-1----:R0:W5:Y:S04]  /*4b10*/  LDL.LU.64 R214, [R1+0x430] ;  /* 0x0004300001d67983 */ /* 0x0021680000300a00 */
        /* <DEDUP_REMOVED lines=8> */
[----:B------:R-:W-:Y:S01]  /*4ba0*/  BPT.TRAP 0x1 ;  /* 0x000000040000795c */ /* 0x000fe20000300000 */
.L_x_28:
[----:B------:R-:W2:Y:S04]  /*4bb0*/  LDL R5, [R1+0x3d8] ;  /* 0x0003d80001057983 */ /* 0x000ea80000100800 */
[----:B------:R-:W3:Y:S01]  /*4bc0*/  LDL R7, [R1+0x3dc] ;  /* 0x0003dc0001077983 */ /* 0x000ee20000100800 */
[----:B------:R-:W-:Y:S01]  /*4bd0*/  UISETP.GT.U32.AND UP0, UPT, UR38, 0x1, UPT ;  /* 0x000000012600788c */ /* 0x000fe2000bf04070 */
[----:B--2---:R-:W-:-:S13]  /*4be0*/  ISETP.NE.AND P1, PT, R5, RZ, PT ;  /* 0x000000ff0500720c */ /* 0x004fda0003f25270 */
[----:B------:R-:W-:-:S05]  /*4bf0*/  @P1 LEA R5, R0, UR42, 0x3 ;  /* 0x0000002a00051c11 */ /* 0x000fca000f8e18ff */
[----:B------:R-:W-:-:S05]  /*4c00*/  @P1 VIADD R5, R5, 0x48 ;  /* 0x0000004805051836 */ /* 0x000fca0000000000 */
[----:B---3--:R-:W-:-:S04]  /*4c10*/  @P1 PRMT R5, R7, 0x654, R5 ;  /* 0x0000065407051816 */ /* 0x008fc80000000005 */
[----:B------:R1:W-:Y:S01]  /*4c20*/  @P1 SYNCS.ARRIVE.TRANS64.RED.A1T0 RZ, [R5+URZ], RZ ;  /* 0x000000ff05ff19a7 */ /* 0x0003e2000810043f */
[----:B------:R-:W-:-:S13]  /*4c30*/  PLOP3.LUT P1, PT, PT, PT, UP0, 0x80, 0x0 ;  /* 0x000000000000781c */ /* 0x000fda0003f2f008 */
[----:B-1----:R-:W-:Y:S05]  /*4c40*/  @P1 BRA `(.L_x_29) ;  /* 0x0000000000041947 */ /* 0x002fea0003800000 */
[----:B------:R-:W-:Y:S01]  /*4c50*/  BPT.TRAP 0x1 ;  /* 0x000000040000795c */ /* 0x000fe20000300000 */
.L_x_29:
[----:B------:R-:W-:Y:S01]  /*4c60*/  UIADD3 UR34, UR34, 0x1, URZ ;  /* 0x0000000122227890 */ /* 0x000fe2000fffe03f */
[C---:B------:R-:W-:Y:S01]  /*4c70*/  ISETP.GT.AND P2, PT, R3.reuse, 0x1, PT ;  /* 0x000000010300780c */ /* 0x040fe20003f44270 */
[----:B------:R-:W-:Y:S02]  /*4c80*/  VIADD R0, R0, 0x1 ;  /* 0x0000000100007836 */ /* 0x000fe40000000000 */
[----:B------:R-:W-:Y:S01]  /*4c90*/  UISETP.NE.AND UP0, UPT, UR34, 0x9, UPT ;  /* 0x000000092200788c */ /* 0x000fe2000bf05270 */
[----:B------:R-:W-:Y:S02]  /*4ca0*/  VIADD R3, R3, 0xffffffff ;  /* 0xffffffff03037836 */ /* 0x000fe40000000000 */
[C---:B------:R-:W-:Y:S01]  /*4cb0*/  ISETP.NE.AND P1, PT, R0.reuse, 0x9, PT ;  /* 0x000000090000780c */ /* 0x040fe20003f25270 */
[----:B------:R-:W-:Y:S02]  /*4cc0*/  USEL UR4, URZ, 0x1, UP0 ;  /* 0x000000013f047887 */ /* 0x000fe40008000000 */
[----:B------:R-:W-:Y:S01]  /*4cd0*/  USEL UR34, UR34, URZ, UP0 ;  /* 0x0000003f22227287 */ /* 0x000fe20008000000 */
[----:B------:R-:W-:-:S03]  /*4ce0*/  SEL R0, R0, RZ, P1 ;  /* 0x000000ff00007207 */ /* 0x000fc60000800000 */
[----:B------:R-:W-:Y:S01]  /*4cf0*/  LOP3.LUT R4, R4, UR4, RZ, 0x3c, !PT ;  /* 0x0000000404047c12 */ /* 0x000fe2000f8e3cff */
[----:B------:R-:W-:Y:S07]  /*4d00*/  @P2 BRA `(.L_x_30) ;  /* 0xffffffdc00902947 */ /* 0x000fee000383ffff */
.L_x_23:
[----:B01----:R-:W0:Y:S02]  /*4d10*/  LDC R0, c[0x0][0x28c] ;  /* 0x0000a300ff007b82 */ /* 0x003e240000000800 */
[----:B0-----:R-:W-:-:S13]  /*4d20*/  ISETP.GE.AND P1, PT, R0, 0x1, PT ;  /* 0x000000010000780c */ /* 0x001fda0003f26270 */
[----:B------:R-:W-:Y:S05]  /*4d30*/  @!P1 BRA `(.L_x_31) ;  /* 0x0000000000449947 */ /* 0x000fea0003800000 */
[----:B------:R-:W-:Y:S05]  /*4d40*/  @!P0 BRA `(.L_x_32) ;  /* 0x0000000000048947 */ /* 0x000fea0003800000 */
[----:B------:R-:W-:Y:S01]  /*4d50*/  BPT.TRAP 0x1 ;  /* 0x000000040000795c */ /* 0x000fe20000300000 */
.L_x_32:
[----:B------:R-:W2:Y:S04]  /*4d60*/  LDL R0, [R1+0x3d8] ;  /* 0x0003d80001007983 */ /* 0x000ea80000100800 */
[----:B------:R-:W4:Y:S01]  /*4d70*/  LDL R3, [R1+0x3dc] ;  /* 0x0003dc0001037983 */ /* 0x000f220000100800 */
[----:B------:R-:W-:Y:S01]  /*4d80*/  UISETP.GT.U32.AND UP0, UPT, UR38, 0x1, UPT ;  /* 0x000000012600788c */ /* 0x000fe2000bf04070 */
[----:B--2---:R-:W-:-:S13]  /*4d90*/  ISETP.NE.AND P0, PT, R0, RZ, PT ;  /* 0x000000ff0000720c */ /* 0x004fda0003f05270 */
[----:B------:R-:W-:-:S04]  /*4da0*/  @P0 VIADD R6, R6, UR37 ;  /* 0x0000002506060c36 */ /* 0x000fc80008000000 */
[----:B---3--:R-:W-:-:S05]  /*4db0*/  @P0 IMAD.WIDE.U32 R4, R6, 0x38e38e39, RZ ;  /* 0x38e38e3906040825 */ /* 0x008fca00078e00ff */
[----:B------:R-:W-:-:S05]  /*4dc0*/  @P0 SHF.R.U32.HI R0, RZ, 0x1, R5 ;  /* 0x00000001ff000819 */ /* 0x000fca0000011605 */
[----:B------:R-:W-:-:S05]  /*4dd0*/  @P0 IMAD R0, R0, -0x9, R6 ;  /* 0xfffffff700000824 */ /* 0x000fca00078e0206 */
[----:B------:R-:W-:-:S05]  /*4de0*/  @P0 LEA R0, R0, UR42, 0x3 ;  /* 0x0000002a00000c11 */ /* 0x000fca000f8e18ff */
[----:B------:R-:W-:-:S05]  /*4df0*/  @P0 VIADD R0, R0, 0x48 ;  /* 0x0000004800000836 */ /* 0x000fca0000000000 */
[----:B----4-:R-:W-:-:S04]  /*4e00*/  @P0 PRMT R0, R3, 0x654, R0 ;  /* 0x0000065403000816 */ /* 0x010fc80000000000 */
[----:B------:R0:W-:Y:S01]  /*4e10*/  @P0 SYNCS.ARRIVE.TRANS64.RED.A1T0 RZ, [R0+URZ], RZ ;  /* 0x000000ff00ff09a7 */ /* 0x0001e2000810043f */
[----:B------:R-:W-:-:S13]  /*4e20*/  PLOP3.LUT P0, PT, PT, PT, UP0, 0x80, 0x0 ;  /* 0x000000000000781c */ /* 0x000fda0003f0f008 */
[----:B0-----:R-:W-:Y:S05]  /*4e30*/  @P0 BRA `(.L_x_31) ;  /* 0x0000000000040947 */ /* 0x001fea0003800000 */
[----:B------:R-:W-:Y:S01]  /*4e40*/  BPT.TRAP 0x1 ;  /* 0x000000040000795c */ /* 0x000fe20000300000 */
.L_x_31:
[----:B------:R-:W3:Y:S01]  /*4e50*/  S2R R6, SR_TID.X ;  /* 0x0000000000067919 */ /* 0x000ee20000002100 */
[----:B------:R-:W-:Y:S02]  /*4e60*/  UIMAD UR43, UR43, 0xe0, URZ ;  /* 0x000000e02b2b78a4 */ /* 0x000fe4000f8e023f */
[----:B------:R-:W-:Y:S01]  /*4e70*/  USHF.R.S32.HI UR10, URZ, 0x1f, UR40 ;  /* 0x0000001f3f0a7899 */ /* 0x000fe20008011428 */
[----:B------:R-:W-:Y:S01]  /*4e80*/  ULDC.64 UR8, c[0x0][0x5d0] ;  /* 0x0001740000087ab9 */ /* 0x000fe20000000a00 */
[----:B------:R-:W-:Y:S02]  /*4e90*/  UIMAD.WIDE UR6, UR44, 0x200, URZ ;  /* 0x000002002c0678a5 */ /* 0x000fe4000f8e023f */
[----:B------:R-:W-:Y:S01]  /*4ea0*/  IMAD.U32 R10, RZ, RZ, UR43 ;  /* 0x0000002bff0a7e24 */ /* 0x000fe2000f8e00ff */
[----:B------:R-:W-:Y:S02]  /*4eb0*/  UIMAD UR4, UR10, UR8, URZ ;  /* 0x000000080a0472a4 */ /* 0x000fe4000f8e023f */
[----:B------:R-:W-:-:S02]  /*4ec0*/  USHF.L.U32 UR44, UR44, 0x9, URZ ;  /* 0x000000092c2c7899 */ /* 0x000fc4000800063f */
[----:B------:R-:W-:Y:S02]  /*4ed0*/  UIMAD UR4, UR40, UR9, UR4 ;  /* 0x00000009280472a4 */ /* 0x000fe4000f8e0204 */
[----:B------:R-:W-:Y:S02]  /*4ee0*/  UIADD3 UR37, UR41, UR37, URZ ;  /* 0x0000002529257290 */ /* 0x000fe4000fffe03f */
[----:B------:R-:W-:Y:S02]  /*4ef0*/  UISETP.GE.U32.AND UP2, UPT, UR41, 0x9, UPT ;  /* 0x000000092900788c */ /* 0x000fe4000bf46070 */
[----:B------:R-:W-:-:S04]  /*4f00*/  UISETP.GT.U32.AND UP1, UPT, UR37, 0x8, UPT ;  /* 0x000000082500788c */ /* 0x000fc8000bf24070 */
[----:B------:R-:W-:Y:S01]  /*4f10*/  UISETP.LT.U32.AND UP1, UPT, UR41, 0x9, UP1 ;  /* 0x000000092900788c */ /* 0x000fe20008f21070 */
[--C-:B---3--:R-:W-:Y:S01]  /*4f20*/  SHF.R.U32.HI R4, RZ, 0x7, R6.reuse ;  /* 0x00000007ff047819 */ /* 0x108fe20000011606 */
[----:B------:R-:W-:Y:S01]  /*4f30*/  IMAD.SHL.U32 R11, R6, 0x2, RZ ;  /* 0x00000002060b7824 */ /* 0x000fe200078e00ff */
[----:B------:R-:W-:Y:S02]  /*4f40*/  SHF.R.U32.HI R0, RZ, 0x2, R6 ;  /* 0x00000002ff007819 */ /* 0x000fe40000011606 */
[----:B------:R-:W-:Y:S02]  /*4f50*/  LOP3.LUT R4, R4, 0x1, RZ, 0xc0, !PT ;  /* 0x0000000104047812 */ /* 0x000fe400078ec0ff */
[----:B------:R-:W-:Y:S02]  /*4f60*/  LOP3.LUT R5, R6, 0x60, RZ, 0xc0, !PT ;  /* 0x0000006006057812 */ /* 0x000fe400078ec0ff */
[----:B------:R-:W-:Y:S01]  /*4f70*/  LOP3.LUT R0, R0, 0x7, RZ, 0xc0, !PT ;  /* 0x0000000700007812 */ /* 0x000fe200078ec0ff */
[----:B------:R-:W-:Y:S01]  /*4f80*/  IMAD.SHL.U32 R3, R4, 0x40, RZ ;  /* 0x0000004004037824 */ /* 0x000fe200078e00ff */
[----:B------:R-:W-:-:S02]  /*4f90*/  SHF.R.U32.HI R5, RZ, 0x1, R5 ;  /* 0x00000001ff057819 */ /* 0x000fc40000011605 */
[----:B------:R-:W-:Y:S02]  /*4fa0*/  LOP3.LUT R10, R10, 0x6, R11, 0xf8, !PT ;  /* 0x000000060a0a7812 */ /* 0x000fe400078ef80b */
[--C-:B------:R-:W-:Y:S02]  /*4fb0*/  LOP3.LUT R3, R3, 0x40, R0.reuse, 0xe2, !PT ;  /* 0x0000004003037812 */ /* 0x100fe400078ee200 */
[----:B------:R-:W-:Y:S02]  /*4fc0*/  IADD3 R0, RZ, -R5, -R0 ;  /* 0x80000005ff007210 */ /* 0x000fe40007ffe800 */
[----:B------:R-:W-:Y:S02]  /*4fd0*/  SHF.R.S32.HI R11, RZ, 0x1f, R10 ;  /* 0x0000001fff0b7819 */ /* 0x000fe4000001140a */
[----:B------:R-:W-:Y:S01]  /*4fe0*/  LOP3.LUT R21, R3, UR6, R5, 0xfe, !PT ;  /* 0x0000000603157c12 */ /* 0x000fe2000f8efe05 */
[----:B------:R-:W-:Y:S02]  /*4ff0*/  IMAD R0, R4, -0x40, R0 ;  /* 0xffffffc004007824 */ /* 0x000fe400078e0200 */
[----:B------:R-:W-:Y:S01]  /*5000*/  IMAD.U32 R4, RZ, RZ, UR8 ;  /* 0x00000008ff047e24 */ /* 0x000fe2000f8e00ff */
[----:B------:R-:W-:Y:S01]  /*5010*/  ULDC UR8, c[0x0][0x284] ;  /* 0x0000a10000087ab9 */ /* 0x000fe20000000800 */
[----:B------:R0:W-:Y:S01]  /*5020*/  STL [R1+0x3e8], R21 ;  /* 0x0003e81501007387 */ /* 0x0001e20000100800 */
[----:B------:R-:W-:-:S02]  /*5030*/  IMAD.U32 R3, RZ, RZ, UR8 ;  /* 0x00000008ff037e24 */ /* 0x000fc4000f8e00ff */
[----:B------:R-:W-:-:S03]  /*5040*/  IMAD.WIDE.U32 R4, R4, UR40, R10 ;  /* 0x0000002804047c25 */ /* 0x000fc6000f8e000a */
[----:B------:R-:W-:Y:S01]  /*5050*/  IADD3 R0, R3, -UR44, R0 ;  /* 0x8000002c03007c10 */ /* 0x000fe2000fffe000 */
[----:B------:R-:W-:Y:S01]  /*5060*/  VIADD R5, R5, UR4 ;  /* 0x0000000405057c36 */ /* 0x000fe20008000000 */
[----:B------:R-:W-:Y:S01]  /*5070*/  ULDC UR4, c[0x0][0x288] ;  /* 0x0000a20000047ab9 */ /* 0x000fe20000000800 */
[----:B------:R-:W-:Y:S01]  /*5080*/  LOP3.LUT R3, R6, 0x3, RZ, 0xc0, !PT ;  /* 0x0000000306037812 */ /* 0x000fe200078ec0ff */
[----:B------:R-:W-:Y:S01]  /*5090*/  UISETP.GE.AND UP0, UPT, UR43, UR4, UPT ;  /* 0x000000042b00728c */ /* 0x000fe2000bf06270 */
[----:B------:R-:W-:-:S03]  /*50a0*/  IMAD.MOV.U32 R6, RZ, RZ, -0x2 ;  /* 0xfffffffeff067424 */ /* 0x000fc600078e00ff */
[----:B------:R-:W-:Y:S01]  /*50b0*/  UISETP.GE.OR UP0, UPT, UR44, UR8, UP0 ;  /* 0x000000082c00728c */ /* 0x000fe20008706670 */
[----:B------:R-:W-:Y:S01]  /*50c0*/  IMAD R3, R3, R6, UR4 ;  /* 0x0000000403037e24 */ /* 0x000fe2000f8e0206 */
[----:B------:R-:W-:Y:S02]  /*50d0*/  UIMAD.WIDE.U32 UR4, UR37, 0x38e38e39, URZ ;  /* 0x38e38e39250478a5 */ /* 0x000fe4000f8e003f */
[----:B------:R-:W-:Y:S01]  /*50e0*/  USEL UR8, URZ, 0x1, !UP1 ;  /* 0x000000013f087887 */ /* 0x000fe2000c800000 */
[----:B------:R-:W-:Y:S01]  /*50f0*/  VIADD R3, R3, -UR43 ;  /* 0x8000002b03037c36 */ /* 0x000fe20008000000 */
[----:B------:R-:W-:Y:S01]  /*5100*/  PLOP3.LUT P0, PT, PT, PT, UP0, 0x80, 0x0 ;  /* 0x000000000000781c */ /* 0x000fe20003f0f008 */
[----:B------:R-:W-:Y:S02]  /*5110*/  USHF.R.U32.HI UR4, URZ, 0x1, UR5 ;  /* 0x000000013f047899 */ /* 0x000fe40008011605 */
[----:B------:R-:W-:Y:S02]  /*5120*/  ULOP3.LUT UR36, UR36, UR8, URZ, 0x3c, !UPT ;  /* 0x0000000824247292 */ /* 0x000fe4000f8e3c3f */
[----:B------:R-:W-:-:S02]  /*5130*/  UIMAD UR37, UR4, -0x9, UR37 ;  /* 0xfffffff7042578a4 */ /* 0x000fc4000f8e0225 */
[----:B------:R-:W-:Y:S01]  /*5140*/  @UP2 ULOP3.LUT UR36, UR36, 0x1, UR4, 0x78, !UPT ;  /* 0x0000000124242892 */ /* 0x000fe2000f8e7804 */
[----:B------:R-:W-:-:S05]  /*5150*/  UMOV UR44, 0xffffffff ;  /* 0xffffffff002c7882 */ /* 0x000fca0000000000 */
[----:B0-----:R-:W-:Y:S06]  /*5160*/  @P0 BRA `(.L_x_33) ;  /* 0x000002e400dc0947 */ /* 0x001fec0003800000 */
[----:B-----5:R-:W-:Y:S01]  /*5170*/  FSETP.NEU.AND P1, PT, R16, RZ, PT ;  /* 0x000000ff1000720b */ /* 0x020fe20003f2d000 */
[----:B------:R-:W-:Y:S01]  /*5180*/  ULDC.64 UR8, c[0x0][0x5c8] ;  /* 0x0001720000087ab9 */ /* 0x000fe20000000a00 */
[----:B------:R-:W-:Y:S01]  /*5190*/  ISETP.GT.AND P5, PT, R3, RZ, PT ;  /* 0x000000ff0300720c */ /* 0x000fe20003fa4270 */
[----:B------:R-:W-:Y:S01]  /*51a0*/  UIMAD UR4, UR7, UR8, URZ ;  /* 0x00000008070472a4 */ /* 0x000fe2000f8e023f */
[----:B------:R-:W-:Y:S01]  /*51b0*/  IMAD.U32 R19, RZ, RZ, UR9 ;  /* 0x00000009ff137e24 */ /* 0x000fe2000f8e00ff */
[----:B------:R-:W-:Y:S01]  /*51c0*/  BSSY B0, `(.L_x_33) ;  /* 0x0002e71000007945 */ /* 0x000fe20003800000 */
[----:B------:R-:W-:Y:S01]  /*51d0*/  IMAD.WIDE.U32 R4, R21, UR8, R4 ;  /* 0x0000000815047c25 */ /* 0x000fe2000f8e0004 */
[----:B------:R-:W-:-:S03]  /*51e0*/  ISETP.GT.AND P0, PT, R0, RZ, P5 ;  /* 0x000000ff0000720c */ /* 0x000fc60002f04270 */
[----:B------:R-:W-:-:S04]  /*51f0*/  IMAD R19, R21, R19, UR4 ;  /* 0x0000000415137e24 */ /* 0x000fc8000f8e0213 */
[----:B------:R-:W-:Y:S01]  /*5200*/  IMAD.IADD R19, R5, 0x1, R19 ;  /* 0x0000000105137824 */ /* 0x000fe200078e0213 */
[----:B------:R-:W-:Y:S06]  /*5210*/  @!P1 BRA `(.L_x_34) ;  /* 0x0000025400a49947 */ /* 0x000fec0003800000 */
[----:B------:R-:W0:Y:S01]  /*5220*/  LDC.64 R6, c[0x0][0x5b8] ;  /* 0x00016e00ff067b82 */ /* 0x000e220000000a00 */
[----:B------:R-:W3:Y:S01]  /*5230*/  LDL.LU R20, [R1+0x380] ;  /* 0x0003800001147983 */ /* 0x000ee20000300800 */
[----:B------:R-:W-:-:S06]  /*5240*/  ULDC.64 UR4, c[0x0][0x5c0] ;  /* 0x0001700000047ab9 */ /* 0x000fcc0000000a00 */
[----:B------:R-:W1:Y:S01]  /*5250*/  LDC.64 R8, c[0x0][0x5b0] ;  /* 0x00016c00ff087b82 */ /* 0x000e620000000a00 */
[----:B0-----:R-:W-:Y:S01]  /*5260*/  IMAD.MOV.U32 R12, RZ, RZ, R7 ;  /* 0x000000ffff0c7224 */ /* 0x001fe200078e0007 */
[----:B------:R0:W-:Y:S01]  /*5270*/  STL [R1+0x3d0], R6 ;  /* 0x0003d00601007387 */ /* 0x0001e20000100800 */
[----:B------:R-:W-:-:S04]  /*5280*/  IMAD.MOV.U32 R23, RZ, RZ, R6 ;  /* 0x000000ffff177224 */ /* 0x000fc800078e0006 */
[C---:B------:R-:W-:Y:S02]  /*5290*/  IMAD R5, R23.reuse, UR10, RZ ;  /* 0x0000000a17057c24 */ /* 0x040fe4000f8e02ff */
[----:B------:R-:W-:Y:S01]  /*52a0*/  IMAD.WIDE.U32 R232, R23, UR40, R10 ;  /* 0x0000002817e87c25 */ /* 0x000fe2000f8e000a */
[----:B0-----:R-:W0:Y:S03]  /*52b0*/  LDC.64 R6, c[0x0][0x5a8] ;  /* 0x00016a00ff067b82 */ /* 0x001e260000000a00 */
[----:B------:R-:W-:Y:S02]  /*52c0*/  IMAD R22, R12, UR40, R5 ;  /* 0x000000280c167c24 */ /* 0x000fe4000f8e0205 */
[----:B-1----:R-:W-:Y:S02]  /*52d0*/  IMAD R18, R8, UR7, RZ ;  /* 0x0000000708127c24 */ /* 0x002fe4000f8e02ff */
[----:B------:R-:W-:Y:S01]  /*52e0*/  IMAD.IADD R235, R233, 0x1, R22 ;  /* 0x00000001e9eb7824 */ /* 0x000fe200078e0216 */
[----:B------:R-:W-:Y:S01]  /*52f0*/  STL [R1+0x3d4], R22 ;  /* 0x0003d41601007387 */ /* 0x000fe20000100800 */
[----:B------:R-:W-:-:S02]  /*5300*/  IMAD.MOV.U32 R234, RZ, RZ, R232 ;  /* 0x000000ffffea7224 */ /* 0x000fc400078e00e8 */
[C---:B------:R-:W-:Y:S01]  /*5310*/  IMAD R18, R21.reuse, R9, R18 ;  /* 0x0000000915127224 */ /* 0x040fe200078e0212 */
[----:B------:R-:W-:Y:S01]  /*5320*/  STL.64 [R1+0x3e0], R232 ;  /* 0x0003e0e801007387 */ /* 0x000fe20000100a00 */
[----:B------:R-:W-:Y:S01]  /*5330*/  IMAD.WIDE.U32 R12, R21, R8, R234 ;  /* 0x00000008150c7225 */ /* 0x000fe200078e00ea */
[----:B------:R-:W-:Y:S02]  /*5340*/  ISETP.GT.AND P2, PT, R3, 0x1, PT ;  /* 0x000000010300780c */ /* 0x000fe40003f44270 */
[----:B------:R-:W-:Y:S01]  /*5350*/  STL.64 [R1+0x3c8], R234 ;  /* 0x0003c8ea01007387 */ /* 0x000fe20000100a00 */
[----:B------:R-:W-:Y:S01]  /*5360*/  IMAD.IADD R5, R13, 0x1, R18 ;  /* 0x000000010d057824 */ /* 0x000fe200078e0212 */
[----:B0-----:R-:W-:-:S04]  /*5370*/  LEA R14, P1, R12, R6, 0x1 ;  /* 0x000000060c0e7211 */ /* 0x001fc800078208ff */
[----:B------:R-:W-:-:S05]  /*5380*/  LEA.HI.X R15, R12, R7, R5, 0x1, P1 ;  /* 0x000000070c0f7211 */ /* 0x000fca00008f0c05 */
[----:B------:R0:W5:Y:S01]  /*5390*/  @P0 LDG.E.LTC128B.U16 R12, desc[UR46][R14.64] ;  /* 0x0000002e0e0c0981 */ /* 0x000162000c1e1520 */
[----:B----4-:R-:W-:Y:S01]  /*53a0*/  LOP3.LUT R17, R17, 0xfffffffb, RZ, 0xc0, !PT ;  /* 0xfffffffb11117812 */ /* 0x010fe200078ec0ff */
[----:B------:R-:W-:Y:S03]  /*53b0*/  BSSY B1, `(.L_x_35) ;  /* 0x0000013000017945 */ /* 0x000fe60003800000 */
[----:B------:R-:W-:Y:S02]  /*53c0*/  @P2 LOP3.LUT R17, R17, 0x4, RZ, 0xfc, !PT ;  /* 0x0000000411112812 */ /* 0x000fe400078efcff */
[----:B0-----:R-:W-:-:S04]  /*53d0*/  LEA R14, P1, R4, UR4, 0x1 ;  /* 0x00000004040e7c11 */ /* 0x001fc8000f8208ff */
[----:B------:R-:W-:-:S05]  /*53e0*/  LEA.HI.X R15, R4, UR5, R19, 0x1, P1 ;  /* 0x00000005040f7c11 */ /* 0x000fca00088f0c13 */
[----:B------:R-:W-:Y:S01]  /*53f0*/  STL.64 [R1+0x3c0], R14 ;  /* 0x0003c00e01007387 */ /* 0x000fe20000100a00 */
[----:B-----5:R-:W-:-:S05]  /*5400*/  HADD2.F32 R5, -RZ, R12.H0_H0 ;  /* 0x2000000cff057230 */ /* 0x020fca0000004100 */
[----:B------:R-:W-:-:S04]  /*5410*/  FMUL R5, R5, R16 ;  /* 0x0000001005057220 */ /* 0x000fc80000400000 */
[----:B---3--:R-:W-:-:S05]  /*5420*/  FFMA R5, R20, R2, R5 ;  /* 0x0000000214057223 */ /* 0x008fca0000000005 */
[----:B------:R-:W-:-:S05]  /*5430*/  F2FP.F16.F32.PACK_AB R4, RZ, R5 ;  /* 0x00000005ff04723e */ /* 0x000fca00000000ff */
[----:B------:R0:W-:Y:S02]  /*5440*/  @P0 STG.E.U16 desc[UR46][R14.64], R4 ;  /* 0x000000040e000986 */ /* 0x0001e4000c10152e */
[----:B0-----:R-:W-:-:S04]  /*5450*/  IMAD.WIDE.U32 R4, R21, R8, R10 ;  /* 0x0000000815047225 */ /* 0x001fc800078e000a */
[----:B------:R-:W-:Y:S02]  /*5460*/  IMAD.IADD R5, R18, 0x1, R5 ;  /* 0x0000000112057824 */ /* 0x000fe400078e0205 */
[----:B------:R-:W-:-:S04]  /*5470*/  IMAD.WIDE.U32 R4, R23, UR40, R4 ;  /* 0x0000002817047c25 */ /* 0x000fc8000f8e0004 */
[----:B------:R-:W-:Y:S01]  /*5480*/  IMAD.IADD R5, R22, 0x1, R5 ;  /* 0x0000000116057824 */ /* 0x000fe200078e0205 */
[----:B------:R-:W-:-:S04]  /*5490*/  LEA R236, P0, R4, R6, 0x1 ;  /* 0x0000000604ec7211 */ /* 0x000fc800078008ff */
[----:B------:R-:W-:Y:S02]  /*54a0*/  LEA.HI.X R237, R4, R7, R5, 0x1, P0 ;  /* 0x0000000704ed7211 */ /* 0x000fe400000f0c05 */
[----:B------:R-:W-:-:S13]  /*54b0*/  ISETP.GT.AND P0, PT, R0, RZ, P2 ;  /* 0x000000ff0000720c */ /* 0x000fda0001704270 */
[----:B------:R-:W-:Y:S05]  /*54c0*/  @!P0 BRA `(.L_x_36) ;  /* 0x0000000000048947 */ /* 0x000fea0003800000 */
[----:B------:R0:W5:Y:S02]  /*54d0*/  LDG.E.LTC128B.U16 R12, desc[UR46][R236.64+0x2] ;  /* 0x0000022eec0c7981 */ /* 0x000164000c1e1520 */
.L_x_36:
[----:B------:R-:W-:Y:S05]  /*54e0*/  BSYNC B1 ;  /* 0x0000000000017941 */ /* 0x000fea0003800000 */
.L_x_35:
[----:B------:R-:W3:Y:S01]  /*54f0*/  LDL.LU R5, [R1+0x384] ;  /* 0x0003840001057983 */ /* 0x000ee20000300800 */
[----:B-----5:R-:W-:-:S03]  /*5500*/  HADD2.F32 R4, -RZ, R12.H0_H0 ;  /* 0x2000000cff047230 */ /* 0x020fc60000004100 */
[----:B------:R-:W4:Y:S02]  /*5510*/  LDL R20, [R1+0x388] ;  /* 0x0003880001147983 */ /* 0x000f240000100800 */
[----:B------:R-:W-:-:S04]  /*5520*/  FMUL R4, R4, R16 ;  /* 0x0000001004047220 */ /* 0x000fc80000400000 */
[----:B---3--:R-:W-:Y:S01]  /*5530*/  FFMA R4, R5, R2, R4 ;  /* 0x0000000205047223 */ /* 0x008fe20000000004 */
[----:B------:R-:W-:Y:S01]  /*5540*/  @P0 IMAD.MOV.U32 R5, RZ, RZ, R15 ;  /* 0x000000ffff050224 */ /* 0x000fe200078e000f */
[----:B------:R-:W-:-:S03]  /*5550*/  SHF.L.U64.HI R15, R8, 0x3, R9 ;  /* 0x00000003080f7819 */ /* 0x000fc60000010209 */
[----:B------:R-:W-:-:S04]  /*5560*/  F2FP.F16.F32.PACK_AB R4, RZ, R4 ;  /* 0x00000004ff04723e */ /* 0x000fc800000000ff */
[----:B------:R-:W-:Y:S01]  /*5570*/  PRMT R13, R4, 0x7610, R13 ;  /* 0x00007610040d7816 */ /* 0x000fe2000000000d */
[----:B------:R-:W-:Y:S02]  /*5580*/  @P0 IMAD.MOV.U32 R4, RZ, RZ, R14 ;  /* 0x000000ffff040224 */ /* 0x000fe400078e000e */
[----:B------:R-:W-:-:S03]  /*5590*/  IMAD.SHL.U32 R14, R8, 0x8, RZ ;  /* 0x00000008080e7824 */ /* 0x000fc600078e00ff */
[----:B------:R1:W-:Y:S01]  /*55a0*/  @P0 STG.E.U16 desc[UR46][R4.64+0x2], R13 ;  /* 0x0000020d04000986 */ /* 0x0003e2000c10152e */
[----:B------:R-:W-:-:S03]  /*55b0*/  ISETP.GT.AND P0, PT, R0, 0x8, P5 ;  /* 0x000000080000780c */ /* 0x000fc60002f04270 */
[----:B------:R3:W-:Y:S01]  /*55c0*/  STL.64 [R1+0x380], R14 ;  /* 0x0003800e01007387 */ /* 0x0007e20000100a00 */
[----:B-1----:R-:W-:-:S04]  /*55d0*/  IMAD.WIDE.U32 R4, R21, R8, R14 ;  /* 0x0000000815047225 */ /* 0x002fc800078e000e */
[----:B------:R-:W-:Y:S01]  /*55e0*/  IMAD.IADD R18, R18, 0x1, R5 ;  /* 0x0000000112127824 */ /* 0x000fe200078e0205 */
[----:B------:R-:W-:-:S05]  /*55f0*/  IADD3 R5, P1, R232, R4, RZ ;  /* 0x00000004e8057210 */ /* 0x000fca0007f3e0ff */
[----:B------:R-:W-:Y:S01]  /*5600*/  IMAD.X R13, R18, 0x1, R235, P1 ;  /* 0x00000001120d7824 */ /* 0x000fe200008e06eb */
[----:B---3--:R-:W-:-:S04]  /*5610*/  LEA R14, P1, R5, R6, 0x1 ;  /* 0x00000006050e7211 */ /* 0x008fc800078208ff */
[----:B------:R-:W-:-:S05]  /*5620*/  LEA.HI.X R15, R5, R7, R13, 0x1, P1 ;  /* 0x00000007050f7211 */ /* 0x000fca00008f0c0d */
[----:B------:R1:W3:Y:S01]  /*5630*/  @P0 LDG.E.LTC128B.U16 R12, desc[UR46][R14.64] ;  /* 0x0000002e0e0c0981 */ /* 0x0002e2000c1e1520 */
[----:B------:R-:W-:-:S05]  /*5640*/  IADD3 R4, P1, R10, R4, RZ ;  /* 0x000000040a047210 */ /* 0x000fca0007f3e0ff */
[----:B------:R-:W-:Y:S02]  /*5650*/  IMAD.X R5, R11, 0x1, R18, P1 ;  /* 0x000000010b057824 */ /* 0x000fe400008e0612 */
[----:B------:R-:W2:Y:S01]  /*5660*/  LDL.64 R18, [R1+0x3c0] ;  /* 0x0003c00001127983 */ /* 0x000ea20000100a00 */
[----:B------:R-:W-:Y:S01]  /*5670*/  IMAD.U32 R13, RZ, RZ, UR9 ;  /* 0x00000009ff0d7e24 */ /* 0x000fe2000f8e00ff */
[----:B------:R-:W-:Y:S01]  /*5680*/  ISETP.GT.AND P2, PT, R0, 0x8, P2 ;  /* 0x000000080000780c */ /* 0x000fe20001744270 */
[----:B------:R-:W-:Y:S01]  /*5690*/  IMAD.WIDE.U32 R4, R23, UR40, R4 ;  /* 0x0000002817047c25 */ /* 0x000fe2000f8e0004 */
[----:B------:R-:W-:Y:S03]  /*56a0*/  BSSY B1, `(.L_x_37) ;  /* 0x0000013000017945 */ /* 0x000fe60003800000 */
[----:B------:R-:W-:Y:S01]  /*56b0*/  IMAD.IADD R5, R22, 0x1, R5 ;  /* 0x0000000116057824 */ /* 0x000fe200078e0205 */
[----:B------:R-:W-:Y:S01]  /*56c0*/  LEA R232, P1, R4, R6, 0x1 ;  /* 0x0000000604e87211 */ /* 0x000fe200078208ff */
[----:B-1----:R-:W-:-:S03]  /*56d0*/  IMAD.U32 R14, RZ, RZ, UR8 ;  /* 0x00000008ff0e7e24 */ /* 0x002fc6000f8e00ff */
[----:B------:R-:W-:Y:S02]  /*56e0*/  LEA.HI.X R233, R4, R7, R5, 0x1, P1 ;  /* 0x0000000704e97211 */ /* 0x000fe400008f0c05 */
[----:B------:R-:W-:-:S05]  /*56f0*/  SHF.L.U64.HI R15, R14, 0x4, R13 ;  /* 0x000000040e0f7819 */ /* 0x000fca000001020d */
[----:B------:R1:W-:Y:S01]  /*5700*/  STL [R1+0x3ec], R15 ;  /* 0x0003ec0f01007387 */ /* 0x0003e20000100800 */
[----:B---3--:R-:W-:-:S05]  /*5710*/  HADD2.F32 R4, -RZ, R12.H0_H0 ;  /* 0x2000000cff047230 */ /* 0x008fca0000004100 */
[----:B------:R-:W-:-:S04]  /*5720*/  FMUL R4, R4, R16 ;  /* 0x0000001004047220 */ /* 0x000fc80000400000 */
[----:B----4-:R-:W-:Y:S01]  /*5730*/  FFMA R5, R20, R2, R4 ;  /* 0x0000000214057223 */ /* 0x010fe20000000004 */
[----:B------:R-:W-:-:S04]  /*5740*/  IMAD.U32 R4, RZ, RZ, UR8 ;  /* 0x00000008ff047e24 */ /* 0x000fc8000f8e00ff */
[----:B------:R-:W-:Y:S01]  /*5750*/  IMAD.SHL.U32 R20, R4, 0x10, RZ ;  /* 0x0000001004147824 */ /* 0x000fe200078e00ff */
[----:B------:R-:W-:-:S04]  /*5760*/  F2FP.F16.F32.PACK_AB R5, RZ, R5 ;  /* 0x00000005ff05723e */ /* 0x000fc800000000ff */
[----:B--2---:R-:W-:Y:S02]  /*5770*/  IADD3 R4, P1, R20, R18, RZ ;  /* 0x0000001214047210 */ /* 0x004fe40007f3e0ff */
[----:B------:R-:W-:-:S03]  /*5780*/  PRMT R13, R5, 0x7610, R13 ;  /* 0x00007610050d7816 */ /* 0x000fc6000000000d */
[----:B------:R-:W-:-:S05]  /*5790*/  IMAD.X R5, R15, 0x1, R19, P1 ;  /* 0x000000010f057824 */ /* 0x000fca00008e0613 */
[----:B------:R1:W-:Y:S01]  /*57a0*/  @P0 STG.E.U16 desc[UR46][R4.64], R13 ;  /* 0x0000000d04000986 */ /* 0x0003e2000c10152e */
[----:B------:R-:W-:Y:S05]  /*57b0*/  @!P2 BRA `(.L_x_38) ;  /* 0x000000000004a947 */ /* 0x000fea0003800000 */
[----:B------:R2:W5:Y:S02]  /*57c0*/  LDG.E.LTC128B.U16 R12, desc[UR46][R232.64+0x2] ;  /* 0x0000022ee80c7981 */ /* 0x000564000c1e1520 */
.L_x_38:
[----:B------:R-:W-:Y:S05]  /*57d0*/  BSYNC B1 ;  /* 0x0000000000017941 */ /* 0x000fea0003800000 */
.L_x_37:
[----:B------:R-:W3:Y:S01]  /*57e0*/  LDL.LU R14, [R1+0x38c] ;  /* 0x00038c00010e7983 */ /* 0x000ee20000300800 */
[----:B-1---5:R-:W-:Y:S01]  /*57f0*/  HADD2.F32 R13, -RZ, R12.H0_H0 ;  /* 0x2000000cff0d7230 */ /* 0x022fe20000004100 */
[----:B------:R-:W-:Y:S01]  /*5800*/  ISETP.GT.AND P3, PT, R3, 0x8, PT ;  /* 0x000000080300780c */ /* 0x000fe20003f64270 */
[----:B------:R-:W-:Y:S01]  /*5810*/  BSSY B1, `(.L_x_39) ;  /* 0x000000a000017945 */ /* 0x000fe20003800000 */
[----:B------:R-:W-:Y:S02]  /*5820*/  LOP3.LUT R17, R17, 0xfffffffd, RZ, 0xc0, !PT ;  /* 0xfffffffd11117812 */ /* 0x000fe400078ec0ff */
[----:B------:R-:W-:Y:S01]  /*5830*/  FMUL R13, R13, R16 ;  /* 0x000000100d0d7220 */ /* 0x000fe20000400000 */
[----:B------:R-:W-:-:S08]  /*5840*/  ISETP.GT.AND P0, PT, R0, RZ, P3 ;  /* 0x000000ff0000720c */ /* 0x000fd00001f04270 */
[----:B------:R-:W-:Y:S01]  /*5850*/  @P3 LOP3.LUT R17, R17, 0x2, RZ, 0xfc, !PT ;  /* 0x0000000211113812 */ /* 0x000fe200078efcff */
[----:B---3--:R-:W-:-:S05]  /*5860*/  FFMA R13, R14, R2, R13 ;  /* 0x000000020e0d7223 */ /* 0x008fca000000000d */
[----:B------:R-:W-:-:S05]  /*5870*/  F2FP.F16.F32.PACK_AB R13, RZ, R13 ;  /* 0x0000000dff0d723e */ /* 0x000fca00000000ff */
[----:B------:R1:W-:Y:S01]  /*5880*/  @P2 STG.E.U16 desc[UR46][R4.64+0x2], R13 ;  /* 0x0000020d04002986 */ /* 0x0003e2000c10152e */
[----:B------:R-:W-:Y:S05]  /*5890*/  @!P0 BRA `(.L_x_40) ;  /* 0x0000000000048947 */ /* 0x000fea0003800000 */
[----:B------:R3:W5:Y:S02]  /*58a0*/  LDG.E.LTC128B.U16 R12, desc[UR46][R236.64+0x10] ;  /* 0x0000102eec0c7981 */ /* 0x000764000c1e1520 */
.L_x_40:
[----:B------:R-:W-:Y:S05]  /*58b0*/  BSYNC B1 ;  /* 0x0000000000017941 */ /* 0x000fea0003800000 */
.L_x_39:
[----:B------:R-:W4:Y:S01]  /*58c0*/  LDL.LU R14, [R1+0x390] ;  /* 0x00039000010e7983 */ /* 0x000f220000300800 */
[----:B-1---5:R-:W-:Y:S01]  /*58d0*/  HADD2.F32 R13, -RZ, R12.H0_H0 ;  /* 0x2000000cff0d7230 */ /* 0x022fe20000004100 */
[----:B------:R-:W-:Y:S01]  /*58e0*/  ISETP.GT.AND P6, PT, R3, 0x9, PT ;  /* 0x000000090300780c */ /* 0x000fe20003fc4270 */
[----:B------:R-:W-:Y:S01]  /*58f0*/  @P0 IMAD.MOV.U32 R15, RZ, RZ, R19 ;  /* 0x000000ffff0f0224 */ /* 0x000fe200078e0013 */
[----:B------:R-:W-:Y:S01]  /*5900*/  LOP3.LUT R17, R17, 0xfffffffe, RZ, 0xc0, !PT ;  /* 0xfffffffe11117812 */ /* 0x000fe200078ec0ff */
[----:B------:R-:W-:Y:S01]  /*5910*/  BSSY B1, `(.L_x_41) ;  /* 0x000000a000017945 */ /* 0x000fe20003800000 */
[----:B------:R-:W-:Y:S01]  /*5920*/  FMUL R13, R13, R16 ;  /* 0x000000100d0d7220 */ /* 0x000fe20000400000 */
[----:B------:R-:W-:-:S08]  /*5930*/  ISETP.GT.AND P1, PT, R0, RZ, P6 ;  /* 0x000000ff0000720c */ /* 0x000fd00003724270 */
[----:B------:R-:W-:Y:S01]  /*5940*/  @P6 LOP3.LUT R17, R17, 0x1, RZ, 0xfc, !PT ;  /* 0x0000000111116812 */ /* 0x000fe200078efcff */
[----:B----4-:R-:W-:Y:S01]  /*5950*/  FFMA R13, R14, R2, R13 ;  /* 0x000000020e0d7223 */ /* 0x010fe2000000000d */
[----:B------:R-:W-:-:S04]  /*5960*/  @P0 IMAD.MOV.U32 R14, RZ, RZ, R18 ;  /* 0x000000ffff0e0224 */ /* 0x000fc800078e0012 */
[----:B------:R-:W-:-:S05]  /*5970*/  F2FP.F16.F32.PACK_AB R13, RZ, R13 ;  /* 0x0000000dff0d723e */ /* 0x000fca00000000ff */
[----:B------:R1:W-:Y:S01]  /*5980*/  @P0 STG.E.U16 desc[UR46][R14.64+0x10], R13 ;  /* 0x0000100d0e000986 */ /* 0x0003e2000c10152e */
[----:B------:R-:W-:Y:S05]  /*5990*/  @!P1 BRA `(.L_x_42) ;  /* 0x0000000000049947 */ /* 0x000fea0003800000 */
[----:B------:R4:W5:Y:S02]  /*59a0*/  LDG.E.LTC128B.U16 R12, desc[UR46][R236.64+0x12] ;  /* 0x0000122eec0c7981 */ /* 0x000964000c1e1520 */
.L_x_42:
[----:B------:R-:W-:Y:S05]  /*59b0*/  BSYNC B1 ;  /* 0x0000000000017941 */ /* 0x000fea0003800000 */
.L_x_41:
[----:B-1----:R-:W2:Y:S01]  /*59c0*/  LDL.LU R14, [R1+0x394] ;  /* 0x00039400010e7983 */ /* 0x002ea20000300800 */
[----:B-----5:R-:W-:Y:S01]  /*59d0*/  HADD2.F32 R13, -RZ, R12.H0_H0 ;  /* 0x2000000cff0d7230 */ /* 0x020fe20000004100 */
[----:B------:R-:W-:Y:S01]  /*59e0*/  ISETP.GT.AND P2, PT, R0, 0x8, P3 ;  /* 0x000000080000780c */ /* 0x000fe20001f44270 */
[----:B------:R-:W-:Y:S01]  /*59f0*/  @P1 IMAD.MOV.U32 R15, RZ, RZ, R19 ;  /* 0x000000ffff0f1224 */ /* 0x000fe200078e0013 */
[----:B------:R-:W-:Y:S02]  /*5a00*/  BSSY B1, `(.L_x_43) ;  /* 0x0000008000017945 */ /* 0x000fe40003800000 */
[----:B------:R-:W-:-:S04]  /*5a10*/  FMUL R13, R13, R16 ;  /* 0x000000100d0d7220 */ /* 0x000fc80000400000 */
[----:B--2---:R-:W-:Y:S01]  /*5a20*/  FFMA R13, R14, R2, R13 ;  /* 0x000000020e0d7223 */ /* 0x004fe2000000000d */
[----:B------:R-:W-:-:S04]  /*5a30*/  @P1 IMAD.MOV.U32 R14, RZ, RZ, R18 ;  /* 0x000000ffff0e1224 */ /* 0x000fc800078e0012 */
[----:B------:R-:W-:-:S05]  /*5a40*/  F2FP.F16.F32.PACK_AB R13, RZ, R13 ;  /* 0x0000000dff0d723e */ /* 0x000fca00000000ff */
[----:B------:R1:W-:Y:S01]  /*5a50*/  @P1 STG.E.U16 desc[UR46][R14.64+0x12], R13 ;  /* 0x0000120d0e001986 */ /* 0x0003e2000c10152e */
[----:B------:R-:W-:Y:S05]  /*5a60*/  @!P2 BRA `(.L_x_44) ;  /* 0x000000000004a947 */ /* 0x000fea0003800000 */
[----:B------:R2:W5:Y:S02]  /*5a70*/  LDG.E.LTC128B.U16 R12, desc[UR46][R232.64+0x10] ;  /* 0x0000102ee80c7981 */ /* 0x000564000c1e1520 */
.L_x_44:
[----:B------:R-:W-:Y:S05]  /*5a80*/  BSYNC B1 ;  /* 0x0000000000017941 */ /* 0x000fea0003800000 */
.L_x_43:
[----:B-1----:R-:W3:Y:S01]  /*5a90*/  LDL.LU R14, [R1+0x398] ;  /* 0x00039800010e7983 */ /* 0x002ee20000300800 */
[----:B-----5:R-:W-:Y:S01]  /*5aa0*/  HADD2.F32 R13, -RZ, R12.H0_H0 ;  /* 0x2000000cff0d7230 */ /* 0x020fe20000004100 */
[----:B------:R-:W-:Y:S01]  /*5ab0*/  ISETP.GT.AND P0, PT, R0, 0x8, P6 ;  /* 0x000000080000780c */ /* 0x000fe20003704270 */
[----:B------:R-:W-:Y:S03]  /*5ac0*/  BSSY B1, `(.L_x_45) ;  /* 0x0000007000017945 */ /* 0x000fe60003800000 */
[----:B------:R-:W-:-:S04]  /*5ad0*/  FMUL R13, R13, R16 ;  /* 0x000000100d0d7220 */ /* 0x000fc80000400000 */
[----:B---3--:R-:W-:-:S05]  /*5ae0*/  FFMA R13, R14, R2, R13 ;  /* 0x000000020e0d7223 */ /* 0x008fca000000000d */
[----:B------:R-:W-:-:S05]  /*5af0*/  F2FP.F16.F32.PACK_AB R13, RZ, R13 ;  /* 0x0000000dff0d723e */ /* 0x000fca00000000ff */
[----:B------:R1:W-:Y:S01]  /*5b00*/  @P2 STG.E.U16 desc[UR46][R4.64+0x10], R13 ;  /* 0x0000100d04002986 */ /* 0x0003e2000c10152e */
[----:B------:R-:W-:Y:S05]  /*5b10*/  @!P0 BRA `(.L_x_46) ;  /* 0x0000000000048947 */ /* 0x000fea0003800000 */
[----:B------:R3:W5:Y:S02]  /*5b20*/  LDG.E.LTC128B.U16 R12, desc[UR46][R232.64+0x12] ;  /* 0x0000122ee80c7981 */ /* 0x000764000c1e1520 */
.L_x_46:
[----:B------:R-:W-:Y:S05]  /*5b30*/  BSYNC B1 ;  /* 0x0000000000017941 */ /* 0x000fea0003800000 */
.L_x_45:
[----:B------:R-:W2:Y:S01]  /*5b40*/  LDL.LU R14, [R1+0x39c] ;  /* 0x00039c00010e7983 */ /* 0x000ea20000300800 */
[----:B-1---5:R-:W-:Y:S01]  /*5b50*/  HADD2.F32 R13, -RZ, R12.H0_H0 ;  /* 0x2000000cff0d7230 */ /* 0x022fe20000004100 */
[----:B------:R-:W-:Y:S01]  /*5b60*/  ISETP.GT.AND P3, PT, R3, 0x10, PT ;  /* 0x000000100300780c */ /* 0x000fe20003f64270 */
[----:B------:R-:W-:Y:S03]  /*5b70*/  BSSY B1, `(.L_x_47) ;  /* 0x0000008000017945 */ /* 0x000fe60003800000 */
[----:B------:R-:W-:Y:S01]  /*5b80*/  FMUL R13, R13, R16 ;  /* 0x000000100d0d7220 */ /* 0x000fe20000400000 */
[----:B------:R-:W-:-:S03]  /*5b90*/  ISETP.GT.AND P1, PT, R0, RZ, P3 ;  /* 0x000000ff0000720c */ /* 0x000fc60001f24270 */
[----:B--2---:R-:W-:-:S05]  /*5ba0*/  FFMA R13, R14, R2, R13 ;  /* 0x000000020e0d7223 */ /* 0x004fca000000000d */
[----:B------:R-:W-:-:S05]  /*5bb0*/  F2FP.F16.F32.PACK_AB R13, RZ, R13 ;  /* 0x0000000dff0d723e */ /* 0x000fca00000000ff */
[----:B------:R1:W-:Y:S01]  /*5bc0*/  @P0 STG.E.U16 desc[UR46][R4.64+0x12], R13 ;  /* 0x0000120d04000986 */ /* 0x0003e2000c10152e */
[----:B------:R-:W-:Y:S05]  /*5bd0*/  @!P1 BRA `(.L_x_48) ;  /* 0x0000000000049947 */ /* 0x000fea0003800000 */
[----:B------:R2:W5:Y:S02]  /*5be0*/  LDG.E.LTC128B.U16 R12, desc[UR46][R236.64+0x20] ;  /* 0x0000202eec0c7981 */ /* 0x000564000c1e1520 */
.L_x_48:
[----:B------:R-:W-:Y:S05]  /*5bf0*/  BSYNC B1 ;  /* 0x0000000000017941 */ /* 0x000fea0003800000 */
.L_x_47:
[----:B------:R-:W3:Y:S01]  /*5c00*/  LDL.LU R14, [R1+0x3a0] ;  /* 0x0003a000010e7983 */ /* 0x000ee20000300800 */
[----:B-1---5:R-:W-:Y:S01]  /*5c10*/  HADD2.F32 R13, -RZ, R12.H0_H0 ;  /* 0x2000000cff0d7230 */ /* 0x022fe20000004100 */
[----:B------:R-:W-:Y:S01]  /*5c20*/  ISETP.GT.AND P2, PT, R3, 0x11, PT ;  /* 0x000000110300780c */ /* 0x000fe20003f44270 */
[----:B------:R-:W-:Y:S01]  /*5c30*/  @P1 IMAD.MOV.U32 R15, RZ, RZ, R19 ;  /* 0x000000ffff0f1224 */ /* 0x000fe200078e0013 */
[----:B------:R-:W-:Y:S02]  /*5c40*/  BSSY B1, `(.L_x_49) ;  /* 0x0000009000017945 */ /* 0x000fe40003800000 */
[----:B------:R-:W-:Y:S01]  /*5c50*/  FMUL R13, R13, R16 ;  /* 0x000000100d0d7220 */ /* 0x000fe20000400000 */
[----:B------:R-:W-:-:S03]  /*5c60*/  ISETP.GT.AND P0, PT, R0, RZ, P2 ;  /* 0x000000ff0000720c */ /* 0x000fc60001704270 */
[----:B---3--:R-:W-:Y:S01]  /*5c70*/  FFMA R13, R14, R2, R13 ;  /* 0x000000020e0d7223 */ /* 0x008fe2000000000d */
[----:B------:R-:W-:-:S04]  /*5c80*/  @P1 IMAD.MOV.U32 R14, RZ, RZ, R18 ;  /* 0x000000ffff0e1224 */ /* 0x000fc800078e0012 */
[----:B------:R-:W-:-:S05]  /*5c90*/  F2FP.F16.F32.PACK_AB R13, RZ, R13 ;  /* 0x0000000dff0d723e */ /* 0x000fca00000000ff */
[----:B------:R1:W-:Y:S01]  /*5ca0*/  @P1 STG.E.U16 desc[UR46][R14.64+0x20], R13 ;  /* 0x0000200d0e001986 */ /* 0x0003e2000c10152e */
[----:B------:R-:W-:Y:S05]  /*5cb0*/  @!P0 BRA `(.L_x_50) ;  /* 0x0000000000048947 */ /* 0x000fea0003800000 */
[----:B------:R3:W5:Y:S02]  /*5cc0*/  LDG.E.LTC128B.U16 R12, desc[UR46][R236.64+0x22] ;  /* 0x0000222eec0c7981 */ /* 0x000764000c1e1520 */
.L_x_50:
[----:B------:R-:W-:Y:S05]  /*5cd0*/  BSYNC B1 ;  /* 0x0000000000017941 */ /* 0x000fea0003800000 */
.L_x_49:
[----:B-1----:R-:W2:Y:S01]  /*5ce0*/  LDL.LU R14, [R1+0x3a4] ;  /* 0x0003a400010e7983 */ /* 0x002ea20000300800 */
[----:B-----5:R-:W-:Y:S01]  /*5cf0*/  HADD2.F32 R13, -RZ, R12.H0_H0 ;  /* 0x2000000cff0d7230 */ /* 0x020fe20000004100 */
[----:B------:R-:W-:Y:S01]  /*5d00*/  BSSY B1, `(.L_x_51) ;  /* 0x000000a000017945 */ /* 0x000fe20003800000 */
[----:B------:R-:W-:-:S03]  /*5d10*/  @P0 IMAD.MOV.U32 R15, RZ, RZ, R19 ;  /* 0x000000ffff0f0224 */ /* 0x000fc600078e0013 */
[----:B------:R-:W-:-:S04]  /*5d20*/  FMUL R13, R13, R16 ;  /* 0x000000100d0d7220 */ /* 0x000fc80000400000 */
[----:B--2---:R-:W-:Y:S01]  /*5d30*/  FFMA R13, R14, R2, R13 ;  /* 0x000000020e0d7223 */ /* 0x004fe2000000000d */
[----:B------:R-:W-:-:S04]  /*5d40*/  @P0 IMAD.MOV.U32 R14, RZ, RZ, R18 ;  /* 0x000000ffff0e0224 */ /* 0x000fc800078e0012 */
[----:B------:R-:W-:-:S05]  /*5d50*/  F2FP.F16.F32.PACK_AB R13, RZ, R13 ;  /* 0x0000000dff0d723e */ /* 0x000fca00000000ff */
[----:B------:R1:W-:Y:S01]  /*5d60*/  @P0 STG.E.U16 desc[UR46][R14.64+0x22], R13 ;  /* 0x0000220d0e000986 */ /* 0x0003e2000c10152e */
[----:B------:R-:W-:-:S13]  /*5d70*/  ISETP.GT.AND P0, PT, R0, 0x8, P3 ;  /* 0x000000080000780c */ /* 0x000fda0001f04270 */
[----:B-1----:R-:W-:Y:S05]  /*5d80*/  @!P0 BRA `(.L_x_52) ;  /* 0x0000000000048947 */ /* 0x002fea0003800000 */
[----:B------:R1:W5:Y:S02]  /*5d90*/  LDG.E.LTC128B.U16 R12, desc[UR46][R232.64+0x20] ;  /* 0x0000202ee80c7981 */ /* 0x000364000c1e1520 */
.L_x_52:
[----:B------:R-:W-:Y:S05]  /*5da0*/  BSYNC B1 ;  /* 0x0000000000017941 */ /* 0x000fea0003800000 */
.L_x_51:
[----:B------:R-:W2:Y:S01]  /*5db0*/  LDL.LU R14, [R1+0x3a8] ;  /* 0x0003a800010e7983 */ /* 0x000ea20000300800 */
[----:B-----5:R-:W-:Y:S01]  /*5dc0*/  HADD2.F32 R13, -RZ, R12.H0_H0 ;  /* 0x2000000cff0d7230 */ /* 0x020fe20000004100 */
[----:B------:R-:W-:Y:S04]  /*5dd0*/  BSSY B1, `(.L_x_53) ;  /* 0x0000008000017945 */ /* 0x000fe80003800000 */
[----:B------:R-:W-:-:S04]  /*5de0*/  FMUL R13, R13, R16 ;  /* 0x000000100d0d7220 */ /* 0x000fc80000400000 */
[----:B--2---:R-:W-:-:S05]  /*5df0*/  FFMA R13, R14, R2, R13 ;  /* 0x000000020e0d7223 */ /* 0x004fca000000000d */
[----:B------:R-:W-:-:S05]  /*5e00*/  F2FP.F16.F32.PACK_AB R13, RZ, R13 ;  /* 0x0000000dff0d723e */ /* 0x000fca00000000ff */
[----:B------:R2:W-:Y:S01]  /*5e10*/  @P0 STG.E.U16 desc[UR46][R4.64+0x20], R13 ;  /* 0x0000200d04000986 */ /* 0x0005e2000c10152e */
[----:B------:R-:W-:-:S13]  /*5e20*/  ISETP.GT.AND P0, PT, R0, 0x8, P2 ;  /* 0x000000080000780c */ /* 0x000fda0001704270 */
[----:B--2---:R-:W-:Y:S05]  /*5e30*/  @!P0 BRA `(.L_x_54) ;  /* 0x0000000000048947 */ /* 0x004fea0003800000 */
[----:B------:R2:W5:Y:S02]  /*5e40*/  LDG.E.LTC128B.U16 R12, desc[UR46][R232.64+0x22] ;  /* 0x0000222ee80c7981 */ /* 0x000564000c1e1520 */
.L_x_54:
[----:B------:R-:W-:Y:S05]  /*5e50*/  BSYNC B1 ;  /* 0x0000000000017941 */ /* 0x000fea0003800000 */
.L_x_53:
[----:B------:R-:W3:Y:S01]  /*5e60*/  LDL.LU R14, [R1+0x3ac] ;  /* 0x0003ac00010e7983 */ /* 0x000ee20000300800 */
[----:B-----5:R-:W-:Y:S01]  /*5e70*/  HADD2.F32 R13, -RZ, R12.H0_H0 ;  /* 0x2000000cff0d7230 */ /* 0x020fe20000004100 */
[----:B------:R-:W-:Y:S01]  /*5e80*/  ISETP.GT.AND P1, PT, R3, 0x18, PT ;  /* 0x000000180300780c */ /* 0x000fe20003f24270 */
[----:B------:R-:W-:Y:S03]  /*5e90*/  BSSY B1, `(.L_x_55) ;  /* 0x0000008000017945 */ /* 0x000fe60003800000 */
[----:B------:R-:W-:-:S04]  /*5ea0*/  FMUL R13, R13, R16 ;  /* 0x000000100d0d7220 */ /* 0x000fc80000400000 */
[----:B---3--:R-:W-:-:S05]  /*5eb0*/  FFMA R13, R14, R2, R13 ;  /* 0x000000020e0d7223 */ /* 0x008fca000000000d */
[----:B------:R-:W-:-:S05]  /*5ec0*/  F2FP.F16.F32.PACK_AB R13, RZ, R13 ;  /* 0x0000000dff0d723e */ /* 0x000fca00000000ff */
[----:B------:R3:W-:Y:S01]  /*5ed0*/  @P0 STG.E.U16 desc[UR46][R4.64+0x22], R13 ;  /* 0x0000220d04000986 */ /* 0x0007e2000c10152e */
[----:B------:R-:W-:-:S13]  /*5ee0*/  ISETP.GT.AND P0, PT, R0, RZ, P1 ;  /* 0x000000ff0000720c */ /* 0x000fda0000f04270 */
[----:B---3--:R-:W-:Y:S05]  /*5ef0*/  @!P0 BRA `(.L_x_56) ;  /* 0x0000000000048947 */ /* 0x008fea0003800000 */
[----:B------:R3:W5:Y:S02]  /*5f00*/  LDG.E.LTC128B.U16 R12, desc[UR46][R236.64+0x30] ;  /* 0x0000302eec0c7981 */ /* 0x000764000c1e1520 */
.L_x_56:
[----:B------:R-:W-:Y:S05]  /*5f10*/  BSYNC B1 ;  /* 0x0000000000017941 */ /* 0x000fea0003800000 */
.L_x_55:
[----:B------:R-:W2:Y:S01]  /*5f20*/  LDL.LU R14, [R1+0x3b0] ;  /* 0x0003b000010e7983 */ /* 0x000ea20000300800 */
        /* <DEDUP_REMOVED lines=8> */
[----:B------:R-:W-:-:S04]  /*5fb0*/  ISETP.GT.AND P0, PT, R3, 0x19, PT ;  /* 0x000000190300780c */ /* 0x000fc80003f04270 */
[----:B------:R-:W-:-:S13]  /*5fc0*/  ISETP.GT.AND P4, PT, R0, RZ, P0 ;  /* 0x000000ff0000720c */ /* 0x000fda0000784270 */
[----:B--2---:R-:W-:Y:S05]  /*5fd0*/  @!P4 BRA `(.L_x_58) ;  /* 0x000000000004c947 */ /* 0x004fea0003800000 */
[----:B------:R2:W5:Y:S02]  /*5fe0*/  LDG.E.LTC128B.U16 R12, desc[UR46][R236.64+0x32] ;  /* 0x0000322eec0c7981 */ /* 0x000564000c1e1520 */
.L_x_58:
[----:B------:R-:W-:Y:S05]  /*5ff0*/  BSYNC B1 ;  /* 0x0000000000017941 */ /* 0x000fea0003800000 */
.L_x_57:
[----:B------:R-:W3:Y:S01]  /*6000*/  LDL.LU R14, [R1+0x3b4] ;  /* 0x0003b400010e7983 */ /* 0x000ee20000300800 */
[----:B-----5:R-:W-:Y:S01]  /*6010*/  HADD2.F32 R13, -RZ, R12.H0_H0 ;  /* 0x2000000cff0d7230 */ /* 0x020fe20000004100 */
[----:B------:R-:W-:Y:S01]  /*6020*/  BSSY B1, `(.L_x_59) ;  /* 0x000000a000017945 */ /* 0x000fe20003800000 */
[----:B------:R-:W-:-:S03]  /*6030*/  @P4 IMAD.MOV.U32 R15, RZ, RZ, R19 ;  /* 0x000000ffff0f4224 */ /* 0x000fc600078e0013 */
[----:B------:R-:W-:-:S04]  /*6040*/  FMUL R13, R13, R16 ;  /* 0x000000100d0d7220 */ /* 0x000fc80000400000 */
[----:B---3--:R-:W-:Y:S01]  /*6050*/  FFMA R13, R14, R2, R13 ;  /* 0x000000020e0d7223 */ /* 0x008fe2000000000d */
[----:B------:R-:W-:-:S04]  /*6060*/  @P4 IMAD.MOV.U32 R14, RZ, RZ, R18 ;  /* 0x000000ffff0e4224 */ /* 0x000fc800078e0012 */
[----:B------:R-:W-:-:S05]  /*6070*/  F2FP.F16.F32.PACK_AB R13, RZ, R13 ;  /* 0x0000000dff0d723e */ /* 0x000fca00000000ff */
[----:B------:R3:W-:Y:S01]  /*6080*/  @P4 STG.E.U16 desc[UR46][R14.64+0x32], R13 ;  /* 0x0000320d0e004986 */ /* 0x0007e2000c10152e */
[----:B------:R-:W-:-:S13]  /*6090*/  ISETP.GT.AND P4, PT, R0, 0x8, P1 ;  /* 0x000000080000780c */ /* 0x000fda0000f84270 */
[----:B---3--:R-:W-:Y:S05]  /*60a0*/  @!P4 BRA `(.L_x_60) ;  /* 0x000000000004c947 */ /* 0x008fea0003800000 */
[----:B------:R3:W5:Y:S02]  /*60b0*/  LDG.E.LTC128B.U16 R12, desc[UR46][R232.64+0x30] ;  /* 0x0000302ee80c7981 */ /* 0x000764000c1e1520 */
.L_x_60:
[----:B------:R-:W-:Y:S05]  /*60c0*/  BSYNC B1 ;  /* 0x0000000000017941 */ /* 0x000fea0003800000 */
.L_x_59:
[----:B------:R-:W2:Y:S01]  /*60d0*/  LDL.LU R14, [R1+0x3b8] ;  /* 0x0003b800010e7983 */ /* 0x000ea20000300800 */
[----:B-----5:R-:W-:Y:S01]  /*60e0*/  HADD2.F32 R13, -RZ, R12.H0_H0 ;  /* 0x2000000cff0d7230 */ /* 0x020fe20000004100 */
[----:B------:R-:W-:Y:S01]  /*60f0*/  BSSY B1, `(.L_x_61) ;  /* 0x0000009000017945 */ /* 0x000fe20003800000 */
[----:B------:R-:W-:-:S03]  /*6100*/  PRMT R20, R12, 0x7610, R20 ;  /* 0x000076100c147816 */ /* 0x000fc60000000014 */
[----:B------:R-:W-:-:S04]  /*6110*/  FMUL R13, R13, R16 ;  /* 0x000000100d0d7220 */ /* 0x000fc80000400000 */
[----:B--2---:R-:W-:-:S05]  /*6120*/  FFMA R13, R14, R2, R13 ;  /* 0x000000020e0d7223 */ /* 0x004fca000000000d */
[----:B------:R-:W-:-:S05]  /*6130*/  F2FP.F16.F32.PACK_AB R13, RZ, R13 ;  /* 0x0000000dff0d723e */ /* 0x000fca00000000ff */
[----:B------:R2:W-:Y:S01]  /*6140*/  @P4 STG.E.U16 desc[UR46][R4.64+0x30], R13 ;  /* 0x0000300d04004986 */ /* 0x0005e2000c10152e */
[----:B------:R-:W-:-:S13]  /*6150*/  ISETP.GT.AND P4, PT, R0, 0x8, P0 ;  /* 0x000000080000780c */ /* 0x000fda0000784270 */
[----:B--2---:R-:W-:Y:S05]  /*6160*/  @!P4 BRA `(.L_x_62) ;  /* 0x000000000004c947 */ /* 0x004fea0003800000 */
[----:B------:R2:W5:Y:S02]  /*6170*/  LDG.E.LTC128B.U16 R20, desc[UR46][R232.64+0x32] ;  /* 0x0000322ee8147981 */ /* 0x000564000c1e1520 */
.L_x_62:
[----:B------:R-:W-:Y:S05]  /*6180*/  BSYNC B1 ;  /* 0x0000000000017941 */ /* 0x000fea0003800000 */
.L_x_61:
[----:B------:R-:W3:Y:S04]  /*6190*/  LDL.LU R13, [R1+0x3bc] ;  /* 0x0003bc00010d7983 */ /* 0x000ee80000300800 */
[----:B------:R0:W-:Y:S04]  /*61a0*/  STL.64 [R1+0x400], R26 ;  /* 0x0004001a01007387 */ /* 0x0001e80000100a00 */
[----:B0-----:R-:W4:Y:S01]  /*61b0*/  LDL.64 R26, [R1+0x3c0] ;  /* 0x0003c000011a7983 */ /* 0x001f220000100a00 */
[----:B-----5:R-:W-:Y:S01]  /*61c0*/  HADD2.F32 R12, -RZ, R20.H0_H0 ;  /* 0x20000014ff0c7230 */ /* 0x020fe20000004100 */
[----:B------:R-:W-:-:S02]  /*61d0*/  USHF.L.U64.HI UR4, UR8, 0x8, UR9 ;  /* 0x0000000808047899 */ /* 0x000fc40008010209 */
[----:B------:R-:W2:Y:S02]  /*61e0*/  LDL.LU R19, [R1+0x340] ;  /* 0x0003400001137983 */ /* 0x000ea40000300800 */
[----:B------:R-:W-:Y:S02]  /*61f0*/  FMUL R12, R12, R16 ;  /* 0x000000100c0c7220 */ /* 0x000fe40000400000 */
[----:B------:R0:W-:Y:S04]  /*6200*/  STL.64 [R1+0x3f8], R24 ;  /* 0x0003f81801007387 */ /* 0x0001e80000100a00 */
[----:B0-----:R-:W2:Y:S01]  /*6210*/  LDL.64 R24, [R1+0x380] ;  /* 0x0003800001187983 */ /* 0x001ea20000100a00 */
[----:B---3--:R-:W-:-:S05]  /*6220*/  FFMA R12, R13, R2, R12 ;  /* 0x000000020d0c7223 */ /* 0x008fca000000000c */
[----:B------:R-:W-:-:S05]  /*6230*/  F2FP.F16.F32.PACK_AB R12, RZ, R12 ;  /* 0x0000000cff0c723e */ /* 0x000fca00000000ff */
[----:B------:R0:W-:Y:S01]  /*6240*/  @P4 STG.E.U16 desc[UR46][R4.64+0x32], R12 ;  /* 0x0000320c04004986 */ /* 0x0001e2000c10152e */
[----:B------:R-:W-:-:S05]  /*6250*/  IADD3 R18, P4, R21, 0x80, RZ ;  /* 0x0000008015127810 */ /* 0x000fca0007f9e0ff */
[----:B0-----:R-:W-:-:S04]  /*6260*/  IMAD.X R12, RZ, RZ, UR7, P4 ;  /* 0x00000007ff0c7e24 */ /* 0x001fc8000a0e06ff */
[----:B------:R-:W-:-:S04]  /*6270*/  IMAD R12, R12, R8, RZ ;  /* 0x000000080c0c7224 */ /* 0x000fc800078e02ff */
[C---:B------:R-:W-:Y:S02]  /*6280*/  IMAD R21, R18.reuse, R9, R12 ;  /* 0x0000000912157224 */ /* 0x040fe400078e020c */
[----:B------:R-:W-:-:S04]  /*6290*/  IMAD.WIDE.U32 R12, R18, R8, R234 ;  /* 0x00000008120c7225 */ /* 0x000fc800078e00ea */
[----:B------:R-:W-:Y:S01]  /*62a0*/  IMAD.IADD R13, R13, 0x1, R21 ;  /* 0x000000010d0d7824 */ /* 0x000fe200078e0215 */
[----:B------:R-:W-:-:S04]  /*62b0*/  LEA R14, P4, R12, R6, 0x1 ;  /* 0x000000060c0e7211 */ /* 0x000fc800078808ff */
[----:B------:R-:W-:Y:S01]  /*62c0*/  LEA.HI.X R15, R12, R7, R13, 0x1, P4 ;  /* 0x000000070c0f7211 */ /* 0x000fe200020f0c0d */
[----:B------:R-:W-:-:S05]  /*62d0*/  IMAD.U32 R12, RZ, RZ, UR8 ;  /* 0x00000008ff0c7e24 */ /* 0x000fca000f8e00ff */
[----:B----4-:R-:W-:-:S04]  /*62e0*/  LEA R12, P4, R12, R26, 0x8 ;  /* 0x0000001a0c0c7211 */ /* 0x010fc800078840ff */
[----:B------:R-:W-:Y:S02]  /*62f0*/  IADD3.X R13, R27, UR4, RZ, P4, !PT ;  /* 0x000000041b0d7c10 */ /* 0x000fe4000a7fe4ff */
[----:B------:R-:W-:Y:S01]  /*6300*/  ISETP.GT.AND P4, PT, R0, 0x80, P5 ;  /* 0x000000800000780c */ /* 0x000fe20002f84270 */
[----:B------:R0:W5:-:S12]  /*6310*/  LDL.LU.64 R26, [R1+0x400] ;  /* 0x00040000011a7983 */ /* 0x0001580000300a00 */
[----:B------:R-:W3:Y:S02]  /*6320*/  @P4 LDG.E.LTC128B.U16 R20, desc[UR46][R14.64] ;  /* 0x0000002e0e144981 */ /* 0x000ee4000c1e1520 */
[----:B---3--:R-:W-:-:S05]  /*6330*/  HADD2.F32 R14, -RZ, R20.H0_H0 ;  /* 0x20000014ff0e7230 */ /* 0x008fca0000004100 */
[----:B------:R-:W-:-:S04]  /*6340*/  FMUL R14, R14, R16 ;  /* 0x000000100e0e7220 */ /* 0x000fc80000400000 */
[----:B--2---:R-:W-:-:S05]  /*6350*/  FFMA R14, R19, R2, R14 ;  /* 0x00000002130e7223 */ /* 0x004fca000000000e */
[----:B------:R-:W-:-:S05]  /*6360*/  F2FP.F16.F32.PACK_AB R14, RZ, R14 ;  /* 0x0000000eff0e723e */ /* 0x000fca00000000ff */
[----:B------:R2:W-:Y:S02]  /*6370*/  @P4 STG.E.U16 desc[UR46][R12.64], R14 ;  /* 0x0000000e0c004986 */ /* 0x0005e4000c10152e */
[----:B--2---:R-:W-:-:S04]  /*6380*/  IMAD.WIDE.U32 R14, R18, R8, R10 ;  /* 0x00000008120e7225 */ /* 0x004fc800078e000a */
[----:B------:R-:W-:Y:S02]  /*6390*/  IMAD.IADD R15, R21, 0x1, R15 ;  /* 0x00000001150f7824 */ /* 0x000fe400078e020f */
[----:B------:R-:W-:-:S04]  /*63a0*/  IMAD.WIDE.U32 R14, R23, UR40, R14 ;  /* 0x00000028170e7c25 */ /* 0x000fc8000f8e000e */
[----:B------:R-:W-:Y:S01]  /*63b0*/  IMAD.IADD R15, R22, 0x1, R15 ;  /* 0x00000001160f7824 */ /* 0x000fe200078e020f */
[----:B------:R-:W-:-:S04]  /*63c0*/  LEA R22, P4, R14, R6, 0x1 ;  /* 0x000000060e167211 */ /* 0x000fc800078808ff */
[----:B------:R-:W-:Y:S02]  /*63d0*/  LEA.HI.X R23, R14, R7, R15, 0x1, P4 ;  /* 0x000000070e177211 */ /* 0x000fe400020f0c0f */
[----:B------:R-:W2:Y:S01]  /*63e0*/  LDL.64 R14, [R1+0x3e0] ;  /* 0x0003e000010e7983 */ /* 0x000ea20000100a00 */
[----:B------:R-:W-:-:S03]  /*63f0*/  IMAD.WIDE.U32 R18, R18, R8, R24 ;  /* 0x0000000812127225 */ /* 0x000fc600078e0018 */
[----:B------:R0:W5:Y:S01]  /*6400*/  LDL.LU.64 R24, [R1+0x3f8] ;  /* 0x0003f80001187983 */ /* 0x0001620000300a00 */
[----:B------:R-:W-:Y:S01]  /*6410*/  IMAD.IADD R21, R21, 0x1, R19 ;  /* 0x0000000115157824 */ /* 0x000fe200078e0213 */
[----:B------:R-:W-:Y:S01]  /*6420*/  BSSY B1, `(.L_x_63) ;  /* 0x0000009000017945 */ /* 0x000fe20003800000 */
[----:B--2---:R-:W-:-:S05]  /*6430*/  IADD3 R14, P4, R14, R18, RZ ;  /* 0x000000120e0e7210 */ /* 0x004fca0007f9e0ff */
[----:B------:R-:W-:Y:S01]  /*6440*/  IMAD.X R15, R21, 0x1, R235, P4 ;  /* 0x00000001150f7824 */ /* 0x000fe200020e06eb */
[----:B------:R-:W-:-:S04]  /*6450*/  LEA R234, P4, R14, R6, 0x1 ;  /* 0x000000060eea7211 */ /* 0x000fc800078808ff */
[----:B------:R-:W-:Y:S02]  /*6460*/  LEA.HI.X R235, R14, R7, R15, 0x1, P4 ;  /* 0x000000070eeb7211 */ /* 0x000fe400020f0c0f */
[----:B------:R-:W-:-:S04]  /*6470*/  LOP3.LUT P4, RZ, R17, 0x4, RZ, 0xc0, !PT ;  /* 0x0000000411ff7812 */ /* 0x000fc8000788c0ff */
[----:B------:R-:W-:-:S13]  /*6480*/  ISETP.GT.AND P4, PT, R0, 0x80, P4 ;  /* 0x000000800000780c */ /* 0x000fda0002784270 */
[----:B0-----:R-:W-:Y:S05]  /*6490*/  @!P4 BRA `(.L_x_64) ;  /* 0x000000000004c947 */ /* 0x001fea0003800000 */
[----:B------:R0:W5:Y:S02]  /*64a0*/  LDG.E.LTC128B.U16 R20, desc[UR46][R22.64+0x2] ;  /* 0x0000022e16147981 */ /* 0x000164000c1e1520 */
.L_x_64:
[----:B------:R-:W-:Y:S05]  /*64b0*/  BSYNC B1 ;  /* 0x0000000000017941 */ /* 0x000fea0003800000 */
.L_x_63:
[----:B------:R-:W2:Y:S01]  /*64c0*/  LDL.LU R15, [R1+0x344] ;  /* 0x00034400010f7983 */ /* 0x000ea20000300800 */
[----:B-----5:R-:W-:-:S03]  /*64d0*/  HADD2.F32 R14, -RZ, R20.H0_H0 ;  /* 0x20000014ff0e7230 */ /* 0x020fc60000004100 */
[----:B------:R3:W-:Y:S02]  /*64e0*/  STL.64 [R1+0x3f8], R4 ;  /* 0x0003f80401007387 */ /* 0x0007e40000100a00 */
[----:B------:R-:W-:Y:S01]  /*64f0*/  FMUL R14, R14, R16 ;  /* 0x000000100e0e7220 */ /* 0x000fe20000400000 */
[----:B---3--:R-:W-:Y:S02]  /*6500*/  IMAD.MOV.U32 R4, RZ, RZ, R12 ;  /* 0x000000ffff047224 */ /* 0x008fe400078e000c */
[----:B------:R-:W-:-:S05]  /*6510*/  IMAD.MOV.U32 R5, RZ, RZ, R13 ;  /* 0x000000ffff057224 */ /* 0x000fca00078e000d */
[----:B------:R-:W-:Y:S01]  /*6520*/  STL.64 [R1+0x340], R4 ;  /* 0x0003400401007387 */ /* 0x000fe20000100a00 */
[----:B--2---:R-:W-:Y:S01]  /*6530*/  FFMA R14, R15, R2, R14 ;  /* 0x000000020f0e7223 */ /* 0x004fe2000000000e */
[----:B------:R-:W-:-:S04]  /*6540*/  IMAD.U32 R15, RZ, RZ, UR8 ;  /* 0x00000008ff0f7e24 */ /* 0x000fc8000f8e00ff */
[----:B------:R-:W-:Y:S01]  /*6550*/  F2FP.F16.F32.PACK_AB R14, RZ, R14 ;  /* 0x0000000eff0e723e */ /* 0x000fe200000000ff */
[----:B------:R-:W-:-:S04]  /*6560*/  IMAD.SHL.U32 R15, R15, 0x10, RZ ;  /* 0x000000100f0f7824 */ /* 0x000fc800078e00ff */
[----:B------:R2:W-:Y:S04]  /*6570*/  @P4 STG.E.U16 desc[UR46][R4.64+0x2], R14 ;  /* 0x0000020e04004986 */ /* 0x0005e8000c10152e */
[----:B--2---:R2:W5:Y:S01]  /*6580*/  LDL.LU.64 R4, [R1+0x3f8] ;  /* 0x0003f80001047983 */ /* 0x0045620000300a00 */
[----:B------:R-:W-:-:S03]  /*6590*/  IADD3 R14, P4, R12, R15, RZ ;  /* 0x0000000f0c0e7210 */ /* 0x000fc60007f9e0ff */
[----:B------:R-:W3:Y:S01]  /*65a0*/  LDL R15, [R1+0x3ec] ;  /* 0x0003ec00010f7983 */ /* 0x000ee20000100800 */
[----:B------:R-:W-:Y:S03]  /*65b0*/  BSSY B1, `(.L_x_65) ;  /* 0x0000007000017945 */ /* 0x000fe60003800000 */
[----:B------:R2:W-:Y:S01]  /*65c0*/  STL.S16 [R1+0x38c], R20 ;  /* 0x00038c1401007387 */ /* 0x0005e20000100600 */
[----:B---3--:R-:W-:Y:S01]  /*65d0*/  IMAD.X R15, R13, 0x1, R15, P4 ;  /* 0x000000010d0f7824 */ /* 0x008fe200020e060f */
[----:B------:R-:W-:-:S13]  /*65e0*/  ISETP.GT.AND P4, PT, R0, 0x88, P5 ;  /* 0x000000880000780c */ /* 0x000fda0002f84270 */
[----:B--2---:R-:W-:Y:S05]  /*65f0*/  @!P4 BRA `(.L_x_66) ;  /* 0x000000000008c947 */ /* 0x004fea0003800000 */
[----:B------:R-:W2:Y:S04]  /*6600*/  LDG.E.LTC128B.U16 R20, desc[UR46][R234.64] ;  /* 0x0000002eea147981 */ /* 0x000ea8000c1e1520 */
[----:B--2---:R2:W-:Y:S02]  /*6610*/  STL [R1+0x38c], R20 ;  /* 0x00038c1401007387 */ /* 0x0045e40000100800 */
.L_x_66:
[----:B------:R-:W-:Y:S05]  /*6620*/  BSYNC B1 ;  /* 0x0000000000017941 */ /* 0x000fea0003800000 */
.L_x_65:
[----:B------:R3:W-:Y:S04]  /*6630*/  STL [R1+0x3f8], R3 ;  /* 0x0003f80301007387 */ /* 0x0007e80000100800 */
[----:B---3--:R-:W3:Y:S04]  /*6640*/  LDL.LU R3, [R1+0x348] ;  /* 0x0003480001037983 */ /* 0x008ee80000300800 */
[----:B--2---:R-:W2:Y:S04]  /*6650*/  LDL R20, [R1+0x3d4] ;  /* 0x0003d40001147983 */ /* 0x004ea80000100800 */
[----:B------:R-:W4:Y:S02]  /*6660*/  LDL.LU R235, [R1+0x38c] ;  /* 0x00038c0001eb7983 */ /* 0x000f240000300800 */
[----:B----4-:R-:W-:-:S05]  /*6670*/  HADD2.F32 R19, -RZ, R235.H0_H0 ;  /* 0x200000ebff137230 */ /* 0x010fca0000004100 */
[----:B------:R-:W-:-:S04]  /*6680*/  FMUL R19, R19, R16 ;  /* 0x0000001013137220 */ /* 0x000fc80000400000 */
[----:B---3--:R-:W-:Y:S02]  /*6690*/  FFMA R19, R3, R2, R19 ;  /* 0x0000000203137223 */ /* 0x008fe40000000013 */
[----:B------:R3:W5:Y:S03]  /*66a0*/  LDL.LU R3, [R1+0x3f8] ;  /* 0x0003f80001037983 */ /* 0x0007660000300800 */
[----:B------:R-:W-:-:S05]  /*66b0*/  F2FP.F16.F32.PACK_AB R19, RZ, R19 ;  /* 0x00000013ff13723e */ /* 0x000fca00000000ff */
[----:B------:R4:W-:Y:S01]  /*66c0*/  @P4 STG.E.U16 desc[UR46][R14.64], R19 ;  /* 0x000000130e004986 */ /* 0x0009e2000c10152e */
[----:B------:R-:W-:-:S05]  /*66d0*/  IADD3 R18, P4, R10, R18, RZ ;  /* 0x000000120a127210 */ /* 0x000fca0007f9e0ff */
[----:B----4-:R-:W-:Y:S02]  /*66e0*/  IMAD.X R19, R11, 0x1, R21, P4 ;  /* 0x000000010b137824 */ /* 0x010fe400020e0615 */
[----:B------:R-:W4:Y:S02]  /*66f0*/  LDL R21, [R1+0x3d0] ;  /* 0x0003d00001157983 */ /* 0x000f240000100800 */
[----:B----4-:R-:W-:-:S04]  /*6700*/  IMAD.WIDE.U32 R18, R21, UR40, R18 ;  /* 0x0000002815127c25 */ /* 0x010fc8000f8e0012 */
[----:B--2---:R-:W-:Y:S01]  /*6710*/  IMAD.IADD R19, R20, 0x1, R19 ;  /* 0x0000000114137824 */ /* 0x004fe200078e0213 */
[----:B------:R-:W-:-:S04]  /*6720*/  LEA R20, P4, R18, R6, 0x1 ;  /* 0x0000000612147211 */ /* 0x000fc800078808ff */
[----:B------:R-:W-:Y:S01]  /*6730*/  LEA.HI.X R21, R18, R7, R19, 0x1, P4 ;  /* 0x0000000712157211 */ /* 0x000fe200020f0c13 */
[----:B------:R-:W-:-:S04]  /*6740*/  IMAD.U32 R19, RZ, RZ, UR8 ;  /* 0x00000008ff137e24 */ /* 0x000fc8000f8e00ff */
[----:B------:R-:W-:-:S05]  /*6750*/  IMAD.SHL.U32 R19, R19, 0x10, RZ ;  /* 0x0000001013137824 */ /* 0x000fca00078e00ff */
[----:B------:R-:W-:Y:S02]  /*6760*/  IADD3 R18, P4, R19, R12, RZ ;  /* 0x0000000c13127210 */ /* 0x000fe40007f9e0ff */
[----:B------:R-:W2:Y:S01]  /*6770*/  LDL R19, [R1+0x3ec] ;  /* 0x0003ec0001137983 */ /* 0x000ea20000100800 */
[----:B------:R-:W-:Y:S01]  /*6780*/  BSSY B1, `(.L_x_67) ;  /* 0x0000007000017945 */ /* 0x000fe20003800000 */
[----:B------:R-:W-:Y:S01]  /*6790*/  PRMT R234, R235, 0x7610, R234 ;  /* 0x00007610ebea7816 */ /* 0x000fe200000000ea */
[----:B--2---:R-:W-:Y:S01]  /*67a0*/  IMAD.X R19, R19, 0x1, R13, P4 ;  /* 0x0000000113137824 */ /* 0x004fe200020e060d */
[----:B------:R-:W-:-:S04]  /*67b0*/  LOP3.LUT P4, RZ, R17, 0x4, RZ, 0xc0, !PT ;  /* 0x0000000411ff7812 */ /* 0x000fc8000788c0ff */
[----:B------:R-:W-:-:S13]  /*67c0*/  ISETP.GT.AND P4, PT, R0, 0x88, P4 ;  /* 0x000000880000780c */ /* 0x000fda0002784270 */
[----:B---3--:R-:W-:Y:S05]  /*67d0*/  @!P4 BRA `(.L_x_68) ;  /* 0x000000000004c947 */ /* 0x008fea0003800000 */
[----:B------:R2:W5:Y:S02]  /*67e0*/  LDG.E.LTC128B.U16 R234, desc[UR46][R20.64+0x2] ;  /* 0x0000022e14ea7981 */ /* 0x000564000c1e1520 */
.L_x_68:
[----:B------:R-:W-:Y:S05]  /*67f0*/  BSYNC B1 ;  /* 0x0000000000017941 */ /* 0x000fea0003800000 */
.L_x_67:
[----:B-----5:R3:W-:Y:S04]  /*6800*/  STL [R1+0x3f8], R3 ;  /* 0x0003f80301007387 */ /* 0x0207e80000100800 */
[----:B---3--:R-:W3:Y:S01]  /*6810*/  LDL.LU R3, [R1+0x34c] ;  /* 0x00034c0001037983 */ /* 0x008ee20000300800 */
[----:B------:R-:W-:-:S05]  /*6820*/  HADD2.F32 R235, -RZ, R234.H0_H0 ;  /* 0x200000eaffeb7230 */ /* 0x000fca0000004100 */
[----:B------:R-:W-:-:S04]  /*6830*/  FMUL R235, R235, R16 ;  /* 0x00000010ebeb7220 */ /* 0x000fc80000400000 */
[----:B---3--:R-:W-:Y:S02]  /*6840*/  FFMA R235, R3, R2, R235 ;  /* 0x0000000203eb7223 */ /* 0x008fe400000000eb */
[----:B------:R3:W5:Y:S01]  /*6850*/  LDL.LU R3, [R1+0x3f8] ;  /* 0x0003f80001037983 */ /* 0x0007620000300800 */
[----:B------:R-:W-:Y:S02]  /*6860*/  BSSY B1, `(.L_x_69) ;  /* 0x0000007000017945 */ /* 0x000fe40003800000 */
[----:B------:R-:W-:-:S05]  /*6870*/  F2FP.F16.F32.PACK_AB R235, RZ, R235 ;  /* 0x000000ebffeb723e */ /* 0x000fca00000000ff */
[----:B------:R3:W-:Y:S01]  /*6880*/  @P4 STG.E.U16 desc[UR46][R18.64+0x2], R235 ;  /* 0x000002eb12004986 */ /* 0x0007e2000c10152e */
[----:B------:R-:W-:-:S04]  /*6890*/  LOP3.LUT P4, RZ, R17, 0x2, RZ, 0xc0, !PT ;  /* 0x0000000211ff7812 */ /* 0x000fc8000788c0ff */
[----:B------:R-:W-:-:S13]  /*68a0*/  ISETP.GT.AND P4, PT, R0, 0x80, P4 ;  /* 0x000000800000780c */ /* 0x000fda0002784270 */
[----:B---3--:R-:W-:Y:S05]  /*68b0*/  @!P4 BRA `(.L_x_70) ;  /* 0x000000000004c947 */ /* 0x008fea0003800000 */
[----:B------:R3:W5:Y:S02]  /*68c0*/  LDG.E.LTC128B.U16 R234, desc[UR46][R22.64+0x10] ;  /* 0x0000102e16ea7981 */ /* 0x000764000c1e1520 */
.L_x_70:
[----:B------:R-:W-:Y:S05]  /*68d0*/  BSYNC B1 ;  /* 0x0000000000017941 */ /* 0x000fea0003800000 */
.L_x_69:
[----:B-----5:R4:W-:Y:S04]  /*68e0*/  STL [R1+0x3f8], R3 ;  /* 0x0003f80301007387 */ /* 0x0209e80000100800 */
[----:B----4-:R-:W4:Y:S01]  /*68f0*/  LDL.LU R3, [R1+0x350] ;  /* 0x0003500001037983 */ /* 0x010f220000300800 */
[----:B------:R-:W-:-:S05]  /*6900*/  HADD2.F32 R235, -RZ, R234.H0_H0 ;  /* 0x200000eaffeb7230 */ /* 0x000fca0000004100 */
[----:B------:R-:W-:-:S04]  /*6910*/  FMUL R235, R235, R16 ;  /* 0x00000010ebeb7220 */ /* 0x000fc80000400000 */
[----:B----4-:R-:W-:Y:S02]  /*6920*/  FFMA R235, R3, R2, R235 ;  /* 0x0000000203eb7223 */ /* 0x010fe400000000eb */
[----:B------:R4:W5:Y:S01]  /*6930*/  LDL.LU R3, [R1+0x3f8] ;  /* 0x0003f80001037983 */ /* 0x0009620000300800 */
[----:B------:R-:W-:Y:S02]  /*6940*/  BSSY B1, `(.L_x_71) ;  /* 0x0000006000017945 */ /* 0x000fe40003800000 */
[----:B------:R-:W-:-:S05]  /*6950*/  F2FP.F16.F32.PACK_AB R235, RZ, R235 ;  /* 0x000000ebffeb723e */ /* 0x000fca00000000ff */
[----:B------:R4:W-:Y:S01]  /*6960*/  @P4 STG.E.U16 desc[UR46][R12.64+0x10], R235 ;  /* 0x000010eb0c004986 */ /* 0x0009e2000c10152e */
[----:B------:R-:W-:-:S13]  /*6970*/  ISETP.GT.AND P4, PT, R0, 0x80, P6 ;  /* 0x000000800000780c */ /* 0x000fda0003784270 */
[----:B----4-:R-:W-:Y:S05]  /*6980*/  @!P4 BRA `(.L_x_72) ;  /* 0x000000000004c947 */ /* 0x010fea0003800000 */
[----:B------:R4:W5:Y:S02]  /*6990*/  LDG.E.LTC128B.U16 R234, desc[UR46][R22.64+0x12] ;  /* 0x0000122e16ea7981 */ /* 0x000964000c1e1520 */
.L_x_72:
[----:B------:R-:W-:Y:S05]  /*69a0*/  BSYNC B1 ;  /* 0x0000000000017941 */ /* 0x000fea0003800000 */
.L_x_71:
[----:B-----5:R0:W-:Y:S04]  /*69b0*/  STL [R1+0x400], R3 ;  /* 0x0004000301007387 */ /* 0x0201e80000100800 */
[----:B0-----:R-:W2:Y:S04]  /*69c0*/  LDL.LU R3, [R1+0x354] ;  /* 0x0003540001037983 */ /* 0x001ea80000300800 */
[----:B------:R0:W-:Y:S04]  /*69d0*/  STL.64 [R1+0x3f8], R4 ;  /* 0x0003f80401007387 */ /* 0x0001e80000100a00 */
[----:B0-----:R-:W3:Y:S01]  /*69e0*/  LDL.64 R4, [R1+0x340] ;  /* 0x0003400001047983 */ /* 0x001ee20000100a00 */
[----:B------:R-:W-:-:S05]  /*69f0*/  HADD2.F32 R235, -RZ, R234.H0_H0 ;  /* 0x200000eaffeb7230 */ /* 0x000fca0000004100 */
[----:B------:R-:W-:-:S04]  /*6a00*/  FMUL R235, R235, R16 ;  /* 0x00000010ebeb7220 */ /* 0x000fc80000400000 */
[----:B--2---:R-:W-:Y:S02]  /*6a10*/  FFMA R235, R3, R2, R235 ;  /* 0x0000000203eb7223 */ /* 0x004fe400000000eb */
[----:B------:R0:W5:Y:S03]  /*6a20*/  LDL.LU R3, [R1+0x400] ;  /* 0x0004000001037983 */ /* 0x0001660000300800 */
[----:B------:R-:W-:-:S05]  /*6a30*/  F2FP.F16.F32.PACK_AB R235, RZ, R235 ;  /* 0x000000ebffeb723e */ /* 0x000fca00000000ff */
[----:B---3--:R2:W-:Y:S04]  /*6a40*/  @P4 STG.E.U16 desc[UR46][R4.64+0x12], R235 ;  /* 0x000012eb04004986 */ /* 0x0085e8000c10152e */
[----:B--2---:R0:W5:Y:S01]  /*6a50*/  LDL.LU.64 R4, [R1+0x3f8] ;  /* 0x0003f80001047983 */ /* 0x0041620000300a00 */
[----:B------:R-:W-:Y:S01]  /*6a60*/  LOP3.LUT P4, RZ, R17, 0x2, RZ, 0xc0, !PT ;  /* 0x0000000211ff7812 */ /* 0x000fe2000788c0ff */
[----:B------:R-:W-:Y:S03]  /*6a70*/  BSSY B1, `(.L_x_73) ;  /* 0x0000004000017945 */ /* 0x000fe60003800000 */
[----:B------:R-:W-:-:S13]  /*6a80*/  ISETP.GT.AND P4, PT, R0, 0x88, P4 ;  /* 0x000000880000780c */ /* 0x000fda0002784270 */
[----:B0-----:R-:W-:Y:S05]  /*6a90*/  @!P4 BRA `(.L_x_74) ;  /* 0x000000000004c947 */ /* 0x001fea0003800000 */
[----:B------:R0:W5:Y:S02]  /*6aa0*/  LDG.E.LTC128B.U16 R234, desc[UR46][R20.64+0x10] ;  /* 0x0000102e14ea7981 */ /* 0x000164000c1e1520 */
.L_x_74:
[----:B------:R-:W-:Y:S05]  /*6ab0*/  BSYNC B1 ;  /* 0x0000000000017941 */ /* 0x000fea0003800000 */
.L_x_73:
[----:B-----5:R2:W-:Y:S04]  /*6ac0*/  STL [R1+0x3f8], R3 ;  /* 0x0003f80301007387 */ /* 0x0205e80000100800 */
[----:B--2---:R-:W2:Y:S01]  /*6ad0*/  LDL.LU R3, [R1+0x358] ;  /* 0x0003580001037983 */ /* 0x004ea20000300800 */
[----:B------:R-:W-:-:S05]  /*6ae0*/  HADD2.F32 R235, -RZ, R234.H0_H0 ;  /* 0x200000eaffeb7230 */ /* 0x000fca0000004100 */
[----:B------:R-:W-:-:S04]  /*6af0*/  FMUL R235, R235, R16 ;  /* 0x00000010ebeb7220 */ /* 0x000fc80000400000 */
[----:B--2---:R-:W-:Y:S02]  /*6b00*/  FFMA R235, R3, R2, R235 ;  /* 0x0000000203eb7223 */ /* 0x004fe400000000eb */
[----:B------:R2:W5:Y:S01]  /*6b10*/  LDL.LU R3, [R1+0x3f8] ;  /* 0x0003f80001037983 */ /* 0x0005620000300800 */
[----:B------:R-:W-:Y:S02]  /*6b20*/  BSSY B1, `(.L_x_75) ;  /* 0x0000006000017945 */ /* 0x000fe40003800000 */
[----:B------:R-:W-:-:S05]  /*6b30*/  F2FP.F16.F32.PACK_AB R235, RZ, R235 ;  /* 0x000000ebffeb723e */ /* 0x000fca00000000ff */
[----:B------:R2:W-:Y:S01]  /*6b40*/  @P4 STG.E.U16 desc[UR46][R14.64+0x10], R235 ;  /* 0x000010eb0e004986 */ /* 0x0005e2000c10152e */
[----:B------:R-:W-:-:S13]  /*6b50*/  ISETP.GT.AND P4, PT, R0, 0x88, P6 ;  /* 0x000000880000780c */ /* 0x000fda0003784270 */
[----:B--2---:R-:W-:Y:S05]  /*6b60*/  @!P4 BRA `(.L_x_76) ;  /* 0x000000000004c947 */ /* 0x004fea0003800000 */
[----:B------:R2:W5:Y:S02]  /*6b70*/  LDG.E.LTC128B.U16 R234, desc[UR46][R20.64+0x12] ;  /* 0x0000122e14ea7981 */ /* 0x000564000c1e1520 */
.L_x_76:
[----:B------:R-:W-:Y:S05]  /*6b80*/  BSYNC B1 ;  /* 0x0000000000017941 */ /* 0x000fea0003800000 */
.L_x_75:
[----:B------:R3:W-:Y:S04]  /*6b90*/  STL.64 [R1+0x3f8], R4 ;  /* 0x0003f80401007387 */ /* 0x0007e80000100a00 */
[----:B---3--:R-:W3:Y:S01]  /*6ba0*/  LDL.LU R5, [R1+0x35c] ;  /* 0x00035c0001057983 */ /* 0x008ee20000300800 */
[----:B-----5:R-:W-:Y:S02]  /*6bb0*/  HADD2.F32 R235, -RZ, R234.H0_H0 ;  /* 0x200000eaffeb7230 */ /* 0x020fe40000004100 */
[----:B------:R-:W-:-:S03]  /*6bc0*/  IMAD.MOV.U32 R4, RZ, RZ, R18 ;  /* 0x000000ffff047224 */ /* 0x000fc600078e0012 */
[----:B------:R-:W-:-:S04]  /*6bd0*/  FMUL R235, R235, R16 ;  /* 0x00000010ebeb7220 */ /* 0x000fc80000400000 */
[----:B---3--:R-:W-:Y:S01]  /*6be0*/  FFMA R235, R5, R2, R235 ;  /* 0x0000000205eb7223 */ /* 0x008fe200000000eb */
[----:B------:R-:W-:-:S04]  /*6bf0*/  IMAD.MOV.U32 R5, RZ, RZ, R19 ;  /* 0x000000ffff057224 */ /* 0x000fc800078e0013 */
[----:B------:R-:W-:Y:S01]  /*6c00*/  F2FP.F16.F32.PACK_AB R235, RZ, R235 ;  /* 0x000000ebffeb723e */ /* 0x000fe200000000ff */
[----:B------:R-:W-:Y:S04]  /*6c10*/  STL.64 [R1+0x348], R4 ;  /* 0x0003480401007387 */ /* 0x000fe80000100a00 */
[----:B------:R3:W-:Y:S04]  /*6c20*/  @P4 STG.E.U16 desc[UR46][R4.64+0x12], R235 ;  /* 0x000012eb04004986 */ /* 0x0007e8000c10152e */
[----:B---3--:R3:W5:Y:S01]  /*6c30*/  LDL.LU.64 R4, [R1+0x3f8] ;  /* 0x0003f80001047983 */ /* 0x0087620000300a00 */
[----:B------:R-:W-:Y:S01]  /*6c40*/  ISETP.GT.AND P4, PT, R0, 0x80, P3 ;  /* 0x000000800000780c */ /* 0x000fe20001f84270 */
[----:B------:R-:W-:Y:S01]  /*6c50*/  BSSY B1, `(.L_x_77) ;  /* 0x0000004000017945 */ /* 0x000fe20003800000 */
[----:B------:R-:W-:-:S11]  /*6c60*/  PRMT R18, R234, 0x7610, R18 ;  /* 0x00007610ea127816 */ /* 0x000fd60000000012 */
[----:B---3--:R-:W-:Y:S05]  /*6c70*/  @!P4 BRA `(.L_x_78) ;  /* 0x000000000004c947 */ /* 0x008fea0003800000 */
[----:B------:R3:W5:Y:S02]  /*6c80*/  LDG.E.LTC128B.U16 R18, desc[UR46][R22.64+0x20] ;  /* 0x0000202e16127981 */ /* 0x000764000c1e1520 */
.L_x_78:
[----:B------:R-:W-:Y:S05]  /*6c90*/  BSYNC B1 ;  /* 0x0000000000017941 */ /* 0x000fea0003800000 */
.L_x_77:
        /* <DEDUP_REMOVED lines=10> */
.L_x_80:
[----:B------:R-:W-:Y:S05]  /*6d40*/  BSYNC B1 ;  /* 0x0000000000017941 */ /* 0x000fea0003800000 */
.L_x_79:
[----:B------:R0:W-:Y:S04]  /*6d50*/  STL [R1+0x3f8], R3 ;  /* 0x0003f80301007387 */ /* 0x0001e80000100800 */
[----:B0-----:R-:W3:Y:S04]  /*6d60*/  LDL.LU R3, [R1+0x364] ;  /* 0x0003640001037983 */ /* 0x001ee80000300800 */
[----:B------:R-:W4:Y:S01]  /*6d70*/  LDL.64 R234, [R1+0x340] ;  /* 0x0003400001ea7983 */ /* 0x000f220000100a00 */
[----:B-----5:R-:W-:-:S05]  /*6d80*/  HADD2.F32 R19, -RZ, R18.H0_H0 ;  /* 0x20000012ff137230 */ /* 0x020fca0000004100 */
[----:B------:R-:W-:-:S04]  /*6d90*/  FMUL R19, R19, R16 ;  /* 0x0000001013137220 */ /* 0x000fc80000400000 */
[----:B---3--:R-:W-:Y:S02]  /*6da0*/  FFMA R19, R3, R2, R19 ;  /* 0x0000000203137223 */ /* 0x008fe40000000013 */
[----:B------:R0:W5:Y:S01]  /*6db0*/  LDL.LU R3, [R1+0x3f8] ;  /* 0x0003f80001037983 */ /* 0x0001620000300800 */
[----:B------:R-:W-:Y:S02]  /*6dc0*/  BSSY B1, `(.L_x_81) ;  /* 0x0000006000017945 */ /* 0x000fe40003800000 */
[----:B------:R-:W-:-:S05]  /*6dd0*/  F2FP.F16.F32.PACK_AB R19, RZ, R19 ;  /* 0x00000013ff13723e */ /* 0x000fca00000000ff */
[----:B----4-:R0:W-:Y:S01]  /*6de0*/  @P4 STG.E.U16 desc[UR46][R234.64+0x22], R19 ;  /* 0x00002213ea004986 */ /* 0x0101e2000c10152e */
[----:B------:R-:W-:-:S13]  /*6df0*/  ISETP.GT.AND P4, PT, R0, 0x88, P3 ;  /* 0x000000880000780c */ /* 0x000fda0001f84270 */
[----:B0-----:R-:W-:Y:S05]  /*6e00*/  @!P4 BRA `(.L_x_82) ;  /* 0x000000000004c947 */ /* 0x001fea0003800000 */
[----:B------:R0:W5:Y:S02]  /*6e10*/  LDG.E.LTC128B.U16 R18, desc[UR46][R20.64+0x20] ;  /* 0x0000202e14127981 */ /* 0x000164000c1e1520 */
.L_x_82:
[----:B------:R-:W-:Y:S05]  /*6e20*/  BSYNC B1 ;  /* 0x0000000000017941 */ /* 0x000fea0003800000 */
.L_x_81:
[----:B------:R-:W3:Y:S01]  /*6e30*/  LDL.LU R234, [R1+0x368] ;  /* 0x0003680001ea7983 */ /* 0x000ee20000300800 */
[----:B-----5:R-:W-:Y:S01]  /*6e40*/  HADD2.F32 R19, -RZ, R18.H0_H0 ;  /* 0x20000012ff137230 */ /* 0x020fe20000004100 */
[----:B------:R-:W-:Y:S04]  /*6e50*/  BSSY B1, `(.L_x_83) ;  /* 0x0000008000017945 */ /* 0x000fe80003800000 */
[----:B------:R-:W-:-:S04]  /*6e60*/  FMUL R19, R19, R16 ;  /* 0x0000001013137220 */ /* 0x000fc80000400000 */
[----:B---3--:R-:W-:-:S05]  /*6e70*/  FFMA R19, R234, R2, R19 ;  /* 0x00000002ea137223 */ /* 0x008fca0000000013 */
[----:B------:R-:W-:-:S05]  /*6e80*/  F2FP.F16.F32.PACK_AB R19, RZ, R19 ;  /* 0x00000013ff13723e */ /* 0x000fca00000000ff */
[----:B------:R3:W-:Y:S01]  /*6e90*/  @P4 STG.E.U16 desc[UR46][R14.64+0x20], R19 ;  /* 0x000020130e004986 */ /* 0x0007e2000c10152e */
[----:B------:R-:W-:-:S13]  /*6ea0*/  ISETP.GT.AND P4, PT, R0, 0x88, P2 ;  /* 0x000000880000780c */ /* 0x000fda0001784270 */
[----:B---3--:R-:W-:Y:S05]  /*6eb0*/  @!P4 BRA `(.L_x_84) ;  /* 0x000000000004c947 */ /* 0x008fea0003800000 */
[----:B------:R3:W5:Y:S02]  /*6ec0*/  LDG.E.LTC128B.U16 R18, desc[UR46][R20.64+0x22] ;  /* 0x0000222e14127981 */ /* 0x000764000c1e1520 */
.L_x_84:
[----:B------:R-:W-:Y:S05]  /*6ed0*/  BSYNC B1 ;  /* 0x0000000000017941 */ /* 0x000fea0003800000 */
.L_x_83:
[----:B------:R4:W-:Y:S04]  /*6ee0*/  STL [R1+0x3f8], R3 ;  /* 0x0003f80301007387 */ /* 0x0009e80000100800 */
[----:B----4-:R-:W4:Y:S04]  /*6ef0*/  LDL.LU R3, [R1+0x36c] ;  /* 0x00036c0001037983 */ /* 0x010f280000300800 */
[----:B------:R-:W2:Y:S01]  /*6f00*/  LDL.64 R234, [R1+0x348] ;  /* 0x0003480001ea7983 */ /* 0x000ea20000100a00 */
[----:B-----5:R-:W-:-:S05]  /*6f10*/  HADD2.F32 R19, -RZ, R18.H0_H0 ;  /* 0x20000012ff137230 */ /* 0x020fca0000004100 */
[----:B------:R-:W-:-:S04]  /*6f20*/  FMUL R19, R19, R16 ;  /* 0x0000001013137220 */ /* 0x000fc80000400000 */
[----:B----4-:R-:W-:Y:S02]  /*6f30*/  FFMA R19, R3, R2, R19 ;  /* 0x0000000203137223 */ /* 0x010fe40000000013 */
[----:B------:R4:W5:Y:S01]  /*6f40*/  LDL.LU R3, [R1+0x3f8] ;  /* 0x0003f80001037983 */ /* 0x0009620000300800 */
[----:B------:R-:W-:Y:S02]  /*6f50*/  BSSY B1, `(.L_x_85) ;  /* 0x0000006000017945 */ /* 0x000fe40003800000 */
[----:B------:R-:W-:-:S05]  /*6f60*/  F2FP.F16.F32.PACK_AB R19, RZ, R19 ;  /* 0x00000013ff13723e */ /* 0x000fca00000000ff */
[----:B--2---:R4:W-:Y:S01]  /*6f70*/  @P4 STG.E.U16 desc[UR46][R234.64+0x22], R19 ;  /* 0x00002213ea004986 */ /* 0x0049e2000c10152e */
[----:B------:R-:W-:-:S13]  /*6f80*/  ISETP.GT.AND P4, PT, R0, 0x80, P1 ;  /* 0x000000800000780c */ /* 0x000fda0000f84270 */
[----:B----4-:R-:W-:Y:S05]  /*6f90*/  @!P4 BRA `(.L_x_86) ;  /* 0x000000000004c947 */ /* 0x010fea0003800000 */
[----:B------:R2:W5:Y:S02]  /*6fa0*/  LDG.E.LTC128B.U16 R18, desc[UR46][R22.64+0x30] ;  /* 0x0000302e16127981 */ /* 0x000564000c1e1520 */
.L_x_86:
[----:B------:R-:W-:Y:S05]  /*6fb0*/  BSYNC B1 ;  /* 0x0000000000017941 */ /* 0x000fea0003800000 */
.L_x_85:
[----:B------:R-:W4:Y:S01]  /*6fc0*/  LDL.LU R234, [R1+0x370] ;  /* 0x0003700001ea7983 */ /* 0x000f220000300800 */
[----:B-----5:R-:W-:Y:S01]  /*6fd0*/  HADD2.F32 R19, -RZ, R18.H0_H0 ;  /* 0x20000012ff137230 */ /* 0x020fe20000004100 */
[----:B------:R-:W-:Y:S04]  /*6fe0*/  BSSY B1, `(.L_x_87) ;  /* 0x0000009000017945 */ /* 0x000fe80003800000 */
[----:B------:R-:W-:-:S04]  /*6ff0*/  FMUL R19, R19, R16 ;  /* 0x0000001013137220 */ /* 0x000fc80000400000 */
[----:B----4-:R-:W-:-:S05]  /*7000*/  FFMA R19, R234, R2, R19 ;  /* 0x00000002ea137223 */ /* 0x010fca0000000013 */
[----:B------:R-:W-:-:S05]  /*7010*/  F2FP.F16.F32.PACK_AB R19, RZ, R19 ;  /* 0x00000013ff13723e */ /* 0x000fca00000000ff */
[----:B------:R4:W-:Y:S01]  /*7020*/  @P4 STG.E.U16 desc[UR46][R12.64+0x30], R19 ;  /* 0x000030130c004986 */ /* 0x0009e2000c10152e */
[----:B------:R-:W-:Y:S02]  /*7030*/  ISETP.GT.AND P4, PT, R0, 0x80, P0 ;  /* 0x000000800000780c */ /* 0x000fe40000784270 */
[----:B----4-:R-:W-:-:S11]  /*7040*/  PRMT R12, R18, 0x7610, R12 ;  /* 0x00007610120c7816 */ /* 0x010fd6000000000c */
[----:B------:R-:W-:Y:S05]  /*7050*/  @!P4 BRA `(.L_x_88) ;  /* 0x000000000004c947 */ /* 0x000fea0003800000 */
[----:B------:R4:W5:Y:S02]  /*7060*/  LDG.E.LTC128B.U16 R12, desc[UR46][R22.64+0x32] ;  /* 0x0000322e160c7981 */ /* 0x000964000c1e1520 */
.L_x_88:
[----:B------:R-:W-:Y:S05]  /*7070*/  BSYNC B1 ;  /* 0x0000000000017941 */ /* 0x000fea0003800000 */
.L_x_87:
[----:B------:R-:W2:Y:S04]  /*7080*/  LDL.LU R235, [R1+0x374] ;  /* 0x0003740001eb7983 */ /* 0x000ea80000300800 */
[----:B------:R-:W3:Y:S01]  /*7090*/  LDL.64 R18, [R1+0x340] ;  /* 0x0003400001127983 */ /* 0x000ee20000100a00 */
[----:B-----5:R-:W-:Y:S01]  /*70a0*/  HADD2.F32 R13, -RZ, R12.H0_H0 ;  /* 0x2000000cff0d7230 */ /* 0x020fe20000004100 */
[----:B------:R-:W-:Y:S01]  /*70b0*/  BSSY B1, `(.L_x_89) ;  /* 0x0000009000017945 */ /* 0x000fe20003800000 */
[----:B------:R-:W-:-:S03]  /*70c0*/  PRMT R234, R12, 0x7610, R234 ;  /* 0x000076100cea7816 */ /* 0x000fc600000000ea */
[----:B------:R-:W-:-:S04]  /*70d0*/  FMUL R13, R13, R16 ;  /* 0x000000100d0d7220 */ /* 0x000fc80000400000 */
[----:B--2---:R-:W-:-:S05]  /*70e0*/  FFMA R13, R235, R2, R13 ;  /* 0x00000002eb0d7223 */ /* 0x004fca000000000d */
[----:B------:R-:W-:-:S05]  /*70f0*/  F2FP.F16.F32.PACK_AB R13, RZ, R13 ;  /* 0x0000000dff0d723e */ /* 0x000fca00000000ff */
[----:B---3--:R2:W-:Y:S01]  /*7100*/  @P4 STG.E.U16 desc[UR46][R18.64+0x32], R13 ;  /* 0x0000320d12004986 */ /* 0x0085e2000c10152e */
[----:B------:R-:W-:-:S13]  /*7110*/  ISETP.GT.AND P4, PT, R0, 0x88, P1 ;  /* 0x000000880000780c */ /* 0x000fda0000f84270 */
[----:B--2---:R-:W-:Y:S05]  /*7120*/  @!P4 BRA `(.L_x_90) ;  /* 0x000000000004c947 */ /* 0x004fea0003800000 */
[----:B------:R2:W5:Y:S02]  /*7130*/  LDG.E.LTC128B.U16 R234, desc[UR46][R20.64+0x30] ;  /* 0x0000302e14ea7981 */ /* 0x000564000c1e1520 */
.L_x_90:
[----:B------:R-:W-:Y:S05]  /*7140*/  BSYNC B1 ;  /* 0x0000000000017941 */ /* 0x000fea0003800000 */
.L_x_89:
[----:B------:R-:W3:Y:S04]  /*7150*/  LDL.LU R18, [R1+0x378] ;  /* 0x0003780001127983 */ /* 0x000ee80000300800 */
[----:B------:R-:W4:Y:S01]  /*7160*/  LDL R13, [R1+0x3e8] ;  /* 0x0003e800010d7983 */ /* 0x000f220000100800 */
[----:B-----5:R-:W-:-:S05]  /*7170*/  HADD2.F32 R12, -RZ, R234.H0_H0 ;  /* 0x200000eaff0c7230 */ /* 0x020fca0000004100 */
[----:B------:R-:W-:-:S04]  /*7180*/  FMUL R12, R12, R16 ;  /* 0x000000100c0c7220 */ /* 0x000fc80000400000 */
[----:B---3--:R-:W-:-:S05]  /*7190*/  FFMA R12, R18, R2, R12 ;  /* 0x00000002120c7223 */ /* 0x008fca000000000c */
[----:B------:R-:W-:-:S05]  /*71a0*/  F2FP.F16.F32.PACK_AB R12, RZ, R12 ;  /* 0x0000000cff0c723e */ /* 0x000fca00000000ff */
[----:B------:R4:W-:Y:S02]  /*71b0*/  @P4 STG.E.U16 desc[UR46][R14.64+0x30], R12 ;  /* 0x0000300c0e004986 */ /* 0x0009e4000c10152e */
[----:B----4-:R-:W-:-:S05]  /*71c0*/  IADD3 R15, P4, R13, 0x100, RZ ;  /* 0x000001000d0f7810 */ /* 0x010fca0007f9e0ff */
[----:B------:R-:W-:-:S04]  /*71d0*/  IMAD.X R12, RZ, RZ, UR7, P4 ;  /* 0x00000007ff0c7e24 */ /* 0x000fc8000a0e06ff */
[----:B------:R-:W-:-:S04]  /*71e0*/  IMAD R12, R12, R8, RZ ;  /* 0x000000080c0c7224 */ /* 0x000fc800078e02ff */
[C---:B------:R-:W-:Y:S02]  /*71f0*/  IMAD R18, R15.reuse, R9, R12 ;  /* 0x000000090f127224 */ /* 0x040fe400078e020c */
[----:B------:R-:W3:Y:S01]  /*7200*/  LDL.64 R12, [R1+0x3c8] ;  /* 0x0003c800010c7983 */ /* 0x000ee20000100a00 */
[----:B------:R-:W-:Y:S01]  /*7210*/  BSSY B1, `(.L_x_91) ;  /* 0x000000a000017945 */ /* 0x000fe20003800000 */
[----:B------:R-:W-:Y:S02]  /*7220*/  PRMT R14, R234, 0x7610, R14 ;  /* 0x00007610ea0e7816 */ /* 0x000fe4000000000e */
[----:B------:R4:W-:Y:S01]  /*7230*/  STL [R1+0x350], R18 ;  /* 0x0003501201007387 */ /* 0x0009e20000100800 */
[----:B---3--:R-:W-:-:S04]  /*7240*/  IMAD.WIDE.U32 R12, R15, R8, R12 ;  /* 0x000000080f0c7225 */ /* 0x008fc800078e000c */
[----:B------:R-:W-:Y:S01]  /*7250*/  IMAD.IADD R13, R13, 0x1, R18 ;  /* 0x000000010d0d7824 */ /* 0x000fe200078e0212 */
[----:B----4-:R-:W-:-:S04]  /*7260*/  LEA R18, P4, R12, R6, 0x1 ;  /* 0x000000060c127211 */ /* 0x010fc800078808ff */
[----:B------:R-:W-:Y:S02]  /*7270*/  LEA.HI.X R19, R12, R7, R13, 0x1, P4 ;  /* 0x000000070c137211 */ /* 0x000fe400020f0c0d */
[----:B------:R-:W-:-:S13]  /*7280*/  ISETP.GT.AND P4, PT, R0, 0x88, P0 ;  /* 0x000000880000780c */ /* 0x000fda0000784270 */
[----:B------:R-:W-:Y:S05]  /*7290*/  @!P4 BRA `(.L_x_92) ;  /* 0x000000000004c947 */ /* 0x000fea0003800000 */
[----:B------:R3:W5:Y:S02]  /*72a0*/  LDG.E.LTC128B.U16 R14, desc[UR46][R20.64+0x32] ;  /* 0x0000322e140e7981 */ /* 0x000764000c1e1520 */
.L_x_92:
[----:B------:R-:W-:Y:S05]  /*72b0*/  BSYNC B1 ;  /* 0x0000000000017941 */ /* 0x000fea0003800000 */
.L_x_91:
[----:B------:R4:W-:Y:S04]  /*72c0*/  STL [R1+0x418], R9 ;  /* 0x0004180901007387 */ /* 0x0009e80000100800 */
[----:B----4-:R-:W4:Y:S04]  /*72d0*/  LDL.LU R9, [R1+0x37c] ;  /* 0x00037c0001097983 */ /* 0x010f280000300800 */
[----:B------:R-:W4:Y:S04]  /*72e0*/  LDL.64 R234, [R1+0x348] ;  /* 0x0003480001ea7983 */ /* 0x000f280000100a00 */
[----:B------:R0:W-:Y:S04]  /*72f0*/  STL.64 [R1+0x410], R22 ;  /* 0x0004101601007387 */ /* 0x0001e80000100a00 */
[----:B0-----:R-:W4:Y:S01]  /*7300*/  LDL.64 R22, [R1+0x3c0] ;  /* 0x0003c00001167983 */ /* 0x001f220000100a00 */
[----:B-----5:R-:W-:Y:S01]  /*7310*/  HADD2.F32 R12, -RZ, R14.H0_H0 ;  /* 0x2000000eff0c7230 */ /* 0x020fe20000004100 */
[----:B------:R-:W-:-:S02]  /*7320*/  USHF.L.U64.HI UR4, UR8, 0x9, UR9 ;  /* 0x0000000908047899 */ /* 0x000fc40008010209 */
[----:B------:R-:W4:Y:S02]  /*7330*/  LDL.LU R13, [R1+0x300] ;  /* 0x00030000010d7983 */ /* 0x000f240000300800 */
[----:B------:R-:W-:Y:S02]  /*7340*/  FMUL R12, R12, R16 ;  /* 0x000000100c0c7220 */ /* 0x000fe40000400000 */
[----:B------:R2:W-:Y:S04]  /*7350*/  STL.64 [R1+0x408], R20 ;  /* 0x0004081401007387 */ /* 0x0005e80000100a00 */
[----:B--23--:R-:W2:Y:S04]  /*7360*/  LDL.64 R20, [R1+0x3e0] ;  /* 0x0003e00001147983 */ /* 0x00cea80000100a00 */
[----:B------:R0:W-:Y:S04]  /*7370*/  STL [R1+0x400], R3 ;  /* 0x0004000301007387 */ /* 0x0001e80000100800 */
[----:B0-----:R-:W3:Y:S04]  /*7380*/  LDL.LU R3, [R1+0x350] ;  /* 0x0003500001037983 */ /* 0x001ee80000300800 */
[----:B------:R0:W-:Y:S04]  /*7390*/  STL.64 [R1+0x3f8], R4 ;  /* 0x0003f80401007387 */ /* 0x0001e80000100a00 */
[----:B0-----:R-:W2:Y:S01]  /*73a0*/  LDL.64 R4, [R1+0x3c8] ;  /* 0x0003c80001047983 */ /* 0x001ea20000100a00 */
[----:B----4-:R-:W-:-:S03]  /*73b0*/  FFMA R12, R9, R2, R12 ;  /* 0x00000002090c7223 */ /* 0x010fc6000000000c */
[----:B------:R0:W5:Y:S02]  /*73c0*/  LDL.LU R9, [R1+0x418] ;  /* 0x0004180001097983 */ /* 0x0001640000300800 */
[----:B------:R-:W-:-:S05]  /*73d0*/  F2FP.F16.F32.PACK_AB R12, RZ, R12 ;  /* 0x0000000cff0c723e */ /* 0x000fca00000000ff */
[----:B------:R4:W-:Y:S02]  /*73e0*/  @P4 STG.E.U16 desc[UR46][R234.64+0x32], R12 ;  /* 0x0000320cea004986 */ /* 0x0009e4000c10152e */
[----:B----4-:R-:W-:-:S05]  /*73f0*/  IMAD.U32 R234, RZ, RZ, UR8 ;  /* 0x00000008ffea7e24 */ /* 0x010fca000f8e00ff */
[----:B------:R-:W-:-:S04]  /*7400*/  LEA R234, P4, R234, R22, 0x9 ;  /* 0x00000016eaea7211 */ /* 0x000fc800078848ff */
[----:B------:R-:W-:Y:S02]  /*7410*/  IADD3.X R235, R23, UR4, RZ, P4, !PT ;  /* 0x0000000417eb7c10 */ /* 0x000fe4000a7fe4ff */
[----:B------:R-:W-:Y:S01]  /*7420*/  ISETP.GT.AND P4, PT, R0, 0x100, P5 ;  /* 0x000001000000780c */ /* 0x000fe20002f84270 */
[----:B------:R0:W5:-:S12]  /*7430*/  LDL.LU.64 R22, [R1+0x410] ;  /* 0x0004100001167983 */ /* 0x0001580000300a00 */
[----:B------:R-:W4:Y:S04]  /*7440*/  @P4 LDG.E.LTC128B.U16 R14, desc[UR46][R18.64] ;  /* 0x0000002e120e4981 */ /* 0x000f28000c1e1520 */
[----:B------:R-:W2:Y:S04]  /*7450*/  LDL R18, [R1+0x3d0] ;  /* 0x0003d00001127983 */ /* 0x000ea80000100800 */
[----:B------:R-:W2:Y:S01]  /*7460*/  LDL R19, [R1+0x3d4] ;  /* 0x0003d40001137983 */ /* 0x000ea20000100800 */
[----:B----4-:R-:W-:-:S05]  /*7470*/  HADD2.F32 R12, -RZ, R14.H0_H0 ;  /* 0x2000000eff0c7230 */ /* 0x010fca0000004100 */
[----:B------:R-:W-:-:S04]  /*7480*/  FMUL R12, R12, R16 ;  /* 0x000000100c0c7220 */ /* 0x000fc80000400000 */
[----:B------:R-:W-:-:S05]  /*7490*/  FFMA R12, R13, R2, R12 ;  /* 0x000000020d0c7223 */ /* 0x000fca000000000c */
[----:B------:R-:W-:-:S05]  /*74a0*/  F2FP.F16.F32.PACK_AB R12, RZ, R12 ;  /* 0x0000000cff0c723e */ /* 0x000fca00000000ff */
[----:B------:R4:W-:Y:S02]  /*74b0*/  @P4 STG.E.U16 desc[UR46][R234.64], R12 ;  /* 0x0000000cea004986 */ /* 0x0009e4000c10152e */
[----:B----4-:R-:W-:-:S04]  /*74c0*/  IMAD.WIDE.U32 R12, R15, R8, R10 ;  /* 0x000000080f0c7225 */ /* 0x010fc800078e000a */
[----:B---3--:R-:W-:Y:S02]  /*74d0*/  IMAD.IADD R13, R3, 0x1, R13 ;  /* 0x00000001030d7824 */ /* 0x008fe400078e020d */
[----:B--2---:R-:W-:-:S04]  /*74e0*/  IMAD.WIDE.U32 R12, R18, UR40, R12 ;  /* 0x00000028120c7c25 */ /* 0x004fc8000f8e000c */
[----:B------:R-:W-:Y:S01]  /*74f0*/  IMAD.IADD R13, R19, 0x1, R13 ;  /* 0x00000001130d7824 */ /* 0x000fe200078e020d */
[----:B------:R-:W-:-:S04]  /*7500*/  LEA R18, P4, R12, R6, 0x1 ;  /* 0x000000060c127211 */ /* 0x000fc800078808ff */
[----:B------:R-:W-:Y:S02]  /*7510*/  LEA.HI.X R19, R12, R7, R13, 0x1, P4 ;  /* 0x000000070c137211 */ /* 0x000fe400020f0c0d */
[----:B------:R-:W2:Y:S02]  /*7520*/  LDL.64 R12, [R1+0x380] ;  /* 0x00038000010c7983 */ /* 0x000ea40000100a00 */
[----:B--2---:R-:W-:-:S04]  /*7530*/  IMAD.WIDE.U32 R12, R15, R8, R12 ;  /* 0x000000080f0c7225 */ /* 0x004fc800078e000c */
[----:B------:R-:W-:Y:S01]  /*7540*/  IMAD.IADD R3, R3, 0x1, R13 ;  /* 0x0000000103037824 */ /* 0x000fe200078e020d */
[----:B------:R-:W-:Y:S02]  /*7550*/  IADD3 R15, P4, R20, R12, RZ ;  /* 0x0000000c140f7210 */ /* 0x000fe40007f9e0ff */
[----:B------:R0:W5:Y:S04]  /*7560*/  LDL.LU.64 R20, [R1+0x408] ;  /* 0x0004080001147983 */ /* 0x0001680000300a00 */
[----:B------:R2:W-:Y:S02]  /*7570*/  STL [R1+0x360], R3 ;  /* 0x0003600301007387 */ /* 0x0005e40000100800 */
[----:B--2---:R-:W-:Y:S01]  /*7580*/  IMAD.X R3, R3, 0x1, R5, P4 ;  /* 0x0000000103037824 */ /* 0x004fe200020e0605 */
[----:B------:R-:W-:-:S04]  /*7590*/  LEA R4, P4, R15, R6, 0x1 ;  /* 0x000000060f047211 */ /* 0x000fc800078808ff */
[----:B------:R-:W-:Y:S02]  /*75a0*/  LEA.HI.X R5, R15, R7, R3, 0x1, P4 ;  /* 0x000000070f057211 */ /* 0x000fe400020f0c03 */
[----:B------:R0:W5:Y:S04]  /*75b0*/  LDL.LU R3, [R1+0x400] ;  /* 0x0004000001037983 */ /* 0x0001680000300800 */
[----:B------:R2:W-:Y:S04]  /*75c0*/  STL.64 [R1+0x358], R4 ;  /* 0x0003580401007387 */ /* 0x0005e80000100a00 */
[----:B--2---:R0:W5:Y:S01]  /*75d0*/  LDL.LU.64 R4, [R1+0x3f8] ;  /* 0x0003f80001047983 */ /* 0x0041620000300a00 */
[----:B------:R-:W-:Y:S01]  /*75e0*/  LOP3.LUT P4, RZ, R17, 0x4, RZ, 0xc0, !PT ;  /* 0x0000000411ff7812 */ /* 0x000fe2000788c0ff */
[----:B------:R-:W-:Y:S03]  /*75f0*/  BSSY B1, `(.L_x_93) ;  /* 0x0000004000017945 */ /* 0x000fe60003800000 */
[----:B------:R-:W-:-:S13]  /*7600*/  ISETP.GT.AND P4, PT, R0, 0x100, P4 ;  /* 0x000001000000780c */ /* 0x000fda0002784270 */
[----:B0-----:R-:W-:Y:S05]  /*7610*/  @!P4 BRA `(.L_x_94) ;  /* 0x000000000004c947 */ /* 0x001fea0003800000 */
[----:B------:R0:W5:Y:S02]  /*7620*/  LDG.E.LTC128B.U16 R14, desc[UR46][R18.64+0x2] ;  /* 0x0000022e120e7981 */ /* 0x000164000c1e1520 */
.L_x_94:
[----:B------:R-:W-:Y:S05]  /*7630*/  BSYNC B1 ;  /* 0x0000000000017941 */ /* 0x000fea0003800000 */
.L_x_93:
[----:B-----5:R2:W-:Y:S04]  /*7640*/  STL.64 [R1+0x3f8], R4 ;  /* 0x0003f80401007387 */ /* 0x0205e80000100a00 */
[----:B--2---:R-:W2:Y:S01]  /*7650*/  LDL.LU R5, [R1+0x304] ;  /* 0x0003040001057983 */ /* 0x004ea20000300800 */
[----:B------:R-:W-:-:S05]  /*7660*/  HADD2.F32 R15, -RZ, R14.H0_H0 ;  /* 0x2000000eff0f7230 */ /* 0x000fca0000004100 */
[----:B------:R-:W-:-:S04]  /*7670*/  FMUL R15, R15, R16 ;  /* 0x000000100f0f7220 */ /* 0x000fc80000400000 */
[----:B--2---:R-:W-:Y:S01]  /*7680*/  FFMA R15, R5, R2, R15 ;  /* 0x00000002050f7223 */ /* 0x004fe2000000000f */
[----:B------:R-:W-:-:S04]  /*7690*/  IMAD.U32 R5, RZ, RZ, UR8 ;  /* 0x00000008ff057e24 */ /* 0x000fc8000f8e00ff */
[----:B------:R-:W-:Y:S01]  /*76a0*/  F2FP.F16.F32.PACK_AB R15, RZ, R15 ;  /* 0x0000000fff0f723e */ /* 0x000fe200000000ff */
[----:B------:R-:W-:-:S04]  /*76b0*/  IMAD.SHL.U32 R5, R5, 0x10, RZ ;  /* 0x0000001005057824 */ /* 0x000fc800078e00ff */
[----:B------:R2:W-:Y:S04]  /*76c0*/  @P4 STG.E.U16 desc[UR46][R234.64+0x2], R15 ;  /* 0x0000020fea004986 */ /* 0x0005e8000c10152e */
[----:B--2---:R-:W2:Y:S01]  /*76d0*/  LDL R15, [R1+0x3ec] ;  /* 0x0003ec00010f7983 */ /* 0x004ea20000100800 */
[----:B------:R-:W-:Y:S01]  /*76e0*/  IADD3 R4, P4, R234, R5, RZ ;  /* 0x00000005ea047210 */ /* 0x000fe20007f9e0ff */
[----:B------:R-:W-:Y:S04]  /*76f0*/  BSSY B1, `(.L_x_95) ;  /* 0x000000a000017945 */ /* 0x000fe80003800000 */
[----:B--2---:R-:W-:-:S05]  /*7700*/  IMAD.X R5, R235, 0x1, R15, P4 ;  /* 0x00000001eb057824 */ /* 0x004fca00020e060f */
[----:B------:R2:W-:Y:S01]  /*7710*/  STL.64 [R1+0x350], R4 ;  /* 0x0003500401007387 */ /* 0x0005e20000100a00 */
[----:B------:R-:W-:-:S03]  /*7720*/  ISETP.GT.AND P4, PT, R0, 0x108, P5 ;  /* 0x000001080000780c */ /* 0x000fc60002f84270 */
[----:B--2---:R2:W5:Y:S04]  /*7730*/  LDL.LU.64 R4, [R1+0x3f8] ;  /* 0x0003f80001047983 */ /* 0x0045680000300a00 */
[----:B------:R2:W-:Y:S06]  /*7740*/  STL.S16 [R1+0x300], R14 ;  /* 0x0003000e01007387 */ /* 0x0005ec0000100600 */
[----:B------:R-:W-:Y:S05]  /*7750*/  @!P4 BRA `(.L_x_96) ;  /* 0x00000000000cc947 */ /* 0x000fea0003800000 */
[----:B--2---:R-:W2:Y:S04]  /*7760*/  LDL.LU.64 R14, [R1+0x358] ;  /* 0x00035800010e7983 */ /* 0x004ea80000300a00 */
[----:B--2---:R-:W2:Y:S04]  /*7770*/  LDG.E.LTC128B.U16 R14, desc[UR46][R14.64] ;  /* 0x0000002e0e0e7981 */ /* 0x004ea8000c1e1520 */
[----:B--2---:R3:W-:Y:S02]  /*7780*/  STL [R1+0x300], R14 ;  /* 0x0003000e01007387 */ /* 0x0047e40000100800 */
.L_x_96:
[----:B------:R-:W-:Y:S05]  /*7790*/  BSYNC B1 ;  /* 0x0000000000017941 */ /* 0x000fea0003800000 */
.L_x_95:
[----:B-----5:R4:W-:Y:S04]  /*77a0*/  STL [R1+0x408], R5 ;  /* 0x0004080501007387 */ /* 0x0209e80000100800 */
[----:B----4-:R-:W4:Y:S04]  /*77b0*/  LDL.LU R5, [R1+0x308] ;  /* 0x0003080001057983 */ /* 0x010f280000300800 */
[----:B------:R0:W-:Y:S04]  /*77c0*/  STL.64 [R1+0x400], R8 ;  /* 0x0004000801007387 */ /* 0x0001e80000100a00 */
[----:B------:R-:W4:Y:S04]  /*77d0*/  LDL R15, [R1+0x3d0] ;  /* 0x0003d000010f7983 */ /* 0x000f280000100800 */
[----:B--23--:R-:W2:Y:S04]  /*77e0*/  LDL R14, [R1+0x3d4] ;  /* 0x0003d400010e7983 */ /* 0x00cea80000100800 */
[----:B0-----:R-:W3:Y:S04]  /*77f0*/  LDL.64 R8, [R1+0x350] ;  /* 0x0003500001087983 */ /* 0x001ee80000100a00 */
[----:B------:R0:W-:Y:S04]  /*7800*/  STL [R1+0x3fc], R4 ;  /* 0x0003fc0401007387 */ /* 0x0001e80000100800 */
[----:B0-----:R-:W4:Y:S04]  /*7810*/  LDL.LU R4, [R1+0x300] ;  /* 0x0003000001047983 */ /* 0x001f280000300800 */
[----:B------:R-:W-:Y:S01]  /*7820*/  STL [R1+0x3f8], R3 ;  /* 0x0003f80301007387 */ /* 0x000fe20000100800 */
[----:B----4-:R-:W-:-:S05]  /*7830*/  HADD2.F32 R13, -RZ, R4.H0_H0 ;  /* 0x20000004ff0d7230 */ /* 0x010fca0000004100 */
[----:B------:R-:W-:-:S04]  /*7840*/  FMUL R13, R13, R16 ;  /* 0x000000100d0d7220 */ /* 0x000fc80000400000 */
[----:B------:R-:W-:Y:S02]  /*7850*/  FFMA R13, R5, R2, R13 ;  /* 0x00000002050d7223 */ /* 0x000fe4000000000d */
[----:B------:R0:W5:Y:S03]  /*7860*/  LDL.LU R5, [R1+0x408] ;  /* 0x0004080001057983 */ /* 0x0001660000300800 */
[----:B------:R-:W-:-:S05]  /*7870*/  F2FP.F16.F32.PACK_AB R13, RZ, R13 ;  /* 0x0000000dff0d723e */ /* 0x000fca00000000ff */
[----:B---3--:R3:W-:Y:S04]  /*7880*/  @P4 STG.E.U16 desc[UR46][R8.64], R13 ;  /* 0x0000000d08004986 */ /* 0x0087e8000c10152e */
[----:B---3--:R0:W5:Y:S04]  /*7890*/  LDL.LU.64 R8, [R1+0x400] ;  /* 0x0004000001087983 */ /* 0x0081680000300a00 */
[----:B------:R-:W3:Y:S01]  /*78a0*/  LDL.LU R13, [R1+0x360] ;  /* 0x00036000010d7983 */ /* 0x000ee20000300800 */
[----:B------:R-:W-:Y:S02]  /*78b0*/  IADD3 R12, P4, R10, R12, RZ ;  /* 0x0000000c0a0c7210 */ /* 0x000fe40007f9e0ff */
[----:B------:R-:W-:-:S03]  /*78c0*/  PRMT R3, R4, 0x7610, R3 ;  /* 0x0000761004037816 */ /* 0x000fc60000000003 */
[----:B---3--:R-:W-:Y:S02]  /*78d0*/  IMAD.X R13, R11, 0x1, R13, P4 ;  /* 0x000000010b0d7824 */ /* 0x008fe400020e060d */
[----:B------:R-:W-:-:S04]  /*78e0*/  IMAD.WIDE.U32 R12, R15, UR40, R12 ;  /* 0x000000280f0c7c25 */ /* 0x000fc8000f8e000c */
[----:B--2---:R-:W-:Y:S01]  /*78f0*/  IMAD.IADD R13, R14, 0x1, R13 ;  /* 0x000000010e0d7824 */ /* 0x004fe200078e020d */
[----:B------:R-:W-:-:S04]  /*7900*/  LEA R14, P4, R12, R6, 0x1 ;  /* 0x000000060c0e7211 */ /* 0x000fc800078808ff */
[----:B------:R-:W-:Y:S01]  /*7910*/  LEA.HI.X R15, R12, R7, R13, 0x1, P4 ;  /* 0x000000070c0f7211 */ /* 0x000fe200020f0c0d */
[----:B------:R-:W-:-:S04]  /*7920*/  IMAD.U32 R13, RZ, RZ, UR8 ;  /* 0x00000008ff0d7e24 */ /* 0x000fc8000f8e00ff */
[----:B------:R-:W-:-:S05]  /*7930*/  IMAD.SHL.U32 R13, R13, 0x10, RZ ;  /* 0x000000100d0d7824 */ /* 0x000fca00078e00ff */
[----:B------:R-:W-:Y:S02]  /*7940*/  IADD3 R12, P4, R13, R234, RZ ;  /* 0x000000ea0d0c7210 */ /* 0x000fe40007f9e0ff */
[----:B------:R-:W2:Y:S04]  /*7950*/  LDL R13, [R1+0x3ec] ;  /* 0x0003ec00010d7983 */ /* 0x000ea80000100800 */
[----:B------:R0:W5:Y:S04]  /*7960*/  LDL.LU R4, [R1+0x3fc] ;  /* 0x0003fc0001047983 */ /* 0x0001680000300800 */
[----:B------:R3:W-:Y:S04]  /*7970*/  STL.S16 [R1+0x300], R3 ;  /* 0x0003000301007387 */ /* 0x0007e80000100600 */
[----:B---3--:R0:W5:Y:S01]  /*7980*/  LDL.LU R3, [R1+0x3f8] ;  /* 0x0003f80001037983 */ /* 0x0081620000300800 */
[----:B------:R-:W-:Y:S01]  /*7990*/  BSSY B1, `(.L_x_97) ;  /* 0x0000009000017945 */ /* 0x000fe20003800000 */
[----:B--2---:R-:W-:Y:S01]  /*79a0*/  IMAD.X R13, R13, 0x1, R235, P4 ;  /* 0x000000010d0d7824 */ /* 0x004fe200020e06eb */
[----:B------:R-:W-:-:S04]  /*79b0*/  LOP3.LUT P4, RZ, R17, 0x4, RZ, 0xc0, !PT ;  /* 0x0000000411ff7812 */ /* 0x000fc8000788c0ff */
[----:B------:R-:W-:-:S13]  /*79c0*/  ISETP.GT.AND P4, PT, R0, 0x108, P4 ;  /* 0x000001080000780c */ /* 0x000fda0002784270 */
[----:B0-----:R-:W-:Y:S05]  /*79d0*/  @!P4 BRA `(.L_x_98) ;  /* 0x000000000010c947 */ /* 0x001fea0003800000 */
[----:B------:R0:W-:Y:S04]  /*79e0*/  STL [R1+0x3f8], R0 ;  /* 0x0003f80001007387 */ /* 0x0001e80000100800 */
[----:B0-----:R-:W2:Y:S04]  /*79f0*/  LDG.E.LTC128B.U16 R0, desc[UR46][R14.64+0x2] ;  /* 0x0000022e0e007981 */ /* 0x001ea8000c1e1520 */
[----:B--2---:R0:W-:Y:S04]  /*7a00*/  STL [R1+0x300], R0 ;  /* 0x0003000001007387 */ /* 0x0041e80000100800 */
[----:B0-----:R0:W5:Y:S02]  /*7a10*/  LDL.LU R0, [R1+0x3f8] ;  /* 0x0003f80001007983 */ /* 0x0011640000300800 */
.L_x_98:
[----:B------:R-:W-:Y:S05]  /*7a20*/  BSYNC B1 ;  /* 0x0000000000017941 */ /* 0x000fea0003800000 */
.L_x_97:
[----:B-----5:R-:W-:Y:S04]  /*7a30*/  STL [R1+0x410], R9 ;  /* 0x0004100901007387 */ /* 0x020fe80000100800 */
[----:B------:R2:W-:Y:S04]  /*7a40*/  STL [R1+0x40c], R8 ;  /* 0x00040c0801007387 */ /* 0x0005e80000100800 */
[----:B--2---:R-:W2:Y:S04]  /*7a50*/  LDL.LU R8, [R1+0x30c] ;  /* 0x00030c0001087983 */ /* 0x004ea80000300800 */
[----:B------:R-:W-:Y:S04]  /*7a60*/  STL [R1+0x408], R7 ;  /* 0x0004080701007387 */ /* 0x000fe80000100800 */
[----:B------:R-:W-:Y:S04]  /*7a70*/  STL [R1+0x404], R6 ;  /* 0x0004040601007387 */ /* 0x000fe80000100800 */
[----:B------:R-:W-:Y:S04]  /*7a80*/  STL [R1+0x400], R5 ;  /* 0x0004000501007387 */ /* 0x000fe80000100800 */
[----:B------:R3:W-:Y:S04]  /*7a90*/  STL [R1+0x3fc], R4 ;  /* 0x0003fc0401007387 */ /* 0x0007e80000100800 */
[----:B---3--:R-:W3:Y:S04]  /*7aa0*/  LDL.LU R4, [R1+0x300] ;  /* 0x0003000001047983 */ /* 0x008ee80000300800 */
[----:B------:R4:W-:Y:S01]  /*7ab0*/  STL [R1+0x3f8], R3 ;  /* 0x0003f80301007387 */ /* 0x0009e20000100800 */
[----:B---3--:R-:W-:-:S05]  /*7ac0*/  HADD2.F32 R9, -RZ, R4.H0_H0 ;  /* 0x20000004ff097230 */ /* 0x008fca0000004100 */
[----:B------:R-:W-:-:S04]  /*7ad0*/  FMUL R9, R9, R16 ;  /* 0x0000001009097220 */ /* 0x000fc80000400000 */
[----:B--2---:R-:W-:Y:S01]  /*7ae0*/  FFMA R8, R8, R2, R9 ;  /* 0x0000000208087223 */ /* 0x004fe20000000009 */
[----:B----4-:R-:W-:Y:S01]  /*7af0*/  PRMT R3, R4, 0x7610, R3 ;  /* 0x0000761004037816 */ /* 0x010fe20000000003 */
[----:B------:R2:W5:Y:S03]  /*7b00*/  LDL.LU R9, [R1+0x410] ;  /* 0x0004100001097983 */ /* 0x0005660000300800 */
[----:B------:R-:W-:Y:S02]  /*7b10*/  F2FP.F16.F32.PACK_AB R7, RZ, R8 ;  /* 0x00000008ff07723e */ /* 0x000fe400000000ff */
[----:B------:R2:W5:Y:S02]  /*7b20*/  LDL.LU R8, [R1+0x40c] ;  /* 0x00040c0001087983 */ /* 0x0005640000300800 */
[----:B------:R-:W-:Y:S02]  /*7b30*/  PRMT R6, R7, 0x7610, R6 ;  /* 0x0000761007067816 */ /* 0x000fe40000000006 */
[----:B------:R2:W5:Y:S02]  /*7b40*/  LDL.LU R7, [R1+0x408] ;  /* 0x0004080001077983 */ /* 0x0005640000300800 */
[----:B------:R-:W-:-:S02]  /*7b50*/  PRMT R5, R6, 0x7610, R5 ;  /* 0x0000761006057816 */ /* 0x000fc40000000005 */
[----:B------:R2:W5:Y:S04]  /*7b60*/  LDL.LU R6, [R1+0x404] ;  /* 0x0004040001067983 */ /* 0x0005680000300800 */
[----:B------:R3:W-:Y:S04]  /*7b70*/  @P4 STG.E.U16 desc[UR46][R12.64+0x2], R5 ;  /* 0x000002050c004986 */ /* 0x0007e8000c10152e */
[----:B---3--:R2:W5:Y:S01]  /*7b80*/  LDL.LU R5, [R1+0x400] ;  /* 0x0004000001057983 */ /* 0x0085620000300800 */
[----:B------:R-:W-:-:S03]  /*7b90*/  LOP3.LUT P4, RZ, R17, 0x2, RZ, 0xc0, !PT ;  /* 0x0000000211ff7812 */ /* 0x000fc6000788c0ff */
[----:B------:R2:W5:Y:S04]  /*7ba0*/  LDL.LU R4, [R1+0x3fc] ;  /* 0x0003fc0001047983 */ /* 0x0005680000300800 */
[----:B------:R3:W-:Y:S04]  /*7bb0*/  STL.S16 [R1+0x300], R3 ;  /* 0x0003000301007387 */ /* 0x0007e80000100600 */
[----:B---3--:R2:W5:Y:S01]  /*7bc0*/  LDL.LU R3, [R1+0x3f8] ;  /* 0x0003f80001037983 */ /* 0x0085620000300800 */
[----:B------:R-:W-:Y:S01]  /*7bd0*/  ISETP.GT.AND P4, PT, R0, 0x100, P4 ;  /* 0x000001000000780c */ /* 0x000fe20002784270 */
[----:B------:R-:W-:-:S12]  /*7be0*/  BSSY B1, `(.L_x_99) ;  /* 0x0000006000017945 */ /* 0x000fd80003800000 */
[----:B--2---:R-:W-:Y:S05]  /*7bf0*/  @!P4 BRA `(.L_x_100) ;  /* 0x000000000010c947 */ /* 0x004fea0003800000 */
[----:B------:R2:W-:Y:S04]  /*7c00*/  STL [R1+0x3f8], R0 ;  /* 0x0003f80001007387 */ /* 0x0005e80000100800 */
[----:B--2---:R-:W2:Y:S04]  /*7c10*/  LDG.E.LTC128B.U16 R0, desc[UR46][R18.64+0x10] ;  /* 0x0000102e12007981 */ /* 0x004ea8000c1e1520 */
[----:B--2---:R2:W-:Y:S04]  /*7c20*/  STL [R1+0x300], R0 ;  /* 0x0003000001007387 */ /* 0x0045e80000100800 */
[----:B--2---:R2:W5:Y:S02]  /*7c30*/  LDL.LU R0, [R1+0x3f8] ;  /* 0x0003f80001007983 */ /* 0x0045640000300800 */
.L_x_100:
[----:B------:R-:W-:Y:S05]  /*7c40*/  BSYNC B1 ;  /* 0x0000000000017941 */ /* 0x000fea0003800000 */
.L_x_99:
[----:B-----5:R-:W-:Y:S04]  /*7c50*/  STL [R1+0x414], R9 ;  /* 0x0004140901007387 */ /* 0x020fe80000100800 */
[----:B------:R3:W-:Y:S04]  /*7c60*/  STL [R1+0x410], R8 ;  /* 0x0004100801007387 */ /* 0x0007e80000100800 */
[----:B---3--:R-:W3:Y:S04]  /*7c70*/  LDL.LU R8, [R1+0x310] ;  /* 0x0003100001087983 */ /* 0x008ee80000300800 */
[----:B------:R-:W-:Y:S04]  /*7c80*/  STL.64 [R1+0x408], R6 ;  /* 0x0004080601007387 */ /* 0x000fe80000100a00 */
[----:B------:R-:W-:Y:S04]  /*7c90*/  STL [R1+0x400], R5 ;  /* 0x0004000501007387 */ /* 0x000fe80000100800 */
[----:B------:R4:W-:Y:S04]  /*7ca0*/  STL [R1+0x3fc], R4 ;  /* 0x0003fc0401007387 */ /* 0x0009e80000100800 */
[----:B----4-:R-:W4:Y:S04]  /*7cb0*/  LDL.LU R4, [R1+0x300] ;  /* 0x0003000001047983 */ /* 0x010f280000300800 */
[----:B------:R0:W-:Y:S01]  /*7cc0*/  STL [R1+0x3f8], R3 ;  /* 0x0003f80301007387 */ /* 0x0001e20000100800 */
[----:B----4-:R-:W-:-:S05]  /*7cd0*/  HADD2.F32 R9, -RZ, R4.H0_H0 ;  /* 0x20000004ff097230 */ /* 0x010fca0000004100 */
[----:B------:R-:W-:-:S04]  /*7ce0*/  FMUL R9, R9, R16 ;  /* 0x0000001009097220 */ /* 0x000fc80000400000 */
[----:B---3--:R-:W-:Y:S01]  /*7cf0*/  FFMA R8, R8, R2, R9 ;  /* 0x0000000208087223 */ /* 0x008fe20000000009 */
[----:B0-----:R-:W-:Y:S01]  /*7d00*/  PRMT R3, R4, 0x7610, R3 ;  /* 0x0000761004037816 */ /* 0x001fe20000000003 */
[----:B------:R0:W5:Y:S03]  /*7d10*/  LDL.LU R9, [R1+0x414] ;  /* 0x0004140001097983 */ /* 0x0001660000300800 */
[----:B------:R-:W-:Y:S02]  /*7d20*/  F2FP.F16.F32.PACK_AB R7, RZ, R8 ;  /* 0x00000008ff07723e */ /* 0x000fe400000000ff */
[----:B------:R0:W5:Y:S02]  /*7d30*/  LDL.LU R8, [R1+0x410] ;  /* 0x0004100001087983 */ /* 0x0001640000300800 */
[----:B------:R-:W-:Y:S01]  /*7d40*/  PRMT R6, R7, 0x7610, R6 ;  /* 0x0000761007067816 */ /* 0x000fe20000000006 */
[----:B------:R-:W-:-:S03]  /*7d50*/  @P4 IMAD.MOV.U32 R7, RZ, RZ, R235 ;  /* 0x000000ffff074224 */ /* 0x000fc600078e00eb */
[----:B------:R-:W-:Y:S01]  /*7d60*/  PRMT R5, R6, 0x7610, R5 ;  /* 0x0000761006057816 */ /* 0x000fe20000000005 */
[----:B------:R-:W-:-:S05]  /*7d70*/  @P4 IMAD.MOV.U32 R6, RZ, RZ, R234 ;  /* 0x000000ffff064224 */ /* 0x000fca00078e00ea */
[----:B------:R3:W-:Y:S04]  /*7d80*/  @P4 STG.E.U16 desc[UR46][R6.64+0x10], R5 ;  /* 0x0000100506004986 */ /* 0x0007e8000c10152e */
[----:B---3--:R0:W5:Y:S04]  /*7d90*/  LDL.LU.64 R6, [R1+0x408] ;  /* 0x0004080001067983 */ /* 0x0081680000300a00 */
[----:B------:R0:W5:Y:S04]  /*7da0*/  LDL.LU R5, [R1+0x400] ;  /* 0x0004000001057983 */ /* 0x0001680000300800 */
[----:B------:R0:W5:Y:S04]  /*7db0*/  LDL.LU R4, [R1+0x3fc] ;  /* 0x0003fc0001047983 */ /* 0x0001680000300800 */
[----:B------:R3:W-:Y:S04]  /*7dc0*/  STL.S16 [R1+0x300], R3 ;  /* 0x0003000301007387 */ /* 0x0007e80000100600 */
[----:B---3--:R0:W5:Y:S01]  /*7dd0*/  LDL.LU R3, [R1+0x3f8] ;  /* 0x0003f80001037983 */ /* 0x0081620000300800 */
[----:B------:R-:W-:Y:S01]  /*7de0*/  ISETP.GT.AND P4, PT, R0, 0x100, P6 ;  /* 0x000001000000780c */ /* 0x000fe20003784270 */
[----:B------:R-:W-:-:S12]  /*7df0*/  BSSY B1, `(.L_x_101) ;  /* 0x0000006000017945 */ /* 0x000fd80003800000 */
[----:B0-----:R-:W-:Y:S05]  /*7e00*/  @!P4 BRA `(.L_x_102) ;  /* 0x000000000010c947 */ /* 0x001fea0003800000 */
[----:B------:R0:W-:Y:S04]  /*7e10*/  STL [R1+0x3f8], R0 ;  /* 0x0003f80001007387 */ /* 0x0001e80000100800 */
[----:B0-----:R-:W3:Y:S04]  /*7e20*/  LDG.E.LTC128B.U16 R0, desc[UR46][R18.64+0x12] ;  /* 0x0000122e12007981 */ /* 0x001ee8000c1e1520 */
[----:B---3--:R0:W-:Y:S04]  /*7e30*/  STL [R1+0x300], R0 ;  /* 0x0003000001007387 */ /* 0x0081e80000100800 */
[----:B0-----:R0:W5:Y:S02]  /*7e40*/  LDL.LU R0, [R1+0x3f8] ;  /* 0x0003f80001007983 */ /* 0x0011640000300800 */
.L_x_102:
[----:B------:R-:W-:Y:S05]  /*7e50*/  BSYNC B1 ;  /* 0x0000000000017941 */ /* 0x000fea0003800000 */
.L_x_101:
[----:B-----5:R-:W-:Y:S04]  /*7e60*/  STL [R1+0x410], R9 ;  /* 0x0004100901007387 */ /* 0x020fe80000100800 */
[----:B------:R3:W-:Y:S04]  /*7e70*/  STL [R1+0x40c], R8 ;  /* 0x00040c0801007387 */ /* 0x0007e80000100800 */
[----:B---3--:R-:W3:Y:S04]  /*7e80*/  LDL.LU R8, [R1+0x314] ;  /* 0x0003140001087983 */ /* 0x008ee80000300800 */
[----:B------:R-:W-:Y:S04]  /*7e90*/  STL [R1+0x408], R7 ;  /* 0x0004080701007387 */ /* 0x000fe80000100800 */
[----:B------:R-:W-:Y:S04]  /*7ea0*/  STL [R1+0x404], R6 ;  /* 0x0004040601007387 */ /* 0x000fe80000100800 */
[----:B------:R-:W-:Y:S04]  /*7eb0*/  STL [R1+0x400], R5 ;  /* 0x0004000501007387 */ /* 0x000fe80000100800 */
[----:B------:R4:W-:Y:S04]  /*7ec0*/  STL [R1+0x3fc], R4 ;  /* 0x0003fc0401007387 */ /* 0x0009e80000100800 */
[----:B----4-:R-:W4:Y:S04]  /*7ed0*/  LDL.LU R4, [R1+0x300] ;  /* 0x0003000001047983 */ /* 0x010f280000300800 */
[----:B------:R1:W-:Y:S01]  /*7ee0*/  STL [R1+0x3f8], R3 ;  /* 0x0003f80301007387 */ /* 0x0003e20000100800 */
[----:B----4-:R-:W-:-:S05]  /*7ef0*/  HADD2.F32 R9, -RZ, R4.H0_H0 ;  /* 0x20000004ff097230 */ /* 0x010fca0000004100 */
[----:B------:R-:W-:-:S04]  /*7f00*/  FMUL R9, R9, R16 ;  /* 0x0000001009097220 */ /* 0x000fc80000400000 */
[----:B---3--:R-:W-:Y:S01]  /*7f10*/  FFMA R8, R8, R2, R9 ;  /* 0x0000000208087223 */ /* 0x008fe20000000009 */
[----:B-1----:R-:W-:Y:S01]  /*7f20*/  PRMT R3, R4, 0x7610, R3 ;  /* 0x0000761004037816 */ /* 0x002fe20000000003 */
        /* <DEDUP_REMOVED lines=15> */
[----:B-1----:R-:W-:Y:S05]  /*8020*/  @!P4 BRA `(.L_x_104) ;  /* 0x000000000010c947 */ /* 0x002fea0003800000 */
[----:B------:R1:W-:Y:S04]  /*8030*/  STL [R1+0x3f8], R0 ;  /* 0x0003f80001007387 */ /* 0x0003e80000100800 */
[----:B-1----:R-:W3:Y:S04]  /*8040*/  LDG.E.LTC128B.U16 R0, desc[UR46][R14.64+0x10] ;  /* 0x0000102e0e007981 */ /* 0x002ee8000c1e1520 */
[----:B---3--:R1:W-:Y:S04]  /*8050*/  STL [R1+0x300], R0 ;  /* 0x0003000001007387 */ /* 0x0083e80000100800 */
[----:B-1----:R1:W5:Y:S02]  /*8060*/  LDL.LU R0, [R1+0x3f8] ;  /* 0x0003f80001007983 */ /* 0x0023640000300800 */
.L_x_104:
[----:B------:R-:W-:Y:S05]  /*8070*/  BSYNC B1 ;  /* 0x0000000000017941 */ /* 0x000fea0003800000 */
.L_x_103:
[----:B------:R-:W-:Y:S04]  /*8080*/  STL [R1+0x41c], R11 ;  /* 0x00041c0b01007387 */ /* 0x000fe80000100800 */
[----:B------:R3:W-:Y:S04]  /*8090*/  STL [R1+0x418], R10 ;  /* 0x0004180a01007387 */ /* 0x0007e80000100800 */
[----:B---3--:R-:W3:Y:S04]  /*80a0*/  LDL.LU R10, [R1+0x318] ;  /* 0x00031800010a7983 */ /* 0x008ee80000300800 */
[----:B-----5:R-:W-:Y:S04]  /*80b0*/  STL [R1+0x414], R9 ;  /* 0x0004140901007387 */ /* 0x020fe80000100800 */
[----:B------:R-:W-:Y:S04]  /*80c0*/  STL [R1+0x410], R8 ;  /* 0x0004100801007387 */ /* 0x000fe80000100800 */
[----:B------:R4:W-:Y:S04]  /*80d0*/  STL.64 [R1+0x408], R6 ;  /* 0x0004080601007387 */ /* 0x0009e80000100a00 */
[----:B----4-:R-:W4:Y:S04]  /*80e0*/  LDL.64 R6, [R1+0x350] ;  /* 0x0003500001067983 */ /* 0x010f280000100a00 */
[----:B------:R-:W-:Y:S04]  /*80f0*/  STL [R1+0x400], R5 ;  /* 0x0004000501007387 */ /* 0x000fe80000100800 */
[----:B------:R0:W-:Y:S04]  /*8100*/  STL [R1+0x3fc], R4 ;  /* 0x0003fc0401007387 */ /* 0x0001e80000100800 */
[----:B0-----:R-:W2:Y:S04]  /*8110*/  LDL.LU R4, [R1+0x300] ;  /* 0x0003000001047983 */ /* 0x001ea80000300800 */
[----:B------:R0:W-:Y:S01]  /*8120*/  STL [R1+0x3f8], R3 ;  /* 0x0003f80301007387 */ /* 0x0001e20000100800 */
[----:B--2---:R-:W-:-:S05]  /*8130*/  HADD2.F32 R11, -RZ, R4.H0_H0 ;  /* 0x20000004ff0b7230 */ /* 0x004fca0000004100 */
[----:B------:R-:W-:-:S04]  /*8140*/  FMUL R11, R11, R16 ;  /* 0x000000100b0b7220 */ /* 0x000fc80000400000 */
[----:B---3--:R-:W-:Y:S02]  /*8150*/  FFMA R10, R10, R2, R11 ;  /* 0x000000020a0a7223 */ /* 0x008fe4000000000b */
[----:B------:R2:W5:Y:S03]  /*8160*/  LDL.LU R11, [R1+0x41c] ;  /* 0x00041c00010b7983 */ /* 0x0005660000300800 */
[----:B------:R-:W-:Y:S02]  /*8170*/  F2FP.F16.F32.PACK_AB R9, RZ, R10 ;  /* 0x0000000aff09723e */ /* 0x000fe400000000ff */
[----:B------:R2:W5:Y:S02]  /*8180*/  LDL.LU R10, [R1+0x418] ;  /* 0x00041800010a7983 */ /* 0x0005640000300800 */
[----:B------:R-:W-:Y:S02]  /*8190*/  PRMT R8, R9, 0x7610, R8 ;  /* 0x0000761009087816 */ /* 0x000fe40000000008 */
[----:B------:R2:W5:Y:S02]  /*81a0*/  LDL.LU R9, [R1+0x414] ;  /* 0x0004140001097983 */ /* 0x0005640000300800 */
[----:B------:R-:W-:-:S02]  /*81b0*/  PRMT R5, R8, 0x7610, R5 ;  /* 0x0000761008057816 */ /* 0x000fc40000000005 */
[----:B0-----:R-:W-:Y:S01]  /*81c0*/  PRMT R3, R4, 0x7610, R3 ;  /* 0x0000761004037816 */ /* 0x001fe20000000003 */
[----:B------:R2:W5:Y:S04]  /*81d0*/  LDL.LU R8, [R1+0x410] ;  /* 0x0004100001087983 */ /* 0x0005680000300800 */
[----:B----4-:R0:W-:Y:S04]  /*81e0*/  @P4 STG.E.U16 desc[UR46][R6.64+0x10], R5 ;  /* 0x0000100506004986 */ /* 0x0101e8000c10152e */
[----:B0-----:R2:W5:Y:S04]  /*81f0*/  LDL.LU.64 R6, [R1+0x408] ;  /* 0x0004080001067983 */ /* 0x0015680000300a00 */
[----:B------:R2:W5:Y:S04]  /*8200*/  LDL.LU R5, [R1+0x400] ;  /* 0x0004000001057983 */ /* 0x0005680000300800 */
[----:B------:R2:W5:Y:S04]  /*8210*/  LDL.LU R4, [R1+0x3fc] ;  /* 0x0003fc0001047983 */ /* 0x0005680000300800 */
[----:B------:R0:W-:Y:S04]  /*8220*/  STL.S16 [R1+0x308], R3 ;  /* 0x0003080301007387 */ /* 0x0001e80000100600 */
[----:B0-----:R2:W5:Y:S01]  /*8230*/  LDL.LU R3, [R1+0x3f8] ;  /* 0x0003f80001037983 */ /* 0x0015620000300800 */
[----:B------:R-:W-:Y:S01]  /*8240*/  ISETP.GT.AND P4, PT, R0, 0x108, P6 ;  /* 0x000001080000780c */ /* 0x000fe20003784270 */
[----:B------:R-:W-:-:S12]  /*8250*/  BSSY B1, `(.L_x_105) ;  /* 0x0000006000017945 */ /* 0x000fd80003800000 */
[----:B--2---:R-:W-:Y:S05]  /*8260*/  @!P4 BRA `(.L_x_106) ;  /* 0x000000000010c947 */ /* 0x004fea0003800000 */
[----:B------:R0:W-:Y:S04]  /*8270*/  STL [R1+0x3f8], R0 ;  /* 0x0003f80001007387 */ /* 0x0001e80000100800 */
[----:B0-----:R-:W2:Y:S04]  /*8280*/  LDG.E.LTC128B.U16 R0, desc[UR46][R14.64+0x12] ;  /* 0x0000122e0e007981 */ /* 0x001ea8000c1e1520 */
[----:B--2---:R0:W-:Y:S04]  /*8290*/  STL [R1+0x308], R0 ;  /* 0x0003080001007387 */ /* 0x0041e80000100800 */
[----:B0-----:R0:W5:Y:S02]  /*82a0*/  LDL.LU R0, [R1+0x3f8] ;  /* 0x0003f80001007983 */ /* 0x0011640000300800 */
.L_x_106:
[----:B------:R-:W-:Y:S05]  /*82b0*/  BSYNC B1 ;  /* 0x0000000000017941 */ /* 0x000fea0003800000 */
.L_x_105:
[----:B-----5:R2:W-:Y:S04]  /*82c0*/  STL [R1+0x40c], R7 ;  /* 0x00040c0701007387 */ /* 0x0205e80000100800 */
[----:B--2---:R-:W2:Y:S04]  /*82d0*/  LDL R7, [R1+0x308] ;  /* 0x0003080001077983 */ /* 0x004ea80000100800 */
[----:B------:R3:W-:Y:S04]  /*82e0*/  STL [R1+0x408], R6 ;  /* 0x0004080601007387 */ /* 0x0007e80000100800 */
[----:B---3--:R-:W3:Y:S04]  /*82f0*/  LDL.LU R6, [R1+0x31c] ;  /* 0x00031c0001067983 */ /* 0x008ee80000300800 */
[----:B------:R4:W-:Y:S04]  /*8300*/  STL.64 [R1+0x400], R4 ;  /* 0x0004000401007387 */ /* 0x0009e80000100a00 */
[----:B------:R1:W-:Y:S01]  /*8310*/  STL [R1+0x3f8], R3 ;  /* 0x0003f80301007387 */ /* 0x0003e20000100800 */
[----:B--2---:R-:W-:-:S05]  /*8320*/  HADD2.F32 R7, -RZ, R7.H0_H0 ;  /* 0x20000007ff077230 */ /* 0x004fca0000004100 */
[----:B------:R-:W-:-:S04]  /*8330*/  FMUL R7, R7, R16 ;  /* 0x0000001007077220 */ /* 0x000fc80000400000 */
[----:B---3--:R-:W-:Y:S02]  /*8340*/  FFMA R6, R6, R2, R7 ;  /* 0x0000000206067223 */ /* 0x008fe40000000007 */
[----:B------:R2:W5:Y:S03]  /*8350*/  LDL.LU R7, [R1+0x40c] ;  /* 0x00040c0001077983 */ /* 0x0005660000300800 */
[----:B----4-:R-:W-:Y:S02]  /*8360*/  F2FP.F16.F32.PACK_AB R5, RZ, R6 ;  /* 0x00000006ff05723e */ /* 0x010fe400000000ff */
[----:B------:R2:W5:Y:S02]  /*8370*/  LDL.LU R6, [R1+0x408] ;  /* 0x0004080001067983 */ /* 0x0005640000300800 */
[----:B------:R-:W-:Y:S01]  /*8380*/  PRMT R4, R5, 0x7610, R4 ;  /* 0x0000761005047816 */ /* 0x000fe20000000004 */
[----:B------:R-:W-:-:S02]  /*8390*/  IMAD.MOV.U32 R5, RZ, RZ, R13 ;  /* 0x000000ffff057224 */ /* 0x000fc400078e000d */
[----:B------:R-:W3:Y:S01]  /*83a0*/  LDL.LU R13, [R1+0x308] ;  /* 0x00030800010d7983 */ /* 0x000ee20000300800 */
[----:B-1----:R-:W-:Y:S01]  /*83b0*/  PRMT R3, R4, 0x7610, R3 ;  /* 0x0000761004037816 */ /* 0x002fe20000000003 */
[----:B------:R-:W-:-:S05]  /*83c0*/  IMAD.MOV.U32 R4, RZ, RZ, R12 ;  /* 0x000000ffff047224 */ /* 0x000fca00078e000c */
[----:B------:R-:W-:Y:S04]  /*83d0*/  STL.64 [R1+0x300], R4 ;  /* 0x0003000401007387 */ /* 0x000fe80000100a00 */
[----:B------:R1:W-:Y:S01]  /*83e0*/  @P4 STG.E.U16 desc[UR46][R4.64+0x12], R3 ;  /* 0x0000120304004986 */ /* 0x0003e2000c10152e */
[----:B------:R-:W-:-:S03]  /*83f0*/  ISETP.GT.AND P4, PT, R0, 0x100, P3 ;  /* 0x000001000000780c */ /* 0x000fc60001f84270 */
[----:B-1----:R2:W5:Y:S04]  /*8400*/  LDL.LU.64 R4, [R1+0x400] ;  /* 0x0004000001047983 */ /* 0x0025680000300a00 */
[----:B------:R2:W5:Y:S01]  /*8410*/  LDL.LU R3, [R1+0x3f8] ;  /* 0x0003f80001037983 */ /* 0x0005620000300800 */
[----:B------:R-:W-:Y:S01]  /*8420*/  BSSY B1, `(.L_x_107) ;  /* 0x0000006000017945 */ /* 0x000fe20003800000 */
[----:B---3--:R-:W-:-:S05]  /*8430*/  PRMT R12, R13, 0x7610, R12 ;  /* 0x000076100d0c7816 */ /* 0x008fca000000000c */
[----:B------:R2:W-:Y:S01]  /*8440*/  STL.S16 [R1+0x314], R12 ;  /* 0x0003140c01007387 */ /* 0x0005e20000100600 */
[----:B------:R-:W-:Y:S05]  /*8450*/  @!P4 BRA `(.L_x_108) ;  /* 0x000000000008c947 */ /* 0x000fea0003800000 */
[----:B--2---:R-:W2:Y:S04]  /*8460*/  LDG.E.LTC128B.U16 R12, desc[UR46][R18.64+0x20] ;  /* 0x0000202e120c7981 */ /* 0x004ea8000c1e1520 */
[----:B--2---:R1:W-:Y:S02]  /*8470*/  STL [R1+0x314], R12 ;  /* 0x0003140c01007387 */ /* 0x0043e40000100800 */
.L_x_108:
[----:B------:R-:W-:Y:S05]  /*8480*/  BSYNC B1 ;  /* 0x0000000000017941 */ /* 0x000fea0003800000 */
.L_x_107:
[----:B------:R-:W3:Y:S04]  /*8490*/  LDL.LU R13, [R1+0x320] ;  /* 0x00032000010d7983 */ /* 0x000ee80000300800 */
[----:B------:R4:W-:Y:S04]  /*84a0*/  STL [R1+0x41c], R17 ;  /* 0x00041c1101007387 */ /* 0x0009e80000100800 */
[----:B----4-:R-:W4:Y:S04]  /*84b0*/  LDL.LU R17, [R1+0x3e8] ;  /* 0x0003e80001117983 */ /* 0x010f280000300800 */
[----:B-----5:R-:W-:Y:S04]  /*84c0*/  STL [R1+0x418], R3 ;  /* 0x0004180301007387 */ /* 0x020fe80000100800 */
[----:B------:R0:W-:Y:S04]  /*84d0*/  STL.64 [R1+0x410], R20 ;  /* 0x0004101401007387 */ /* 0x0001e80000100a00 */
[----:B0-----:R-:W4:Y:S04]  /*84e0*/  LDL.LU.64 R20, [R1+0x380] ;  /* 0x0003800001147983 */ /* 0x001f280000300a00 */
[----:B------:R-:W-:Y:S04]  /*84f0*/  STL.64 [R1+0x408], R18 ;  /* 0x0004081201007387 */ /* 0x000fe80000100a00 */
[----:B------:R0:W-:Y:S04]  /*8500*/  STL.64 [R1+0x400], R14 ;  /* 0x0004000e01007387 */ /* 0x0001e80000100a00 */
[----:B0-----:R-:W4:Y:S01]  /*8510*/  LDL.LU.64 R14, [R1+0x3c8] ;  /* 0x0003c800010e7983 */ /* 0x001f220000300a00 */
[----:B-12---:R-:W-:-:S03]  /*8520*/  HADD2.F32 R12, -RZ, R12.H0_H0 ;  /* 0x2000000cff0c7230 */ /* 0x006fc60000004100 */
[----:B------:R0:W-:Y:S02]  /*8530*/  STL.64 [R1+0x3f8], R4 ;  /* 0x0003f80401007387 */ /* 0x0001e40000100a00 */
[----:B------:R-:W-:Y:S02]  /*8540*/  FMUL R12, R12, R16 ;  /* 0x000000100c0c7220 */ /* 0x000fe40000400000 */
[----:B0-----:R-:W2:Y:S02]  /*8550*/  LDL.LU R5, [R1+0x3d4] ;  /* 0x0003d40001057983 */ /* 0x001ea40000300800 */
[----:B---3--:R-:W-:Y:S01]  /*8560*/  FFMA R12, R13, R2, R12 ;  /* 0x000000020d0c7223 */ /* 0x008fe2000000000c */
[----:B------:R-:W-:-:S04]  /*8570*/  @P4 IMAD.MOV.U32 R13, RZ, RZ, R235 ;  /* 0x000000ffff0d4224 */ /* 0x000fc800078e00eb */
[----:B------:R-:W-:-:S04]  /*8580*/  F2FP.F16.F32.PACK_AB R12, RZ, R12 ;  /* 0x0000000cff0c723e */ /* 0x000fc800000000ff */
[----:B------:R-:W-:Y:S01]  /*8590*/  PRMT R3, R12, 0x7610, R3 ;  /* 0x000076100c037816 */ /* 0x000fe20000000003 */
[----:B------:R-:W-:-:S05]  /*85a0*/  @P4 IMAD.MOV.U32 R12, RZ, RZ, R234 ;  /* 0x000000ffff0c4224 */ /* 0x000fca00078e00ea */
[----:B------:R0:W-:Y:S01]  /*85b0*/  @P4 STG.E.U16 desc[UR46][R12.64+0x20], R3 ;  /* 0x000020030c004986 */ /* 0x0001e2000c10152e */
[----:B----4-:R-:W-:-:S05]  /*85c0*/  IADD3 R17, P4, R17, 0x180, RZ ;  /* 0x0000018011117810 */ /* 0x010fca0007f9e0ff */
[----:B0-----:R-:W-:-:S04]  /*85d0*/  IMAD.X R12, RZ, RZ, UR7, P4 ;  /* 0x00000007ff0c7e24 */ /* 0x001fc8000a0e06ff */
[----:B------:R-:W-:-:S04]  /*85e0*/  IMAD R12, R12, R8, RZ ;  /* 0x000000080c0c7224 */ /* 0x000fc800078e02ff */
[C---:B------:R-:W-:Y:S02]  /*85f0*/  IMAD R3, R17.reuse, R9, R12 ;  /* 0x0000000911037224 */ /* 0x040fe400078e020c */
[----:B------:R-:W-:-:S04]  /*8600*/  IMAD.WIDE.U32 R12, R17, R8, R14 ;  /* 0x00000008110c7225 */ /* 0x000fc800078e000e */
[----:B------:R-:W-:Y:S01]  /*8610*/  IMAD.IADD R9, R13, 0x1, R3 ;  /* 0x000000010d097824 */ /* 0x000fe200078e0203 */
[----:B------:R-:W-:-:S04]  /*8620*/  LEA R18, P4, R12, R6, 0x1 ;  /* 0x000000060c127211 */ /* 0x000fc800078808ff */
[----:B------:R-:W-:-:S05]  /*8630*/  LEA.HI.X R19, R12, R7, R9, 0x1, P4 ;  /* 0x000000070c137211 */ /* 0x000fca00020f0c09 */
[----:B------:R0:W-:Y:S02]  /*8640*/  STL.64 [R1+0x358], R18 ;  /* 0x0003581201007387 */ /* 0x0001e40000100a00 */
[----:B0-----:R-:W-:-:S04]  /*8650*/  IMAD.WIDE.U32 R18, R17, R8, R20 ;  /* 0x0000000811127225 */ /* 0x001fc800078e0014 */
[----:B------:R-:W-:Y:S01]  /*8660*/  IMAD.IADD R4, R3, 0x1, R19 ;  /* 0x0000000103047824 */ /* 0x000fe200078e0213 */
[----:B------:R-:W-:Y:S01]  /*8670*/  IADD3 R20, P4, R10, R18, RZ ;  /* 0x000000120a147210 */ /* 0x000fe20007f9e0ff */
[----:B------:R-:W-:Y:S02]  /*8680*/  IMAD.WIDE.U32 R8, R17, R8, R10 ;  /* 0x0000000811087225 */ /* 0x000fe400078e000a */
[----:B------:R0:W5:Y:S02]  /*8690*/  LDL.LU R17, [R1+0x41c] ;  /* 0x00041c0001117983 */ /* 0x0001640000300800 */
[----:B------:R-:W-:Y:S02]  /*86a0*/  IMAD.X R21, R11, 0x1, R4, P4 ;  /* 0x000000010b157824 */ /* 0x000fe400020e0604 */
[----:B------:R-:W3:Y:S01]  /*86b0*/  LDL.LU R11, [R1+0x3d0] ;  /* 0x0003d000010b7983 */ /* 0x000ee20000300800 */
[----:B------:R-:W-:-:S03]  /*86c0*/  IMAD.IADD R9, R3, 0x1, R9 ;  /* 0x0000000103097824 */ /* 0x000fc600078e0209 */
[----:B------:R0:W5:Y:S01]  /*86d0*/  LDL.LU R3, [R1+0x418] ;  /* 0x0004180001037983 */ /* 0x0001620000300800 */
[----:B---3--:R-:W-:-:S04]  /*86e0*/  IMAD.WIDE.U32 R8, R11, UR40, R8 ;  /* 0x000000280b087c25 */ /* 0x008fc8000f8e0008 */
[----:B--2---:R-:W-:Y:S01]  /*86f0*/  IMAD.IADD R9, R5, 0x1, R9 ;  /* 0x0000000105097824 */ /* 0x004fe200078e0209 */
[----:B------:R-:W-:-:S04]  /*8700*/  LEA R12, P4, R8, R6, 0x1 ;  /* 0x00000006080c7211 */ /* 0x000fc800078808ff */
[----:B------:R-:W-:Y:S01]  /*8710*/  LEA.HI.X R13, R8, R7, R9, 0x1, P4 ;  /* 0x00000007080d7211 */ /* 0x000fe200020f0c09 */
[----:B------:R-:W-:Y:S02]  /*8720*/  IMAD.WIDE.U32 R8, R11, UR40, R20 ;  /* 0x000000280b087c25 */ /* 0x000fe4000f8e0014 */
[----:B------:R0:W5:Y:S02]  /*8730*/  LDL.LU.64 R20, [R1+0x410] ;  /* 0x0004100001147983 */ /* 0x0001640000300a00 */
[----:B------:R-:W-:Y:S01]  /*8740*/  IMAD.IADD R9, R5, 0x1, R9 ;  /* 0x0000000105097824 */ /* 0x000fe200078e0209 */
[----:B------:R-:W-:-:S04]  /*8750*/  LEA R10, P4, R8, R6, 0x1 ;  /* 0x00000006080a7211 */ /* 0x000fc800078808ff */
[-C--:B------:R-:W-:Y:S02]  /*8760*/  LEA.HI.X R11, R8, R7.reuse, R9, 0x1, P4 ;  /* 0x00000007080b7211 */ /* 0x080fe400020f0c09 */
[----:B------:R-:W2:Y:S02]  /*8770*/  LDL.LU.64 R8, [R1+0x3e0] ;  /* 0x0003e00001087983 */ /* 0x000ea40000300a00 */
[----:B--2---:R-:W-:Y:S02]  /*8780*/  IADD3 R8, P4, R8, R18, RZ ;  /* 0x0000001208087210 */ /* 0x004fe40007f9e0ff */
[----:B------:R0:W5:Y:S03]  /*8790*/  LDL.LU.64 R18, [R1+0x408] ;  /* 0x0004080001127983 */ /* 0x0001660000300a00 */
[----:B------:R-:W-:Y:S01]  /*87a0*/  IMAD.X R9, R4, 0x1, R15, P4 ;  /* 0x0000000104097824 */ /* 0x000fe200020e060f */
[C---:B------:R-:W-:Y:S01]  /*87b0*/  LEA R4, P4, R8.reuse, R6, 0x1 ;  /* 0x0000000608047211 */ /* 0x040fe200078808ff */
[----:B------:R0:W5:Y:S03]  /*87c0*/  LDL.LU.64 R14, [R1+0x400] ;  /* 0x00040000010e7983 */ /* 0x0001660000300a00 */
[----:B------:R-:W-:-:S05]  /*87d0*/  LEA.HI.X R5, R8, R7, R9, 0x1, P4 ;  /* 0x0000000708057211 */ /* 0x000fca00020f0c09 */
[----:B------:R1:W-:Y:S04]  /*87e0*/  STL.64 [R1+0x318], R4 ;  /* 0x0003180401007387 */ /* 0x0003e80000100a00 */
[----:B-1----:R0:W5:Y:S04]  /*87f0*/  LDL.LU.64 R4, [R1+0x3f8] ;  /* 0x0003f80001047983 */ /* 0x0021680000300a00 */
[----:B------:R-:W2:Y:S01]  /*8800*/  LDL.LU R9, [R1+0x314] ;  /* 0x0003140001097983 */ /* 0x000ea20000300800 */
[----:B------:R-:W-:Y:S01]  /*8810*/  ISETP.GT.AND P4, PT, R0, 0x100, P2 ;  /* 0x000001000000780c */ /* 0x000fe20001784270 */
[----:B------:R-:W-:Y:S01]  /*8820*/  BSSY B1, `(.L_x_109) ;  /* 0x0000004000017945 */ /* 0x000fe20003800000 */
[----:B--2---:R-:W-:-:S11]  /*8830*/  PRMT R6, R9, 0x7610, R6 ;  /* 0x0000761009067816 */ /* 0x004fd60000000006 */
[----:B0-----:R-:W-:Y:S05]  /*8840*/  @!P4 BRA `(.L_x_110) ;  /* 0x000000000004c947 */ /* 0x001fea0003800000 */
[----:B-----5:R0:W5:Y:S02]  /*8850*/  LDG.E.LTC128B.U16 R6, desc[UR46][R18.64+0x22] ;  /* 0x0000222e12067981 */ /* 0x020164000c1e1520 */
.L_x_110:
[----:B------:R-:W-:Y:S05]  /*8860*/  BSYNC B1 ;  /* 0x0000000000017941 */ /* 0x000fea0003800000 */
.L_x_109:
        /* <DEDUP_REMOVED lines=8> */
[----:B-1----:R-:W-:Y:S05]  /*88f0*/  @!P4 BRA `(.L_x_112) ;  /* 0x000000000004c947 */ /* 0x002fea0003800000 */
[----:B------:R1:W5:Y:S02]  /*8900*/  LDG.E.LTC128B.U16 R6, desc[UR46][R14.64+0x20] ;  /* 0x0000202e0e067981 */ /* 0x000364000c1e1520 */
.L_x_112:
[----:B------:R-:W-:Y:S05]  /*8910*/  BSYNC B1 ;  /* 0x0000000000017941 */ /* 0x000fea0003800000 */
.L_x_111:
[----:B------:R2:W-:Y:S04]  /*8920*/  STL [R1+0x3f8], R3 ;  /* 0x0003f80301007387 */ /* 0x0005e80000100800 */
[----:B--2---:R-:W2:Y:S04]  /*8930*/  LDL.LU R3, [R1+0x328] ;  /* 0x0003280001037983 */ /* 0x004ea80000300800 */
[----:B------:R-:W3:Y:S01]  /*8940*/  LDL.64 R8, [R1+0x350] ;  /* 0x0003500001087983 */ /* 0x000ee20000100a00 */
[----:B-----5:R-:W-:-:S05]  /*8950*/  HADD2.F32 R7, -RZ, R6.H0_H0 ;  /* 0x20000006ff077230 */ /* 0x020fca0000004100 */
[----:B------:R-:W-:-:S04]  /*8960*/  FMUL R7, R7, R16 ;  /* 0x0000001007077220 */ /* 0x000fc80000400000 */
[----:B--2---:R-:W-:Y:S02]  /*8970*/  FFMA R7, R3, R2, R7 ;  /* 0x0000000203077223 */ /* 0x004fe40000000007 */
[----:B------:R2:W5:Y:S01]  /*8980*/  LDL.LU R3, [R1+0x3f8] ;  /* 0x0003f80001037983 */ /* 0x0005620000300800 */
[----:B------:R-:W-:Y:S02]  /*8990*/  BSSY B1, `(.L_x_113) ;  /* 0x0000006000017945 */ /* 0x000fe40003800000 */
[----:B------:R-:W-:-:S05]  /*89a0*/  F2FP.F16.F32.PACK_AB R7, RZ, R7 ;  /* 0x00000007ff07723e */ /* 0x000fca00000000ff */
[----:B---3--:R2:W-:Y:S01]  /*89b0*/  @P4 STG.E.U16 desc[UR46][R8.64+0x20], R7 ;  /* 0x0000200708004986 */ /* 0x0085e2000c10152e */
[----:B------:R-:W-:-:S13]  /*89c0*/  ISETP.GT.AND P4, PT, R0, 0x108, P2 ;  /* 0x000001080000780c */ /* 0x000fda0001784270 */
[----:B--2---:R-:W-:Y:S05]  /*89d0*/  @!P4 BRA `(.L_x_114) ;  /* 0x000000000004c947 */ /* 0x004fea0003800000 */
[----:B------:R2:W5:Y:S02]  /*89e0*/  LDG.E.LTC128B.U16 R6, desc[UR46][R14.64+0x22] ;  /* 0x0000222e0e067981 */ /* 0x000564000c1e1520 */
.L_x_114:
[----:B------:R-:W-:Y:S05]  /*89f0*/  BSYNC B1 ;  /* 0x0000000000017941 */ /* 0x000fea0003800000 */
.L_x_113:
[----:B-----5:R3:W-:Y:S04]  /*8a00*/  STL [R1+0x3f8], R3 ;  /* 0x0003f80301007387 */ /* 0x0207e80000100800 */
[----:B---3--:R-:W3:Y:S04]  /*8a10*/  LDL.LU R3, [R1+0x32c] ;  /* 0x00032c0001037983 */ /* 0x008ee80000300800 */
[----:B------:R-:W4:Y:S01]  /*8a20*/  LDL.64 R8, [R1+0x300] ;  /* 0x0003000001087983 */ /* 0x000f220000100a00 */
[----:B------:R-:W-:-:S05]  /*8a30*/  HADD2.F32 R7, -RZ, R6.H0_H0 ;  /* 0x20000006ff077230 */ /* 0x000fca0000004100 */
[----:B------:R-:W-:-:S04]  /*8a40*/  FMUL R7, R7, R16 ;  /* 0x0000001007077220 */ /* 0x000fc80000400000 */
[----:B---3--:R-:W-:Y:S02]  /*8a50*/  FFMA R7, R3, R2, R7 ;  /* 0x0000000203077223 */ /* 0x008fe40000000007 */
[----:B------:R3:W5:Y:S01]  /*8a60*/  LDL.LU R3, [R1+0x3f8] ;  /* 0x0003f80001037983 */ /* 0x0007620000300800 */
[----:B------:R-:W-:Y:S02]  /*8a70*/  BSSY B1, `(.L_x_115) ;  /* 0x0000006000017945 */ /* 0x000fe40003800000 */
[----:B------:R-:W-:-:S05]  /*8a80*/  F2FP.F16.F32.PACK_AB R7, RZ, R7 ;  /* 0x00000007ff07723e */ /* 0x000fca00000000ff */
[----:B----4-:R3:W-:Y:S01]  /*8a90*/  @P4 STG.E.U16 desc[UR46][R8.64+0x22], R7 ;  /* 0x0000220708004986 */ /* 0x0107e2000c10152e */
[----:B------:R-:W-:-:S13]  /*8aa0*/  ISETP.GT.AND P4, PT, R0, 0x100, P1 ;  /* 0x000001000000780c */ /* 0x000fda0000f84270 */
[----:B---3--:R-:W-:Y:S05]  /*8ab0*/  @!P4 BRA `(.L_x_116) ;  /* 0x000000000004c947 */ /* 0x008fea0003800000 */
[----:B------:R3:W5:Y:S02]  /*8ac0*/  LDG.E.LTC128B.U16 R6, desc[UR46][R18.64+0x30] ;  /* 0x0000302e12067981 */ /* 0x000764000c1e1520 */
.L_x_116:
[----:B------:R-:W-:Y:S05]  /*8ad0*/  BSYNC B1 ;  /* 0x0000000000017941 */ /* 0x000fea0003800000 */
.L_x_115:
[----:B------:R-:W4:Y:S01]  /*8ae0*/  LDL.LU R8, [R1+0x330] ;  /* 0x0003300001087983 */ /* 0x000f220000300800 */
[----:B-----5:R-:W-:Y:S01]  /*8af0*/  HADD2.F32 R7, -RZ, R6.H0_H0 ;  /* 0x20000006ff077230 */ /* 0x020fe20000004100 */
[----:B------:R-:W-:Y:S01]  /*8b00*/  BSSY B1, `(.L_x_117) ;  /* 0x000000a000017945 */ /* 0x000fe20003800000 */
[----:B------:R-:W-:-:S03]  /*8b10*/  @P4 IMAD.MOV.U32 R9, RZ, RZ, R235 ;  /* 0x000000ffff094224 */ /* 0x000fc600078e00eb */
[----:B------:R-:W-:-:S04]  /*8b20*/  FMUL R7, R7, R16 ;  /* 0x0000001007077220 */ /* 0x000fc80000400000 */
[----:B----4-:R-:W-:Y:S01]  /*8b30*/  FFMA R7, R8, R2, R7 ;  /* 0x0000000208077223 */ /* 0x010fe20000000007 */
[----:B------:R-:W-:-:S04]  /*8b40*/  @P4 IMAD.MOV.U32 R8, RZ, RZ, R234 ;  /* 0x000000ffff084224 */ /* 0x000fc800078e00ea */
[----:B------:R-:W-:-:S05]  /*8b50*/  F2FP.F16.F32.PACK_AB R7, RZ, R7 ;  /* 0x00000007ff07723e */ /* 0x000fca00000000ff */
[----:B------:R4:W-:Y:S01]  /*8b60*/  @P4 STG.E.U16 desc[UR46][R8.64+0x30], R7 ;  /* 0x0000300708004986 */ /* 0x0009e2000c10152e */
[----:B------:R-:W-:-:S13]  /*8b70*/  ISETP.GT.AND P4, PT, R0, 0x100, P0 ;  /* 0x000001000000780c */ /* 0x000fda0000784270 */
[----:B----4-:R-:W-:Y:S05]  /*8b80*/  @!P4 BRA `(.L_x_118) ;  /* 0x000000000004c947 */ /* 0x010fea0003800000 */
[----:B------:R4:W5:Y:S02]  /*8b90*/  LDG.E.LTC128B.U16 R6, desc[UR46][R18.64+0x32] ;  /* 0x0000322e12067981 */ /* 0x000964000c1e1520 */
.L_x_118:
[----:B------:R-:W-:Y:S05]  /*8ba0*/  BSYNC B1 ;  /* 0x0000000000017941 */ /* 0x000fea0003800000 */
.L_x_117:
        /* <DEDUP_REMOVED lines=10> */
.L_x_120:
[----:B------:R-:W-:Y:S05]  /*8c50*/  BSYNC B1 ;  /* 0x0000000000017941 */ /* 0x000fea0003800000 */
.L_x_119:
[----:B------:R0:W-:Y:S04]  /*8c60*/  STL [R1+0x3f8], R3 ;  /* 0x0003f80301007387 */ /* 0x0001e80000100800 */
[----:B0-----:R-:W3:Y:S04]  /*8c70*/  LDL.LU R3, [R1+0x338] ;  /* 0x0003380001037983 */ /* 0x001ee80000300800 */
[----:B------:R-:W4:Y:S01]  /*8c80*/  LDL.LU.64 R8, [R1+0x350] ;  /* 0x0003500001087983 */ /* 0x000f220000300a00 */
        /* <DEDUP_REMOVED lines=10> */
.L_x_122:
[----:B------:R-:W-:Y:S05]  /*8d30*/  BSYNC B1 ;  /* 0x0000000000017941 */ /* 0x000fea0003800000 */
.L_x_121:
[----:B------:R-:W3:Y:S04]  /*8d40*/  LDL.LU R9, [R1+0x33c] ;  /* 0x00033c0001097983 */ /* 0x000ee80000300800 */
[----:B------:R4:W-:Y:S04]  /*8d50*/  STL.64 [R1+0x408], R10 ;  /* 0x0004080a01007387 */ /* 0x0009e80000100a00 */
[----:B----4-:R-:W4:Y:S04]  /*8d60*/  LDL.64 R10, [R1+0x300] ;  /* 0x00030000010a7983 */ /* 0x010f280000100a00 */
[----:B------:R1:W-:Y:S04]  /*8d70*/  STL.64 [R1+0x400], R4 ;  /* 0x0004000401007387 */ /* 0x0003e80000100a00 */
[----:B-1----:R-:W2:Y:S01]  /*8d80*/  LDL.LU.64 R4, [R1+0x358] ;  /* 0x0003580001047983 */ /* 0x002ea20000300a00 */
[----:B-----5:R-:W-:-:S03]  /*8d90*/  HADD2.F32 R7, -RZ, R6.H0_H0 ;  /* 0x20000006ff077230 */ /* 0x020fc60000004100 */
[----:B------:R-:W2:Y:S02]  /*8da0*/  LDL.LU R8, [R1+0x2c0] ;  /* 0x0002c00001087983 */ /* 0x000ea40000300800 */
[----:B------:R-:W-:Y:S02]  /*8db0*/  FMUL R7, R7, R16 ;  /* 0x0000001007077220 */ /* 0x000fe40000400000 */
[----:B------:R-:W-:Y:S02]  /*8dc0*/  STL [R1+0x3f8], R3 ;  /* 0x0003f80301007387 */ /* 0x000fe40000100800 */
[----:B---3--:R-:W-:-:S05]  /*8dd0*/  FFMA R7, R9, R2, R7 ;  /* 0x0000000209077223 */ /* 0x008fca0000000007 */
[----:B------:R-:W-:-:S05]  /*8de0*/  F2FP.F16.F32.PACK_AB R7, RZ, R7 ;  /* 0x00000007ff07723e */ /* 0x000fca00000000ff */
[----:B----4-:R1:W-:Y:S01]  /*8df0*/  @P4 STG.E.U16 desc[UR46][R10.64+0x32], R7 ;  /* 0x000032070a004986 */ /* 0x0103e2000c10152e */
[----:B------:R-:W-:-:S03]  /*8e00*/  ISETP.GT.AND P4, PT, R0, 0x180, P5 ;  /* 0x000001800000780c */ /* 0x000fc60002f84270 */
[----:B-1----:R1:W5:Y:S10]  /*8e10*/  LDL.LU.64 R10, [R1+0x408] ;  /* 0x00040800010a7983 */ /* 0x0023740000300a00 */
[----:B--2---:R-:W2:Y:S01]  /*8e20*/  @P4 LDG.E.LTC128B.U16 R6, desc[UR46][R4.64] ;  /* 0x0000002e04064981 */ /* 0x004ea2000c1e1520 */
[----:B------:R-:W-:-:S03]  /*8e30*/  IMAD.U32 R7, RZ, RZ, UR9 ;  /* 0x00000009ff077e24 */ /* 0x000fc6000f8e00ff */
[----:B------:R1:W5:Y:S01]  /*8e40*/  LDL.LU.64 R4, [R1+0x400] ;  /* 0x0004000001047983 */ /* 0x0003620000300a00 */
[----:B------:R-:W-:Y:S02]  /*8e50*/  IMAD R7, R7, 0x300, RZ ;  /* 0x0000030007077824 */ /* 0x000fe400078e02ff */
[----:B------:R-:W-:Y:S01]  /*8e60*/  IMAD.U32 R9, RZ, RZ, UR8 ;  /* 0x00000008ff097e24 */ /* 0x000fe2000f8e00ff */
[----:B--2---:R2:W-:Y:S02]  /*8e70*/  STL [R1+0x310], R6 ;  /* 0x0003100601007387 */ /* 0x0045e40000100800 */
[----:B--2---:R-:W-:-:S05]  /*8e80*/  HADD2.F32 R6, -RZ, R6.H0_H0 ;  /* 0x20000006ff067230 */ /* 0x004fca0000004100 */
[----:B------:R-:W-:-:S04]  /*8e90*/  FMUL R6, R6, R16 ;  /* 0x0000001006067220 */ /* 0x000fc80000400000 */
[----:B------:R-:W-:Y:S02]  /*8ea0*/  FFMA R8, R8, R2, R6 ;  /* 0x0000000208087223 */ /* 0x000fe40000000006 */
[----:B------:R-:W2:Y:S03]  /*8eb0*/  LDL.LU.64 R6, [R1+0x3c0] ;  /* 0x0003c00001067983 */ /* 0x000ea60000300a00 */
[----:B------:R-:W-:-:S04]  /*8ec0*/  F2FP.F16.F32.PACK_AB R8, RZ, R8 ;  /* 0x00000008ff08723e */ /* 0x000fc800000000ff */
[----:B------:R-:W-:Y:S01]  /*8ed0*/  PRMT R3, R8, 0x7610, R3 ;  /* 0x0000761008037816 */ /* 0x000fe20000000003 */
[----:B--2---:R2:W-:Y:S02]  /*8ee0*/  STL.64 [R1+0x308], R6 ;  /* 0x0003080601007387 */ /* 0x0045e40000100a00 */
[----:B--2---:R-:W-:-:S04]  /*8ef0*/  IMAD.WIDE.U32 R6, R9, 0x300, R6 ;  /* 0x0000030009067825 */ /* 0x004fc800078e0006 */
[----:B------:R-:W-:Y:S02]  /*8f00*/  IMAD.U32 R9, RZ, RZ, UR9 ;  /* 0x00000009ff097e24 */ /* 0x000fe4000f8e00ff */
[----:B------:R-:W-:Y:S02]  /*8f10*/  @P4 IMAD.MOV.U32 R8, RZ, RZ, R6 ;  /* 0x000000ffff084224 */ /* 0x000fe400078e0006 */
[----:B------:R-:W-:-:S04]  /*8f20*/  IMAD R9, R9, 0x300, RZ ;  /* 0x0000030009097824 */ /* 0x000fc800078e02ff */
[----:B------:R-:W-:-:S05]  /*8f30*/  IMAD.IADD R9, R7, 0x1, R9 ;  /* 0x0000000107097824 */ /* 0x000fca00078e0209 */
[----:B------:R2:W-:Y:S04]  /*8f40*/  @P4 STG.E.U16 desc[UR46][R8.64], R3 ;  /* 0x0000000308004986 */ /* 0x0005e8000c10152e */
[----:B--2---:R1:W5:Y:S01]  /*8f50*/  LDL.LU R3, [R1+0x3f8] ;  /* 0x0003f80001037983 */ /* 0x0043620000300800 */
[----:B------:R-:W-:Y:S01]  /*8f60*/  LOP3.LUT P4, RZ, R17, 0x4, RZ, 0xc0, !PT ;  /* 0x0000000411ff7812 */ /* 0x000fe2000788c0ff */
[----:B------:R-:W-:Y:S03]  /*8f70*/  BSSY B1, `(.L_x_123) ;  /* 0x0000007000017945 */ /* 0x000fe60003800000 */
[----:B------:R-:W-:-:S13]  /*8f80*/  ISETP.GT.AND P4, PT, R0, 0x180, P4 ;  /* 0x000001800000780c */ /* 0x000fda0002784270 */
[----:B-1----:R-:W-:Y:S05]  /*8f90*/  @!P4 BRA `(.L_x_124) ;  /* 0x000000000010c947 */ /* 0x002fea0003800000 */
[----:B------:R1:W-:Y:S04]  /*8fa0*/  STL [R1+0x3f8], R0 ;  /* 0x0003f80001007387 */ /* 0x0003e80000100800 */
[----:B-1----:R-:W2:Y:S04]  /*8fb0*/  LDG.E.LTC128B.U16 R0, desc[UR46][R12.64+0x2] ;  /* 0x0000022e0c007981 */ /* 0x002ea8000c1e1520 */
[----:B--2---:R1:W-:Y:S04]  /*8fc0*/  STL [R1+0x310], R0 ;  /* 0x0003100001007387 */ /* 0x0043e80000100800 */
[----:B-1----:R1:W5:Y:S02]  /*8fd0*/  LDL.LU R0, [R1+0x3f8] ;  /* 0x0003f80001007983 */ /* 0x0023640000300800 */
.L_x_124:
[----:B------:R-:W-:Y:S05]  /*8fe0*/  BSYNC B1 ;  /* 0x0000000000017941 */ /* 0x000fea0003800000 */
.L_x_123:
[----:B-----5:R-:W-:Y:S04]  /*8ff0*/  STL [R1+0x410], R5 ;  /* 0x0004100501007387 */ /* 0x020fe80000100800 */
[----:B------:R2:W-:Y:S04]  /*9000*/  STL.64 [R1+0x408], R12 ;  /* 0x0004080c01007387 */ /* 0x0005e80000100a00 */
[----:B--2---:R-:W2:Y:S04]  /*9010*/  LDL.LU R13, [R1+0x2c4] ;  /* 0x0002c400010d7983 */ /* 0x004ea80000300800 */
[----:B------:R-:W-:Y:S04]  /*9020*/  STL.64 [R1+0x400], R10 ;  /* 0x0004000a01007387 */ /* 0x000fe80000100a00 */
[----:B------:R3:W-:Y:S04]  /*9030*/  STL [R1+0x3fc], R4 ;  /* 0x0003fc0401007387 */ /* 0x0007e80000100800 */
[----:B---3--:R-:W3:Y:S04]  /*9040*/  LDL.LU R4, [R1+0x310] ;  /* 0x0003100001047983 */ /* 0x008ee80000300800 */
[----:B------:R-:W-:Y:S01]  /*9050*/  STL [R1+0x3f8], R3 ;  /* 0x0003f80301007387 */ /* 0x000fe20000100800 */
[----:B---3--:R-:W-:-:S05]  /*9060*/  HADD2.F32 R5, -RZ, R4.H0_H0 ;  /* 0x20000004ff057230 */ /* 0x008fca0000004100 */
[----:B------:R-:W-:-:S04]  /*9070*/  FMUL R5, R5, R16 ;  /* 0x0000001005057220 */ /* 0x000fc80000400000 */
[----:B--2---:R-:W-:Y:S02]  /*9080*/  FFMA R13, R13, R2, R5 ;  /* 0x000000020d0d7223 */ /* 0x004fe40000000005 */
[----:B------:R2:W5:Y:S03]  /*9090*/  LDL.LU R5, [R1+0x410] ;  /* 0x0004100001057983 */ /* 0x0005660000300800 */
[----:B------:R-:W-:Y:S01]  /*90a0*/  F2FP.F16.F32.PACK_AB R11, RZ, R13 ;  /* 0x0000000dff0b723e */ /* 0x000fe200000000ff */
[----:B------:R-:W-:-:S03]  /*90b0*/  @P4 IMAD.MOV.U32 R13, RZ, RZ, R9 ;  /* 0x000000ffff0d4224 */ /* 0x000fc600078e0009 */
[----:B------:R-:W-:Y:S01]  /*90c0*/  PRMT R12, R11, 0x7610, R12 ;  /* 0x000076100b0c7816 */ /* 0x000fe2000000000c */
[----:B------:R-:W-:-:S03]  /*90d0*/  IMAD.U32 R11, RZ, RZ, UR8 ;  /* 0x00000008ff0b7e24 */ /* 0x000fc6000f8e00ff */
[----:B------:R-:W-:Y:S01]  /*90e0*/  PRMT R10, R12, 0x7610, R10 ;  /* 0x000076100c0a7816 */ /* 0x000fe2000000000a */
[----:B------:R-:W-:Y:S02]  /*90f0*/  @P4 IMAD.MOV.U32 R12, RZ, RZ, R6 ;  /* 0x000000ffff0c4224 */ /* 0x000fe400078e0006 */
[----:B------:R-:W-:-:S03]  /*9100*/  IMAD.SHL.U32 R11, R11, 0x10, RZ ;  /* 0x000000100b0b7824 */ /* 0x000fc600078e00ff */
[----:B------:R3:W-:Y:S04]  /*9110*/  @P4 STG.E.U16 desc[UR46][R12.64+0x2], R10 ;  /* 0x0000020a0c004986 */ /* 0x0007e8000c10152e */
[----:B---3--:R2:W5:Y:S01]  /*9120*/  LDL.LU.64 R12, [R1+0x408] ;  /* 0x00040800010c7983 */ /* 0x0085620000300a00 */
[----:B------:R-:W-:-:S03]  /*9130*/  IADD3 R10, P4, R11, R6, RZ ;  /* 0x000000060b0a7210 */ /* 0x000fc60007f9e0ff */
[----:B------:R-:W3:Y:S01]  /*9140*/  LDL R11, [R1+0x3ec] ;  /* 0x0003ec00010b7983 */ /* 0x000ee20000100800 */
[----:B------:R-:W-:Y:S02]  /*9150*/  PRMT R3, R4, 0x7610, R3 ;  /* 0x0000761004037816 */ /* 0x000fe40000000003 */
[----:B------:R-:W-:Y:S01]  /*9160*/  ISETP.GT.AND P5, PT, R0, 0x188, P5 ;  /* 0x000001880000780c */ /* 0x000fe20002fa4270 */
[----:B---3--:R-:W-:-:S05]  /*9170*/  IMAD.X R11, R9, 0x1, R11, P4 ;  /* 0x00000001090b7824 */ /* 0x008fca00020e060b */
[----:B------:R3:W-:Y:S04]  /*9180*/  STL.64 [R1+0x2c0], R10 ;  /* 0x0002c00a01007387 */ /* 0x0007e80000100a00 */
[----:B---3--:R2:W5:Y:S04]  /*9190*/  LDL.LU.64 R10, [R1+0x400] ;  /* 0x00040000010a7983 */ /* 0x0085680000300a00 */
[----:B------:R2:W5:Y:S04]  /*91a0*/  LDL.LU R4, [R1+0x3fc] ;  /* 0x0003fc0001047983 */ /* 0x0005680000300800 */
[----:B------:R3:W-:Y:S04]  /*91b0*/  STL.S16 [R1+0x310], R3 ;  /* 0x0003100301007387 */ /* 0x0007e80000100600 */
[----:B---3--:R2:W5:Y:S01]  /*91c0*/  LDL.LU R3, [R1+0x3f8] ;  /* 0x0003f80001037983 */ /* 0x0085620000300800 */
[----:B------:R-:W-:Y:S04]  /*91d0*/  BSSY B1, `(.L_x_125) ;  /* 0x0000009000017945 */ /* 0x000fe80003800000 */
[----:B------:R-:W-:Y:S05]  /*91e0*/  @!P5 BRA `(.L_x_126) ;  /* 0x00000000001cd947 */ /* 0x000fea0003800000 */
[----:B-----5:R3:W-:Y:S04]  /*91f0*/  STL.64 [R1+0x400], R2 ;  /* 0x0004000201007387 */ /* 0x0207e80000100a00 */
[----:B---3--:R-:W3:Y:S04]  /*9200*/  LDL.LU.64 R2, [R1+0x318] ;  /* 0x0003180001027983 */ /* 0x008ee80000300a00 */
[----:B------:R3:W-:Y:S04]  /*9210*/  STL [R1+0x3f8], R0 ;  /* 0x0003f80001007387 */ /* 0x0007e80000100800 */
[----:B---3--:R-:W3:Y:S04]  /*9220*/  LDG.E.LTC128B.U16 R0, desc[UR46][R2.64] ;  /* 0x0000002e02007981 */ /* 0x008ee8000c1e1520 */
[----:B------:R4:W5:Y:S04]  /*9230*/  LDL.LU.64 R2, [R1+0x400] ;  /* 0x0004000001027983 */ /* 0x0009680000300a00 */
[----:B---3--:R3:W-:Y:S04]  /*9240*/  STL [R1+0x310], R0 ;  /* 0x0003100001007387 */ /* 0x0087e80000100800 */
[----:B---3--:R4:W5:Y:S02]  /*9250*/  LDL.LU R0, [R1+0x3f8] ;  /* 0x0003f80001007983 */ /* 0x0089640000300800 */
.L_x_126:
[----:B------:R-:W-:Y:S05]  /*9260*/  BSYNC B1 ;  /* 0x0000000000017941 */ /* 0x000fea0003800000 */
.L_x_125:
[----:B-----5:R-:W-:Y:S04]  /*9270*/  STL [R1+0x41c], R11 ;  /* 0x00041c0b01007387 */ /* 0x020fe80000100800 */
[----:B------:R3:W-:Y:S04]  /*9280*/  STL [R1+0x418], R10 ;  /* 0x0004180a01007387 */ /* 0x0007e80000100800 */
[----:B---3--:R-:W3:Y:S04]  /*9290*/  LDL.LU R10, [R1+0x2c8] ;  /* 0x0002c800010a7983 */ /* 0x008ee80000300800 */
[----:B------:R-:W-:Y:S04]  /*92a0*/  STL [R1+0x414], R9 ;  /* 0x0004140901007387 */ /* 0x000fe80000100800 */
[----:B------:R-:W-:Y:S04]  /*92b0*/  STL [R1+0x410], R8 ;  /* 0x0004100801007387 */ /* 0x000fe80000100800 */
[----:B------:R0:W-:Y:S04]  /*92c0*/  STL.64 [R1+0x408], R6 ;  /* 0x0004080601007387 */ /* 0x0001e80000100a00 */
[----:B0-----:R-:W2:Y:S04]  /*92d0*/  LDL.64 R6, [R1+0x2c0] ;  /* 0x0002c00001067983 */ /* 0x001ea80000100a00 */
[----:B------:R-:W-:Y:S04]  /*92e0*/  STL [R1+0x400], R5 ;  /* 0x0004000501007387 */ /* 0x000fe80000100800 */
[----:B------:R0:W-:Y:S04]  /*92f0*/  STL [R1+0x3fc], R4 ;  /* 0x0003fc0401007387 */ /* 0x0001e80000100800 */
[----:B0-----:R-:W4:Y:S01]  /*9300*/  LDL.LU R4, [R1+0x310] ;  /* 0x0003100001047983 */ /* 0x001f220000300800 */
[----:B------:R-:W-:-:S03]  /*9310*/  LOP3.LUT P4, RZ, R17, 0x4, RZ, 0xc0, !PT ;  /* 0x0000000411ff7812 */ /* 0x000fc6000788c0ff */
[----:B------:R0:W-:Y:S01]  /*9320*/  STL [R1+0x3f8], R3 ;  /* 0x0003f80301007387 */ /* 0x0001e20000100800 */
[----:B----4-:R-:W-:-:S05]  /*9330*/  HADD2.F32 R11, -RZ, R4.H0_H0 ;  /* 0x20000004ff0b7230 */ /* 0x010fca0000004100 */
        /* <DEDUP_REMOVED lines=10> */
[----:B--2---:R0:W-:Y:S04]  /*93e0*/  @P5 STG.E.U16 desc[UR46][R6.64], R5 ;  /* 0x0000000506005986 */ /* 0x0041e8000c10152e */
[----:B0-----:R3:W5:Y:S04]  /*93f0*/  LDL.LU.64 R6, [R1+0x408] ;  /* 0x0004080001067983 */ /* 0x0017680000300a00 */
[----:B------:R3:W5:Y:S01]  /*9400*/  LDL.LU R5, [R1+0x400] ;  /* 0x0004000001057983 */ /* 0x0007620000300800 */
[----:B------:R-:W-:-:S03]  /*9410*/  ISETP.GT.AND P4, PT, R0, 0x188, P4 ;  /* 0x000001880000780c */ /* 0x000fc60002784270 */
[----:B------:R3:W5:Y:S04]  /*9420*/  LDL.LU R4, [R1+0x3fc] ;  /* 0x0003fc0001047983 */ /* 0x0007680000300800 */
[----:B------:R0:W-:Y:S04]  /*9430*/  STL.S16 [R1+0x2c8], R3 ;  /* 0x0002c80301007387 */ /* 0x0001e80000100600 */
[----:B0-----:R3:W5:Y:S01]  /*9440*/  LDL.LU R3, [R1+0x3f8] ;  /* 0x0003f80001037983 */ /* 0x0017620000300800 */
[----:B------:R-:W-:Y:S04]  /*9450*/  BSSY B1, `(.L_x_127) ;  /* 0x0000006000017945 */ /* 0x000fe80003800000 */
[----:B------:R-:W-:Y:S05]  /*9460*/  @!P4 BRA `(.L_x_128) ;  /* 0x000000000010c947 */ /* 0x000fea0003800000 */
[----:B------:R0:W-:Y:S04]  /*9470*/  STL [R1+0x3f8], R0 ;  /* 0x0003f80001007387 */ /* 0x0001e80000100800 */
[----:B0----5:R-:W2:Y:S04]  /*9480*/  LDG.E.LTC128B.U16 R0, desc[UR46][R10.64+0x2] ;  /* 0x0000022e0a007981 */ /* 0x021ea8000c1e1520 */
[----:B--2---:R0:W-:Y:S04]  /*9490*/  STL [R1+0x2c8], R0 ;  /* 0x0002c80001007387 */ /* 0x0041e80000100800 */
[----:B0-----:R0:W5:Y:S02]  /*94a0*/  LDL.LU R0, [R1+0x3f8] ;  /* 0x0003f80001007983 */ /* 0x0011640000300800 */
.L_x_128:
[----:B------:R-:W-:Y:S05]  /*94b0*/  BSYNC B1 ;  /* 0x0000000000017941 */ /* 0x000fea0003800000 */
.L_x_127:
[----:B-----5:R-:W-:Y:S04]  /*94c0*/  STL [R1+0x41c], R11 ;  /* 0x00041c0b01007387 */ /* 0x020fe80000100800 */
[----:B------:R2:W-:Y:S04]  /*94d0*/  STL [R1+0x418], R10 ;  /* 0x0004180a01007387 */ /* 0x0005e80000100800 */
[----:B--2---:R-:W2:Y:S04]  /*94e0*/  LDL.LU R10, [R1+0x2cc] ;  /* 0x0002cc00010a7983 */ /* 0x004ea80000300800 */
[----:B------:R-:W-:Y:S04]  /*94f0*/  STL [R1+0x414], R9 ;  /* 0x0004140901007387 */ /* 0x000fe80000100800 */
[----:B------:R-:W-:Y:S04]  /*9500*/  STL [R1+0x410], R8 ;  /* 0x0004100801007387 */ /* 0x000fe80000100800 */
[----:B------:R4:W-:Y:S04]  /*9510*/  STL.64 [R1+0x408], R6 ;  /* 0x0004080601007387 */ /* 0x0009e80000100a00 */
[----:B----4-:R-:W4:Y:S04]  /*9520*/  LDL.64 R6, [R1+0x2c0] ;  /* 0x0002c00001067983 */ /* 0x010f280000100a00 */
[----:B------:R-:W-:Y:S04]  /*9530*/  STL [R1+0x400], R5 ;  /* 0x0004000501007387 */ /* 0x000fe80000100800 */
[----:B------:R1:W-:Y:S04]  /*9540*/  STL [R1+0x3fc], R4 ;  /* 0x0003fc0401007387 */ /* 0x0003e80000100800 */
[----:B-1----:R-:W3:Y:S01]  /*9550*/  LDL.LU R4, [R1+0x2c8] ;  /* 0x0002c80001047983 */ /* 0x002ee20000300800 */
[----:B------:R-:W-:-:S03]  /*9560*/  LOP3.LUT P5, RZ, R17, 0x2, RZ, 0xc0, !PT ;  /* 0x0000000211ff7812 */ /* 0x000fc600078ac0ff */
[----:B------:R1:W-:Y:S01]  /*9570*/  STL [R1+0x3f8], R3 ;  /* 0x0003f80301007387 */ /* 0x0003e20000100800 */
[----:B---3--:R-:W-:-:S05]  /*9580*/  HADD2.F32 R11, -RZ, R4.H0_H0 ;  /* 0x20000004ff0b7230 */ /* 0x008fca0000004100 */
[----:B------:R-:W-:-:S04]  /*9590*/  FMUL R11, R11, R16 ;  /* 0x000000100b0b7220 */ /* 0x000fc80000400000 */
[----:B--2---:R-:W-:Y:S02]  /*95a0*/  FFMA R10, R10, R2, R11 ;  /* 0x000000020a0a7223 */ /* 0x004fe4000000000b */
[----:B------:R2:W5:Y:S03]  /*95b0*/  LDL.LU R11, [R1+0x41c] ;  /* 0x00041c00010b7983 */ /* 0x0005660000300800 */
[----:B------:R-:W-:Y:S02]  /*95c0*/  F2FP.F16.F32.PACK_AB R9, RZ, R10 ;  /* 0x0000000aff09723e */ /* 0x000fe400000000ff */
[----:B------:R2:W5:Y:S02]  /*95d0*/  LDL.LU R10, [R1+0x418] ;  /* 0x00041800010a7983 */ /* 0x0005640000300800 */
[----:B------:R-:W-:Y:S02]  /*95e0*/  PRMT R8, R9, 0x7610, R8 ;  /* 0x0000761009087816 */ /* 0x000fe40000000008 */
[----:B------:R2:W5:Y:S02]  /*95f0*/  LDL.LU R9, [R1+0x414] ;  /* 0x0004140001097983 */ /* 0x0005640000300800 */
[----:B------:R-:W-:-:S02]  /*9600*/  PRMT R5, R8, 0x7610, R5 ;  /* 0x0000761008057816 */ /* 0x000fc40000000005 */
[----:B-1----:R-:W-:Y:S01]  /*9610*/  PRMT R3, R4, 0x7610, R3 ;  /* 0x0000761004037816 */ /* 0x002fe20000000003 */
[----:B------:R2:W5:Y:S04]  /*9620*/  LDL.LU R8, [R1+0x410] ;  /* 0x0004100001087983 */ /* 0x0005680000300800 */
[----:B----4-:R1:W-:Y:S04]  /*9630*/  @P4 STG.E.U16 desc[UR46][R6.64+0x2], R5 ;  /* 0x0000020506004986 */ /* 0x0103e8000c10152e */
[----:B-1----:R2:W5:Y:S04]  /*9640*/  LDL.LU.64 R6, [R1+0x408] ;  /* 0x0004080001067983 */ /* 0x0025680000300a00 */
[----:B------:R2:W5:Y:S01]  /*9650*/  LDL.LU R5, [R1+0x400] ;  /* 0x0004000001057983 */ /* 0x0005620000300800 */
[----:B------:R-:W-:-:S03]  /*9660*/  ISETP.GT.AND P4, PT, R0, 0x180, P5 ;  /* 0x000001800000780c */ /* 0x000fc60002f84270 */
[----:B------:R2:W5:Y:S04]  /*9670*/  LDL.LU R4, [R1+0x3fc] ;  /* 0x0003fc0001047983 */ /* 0x0005680000300800 */
[----:B------:R1:W-:Y:S04]  /*9680*/  STL.S16 [R1+0x2c8], R3 ;  /* 0x0002c80301007387 */ /* 0x0003e80000100600 */
[----:B-1----:R2:W5:Y:S01]  /*9690*/  LDL.LU R3, [R1+0x3f8] ;  /* 0x0003f80001037983 */ /* 0x0025620000300800 */
[----:B------:R-:W-:Y:S04]  /*96a0*/  BSSY B1, `(.L_x_129) ;  /* 0x0000006000017945 */ /* 0x000fe80003800000 */
[----:B------:R-:W-:Y:S05]  /*96b0*/  @!P4 BRA `(.L_x_130) ;  /* 0x000000000010c947 */ /* 0x000fea0003800000 */
[----:B------:R1:W-:Y:S04]  /*96c0*/  STL [R1+0x3f8], R0 ;  /* 0x0003f80001007387 */ /* 0x0003e80000100800 */
[----:B-1----:R-:W3:Y:S04]  /*96d0*/  LDG.E.LTC128B.U16 R0, desc[UR46][R12.64+0x10] ;  /* 0x0000102e0c007981 */ /* 0x002ee8000c1e1520 */
[----:B---3--:R1:W-:Y:S04]  /*96e0*/  STL [R1+0x2c8], R0 ;  /* 0x0002c80001007387 */ /* 0x0083e80000100800 */
[----:B-1----:R1:W5:Y:S02]  /*96f0*/  LDL.LU R0, [R1+0x3f8] ;  /* 0x0003f80001007983 */ /* 0x0023640000300800 */
.L_x_130:
[----:B------:R-:W-:Y:S05]  /*9700*/  BSYNC B1 ;  /* 0x0000000000017941 */ /* 0x000fea0003800000 */
.L_x_129:
[----:B------:R-:W-:Y:S04]  /*9710*/  STL [R1+0x414], R13 ;  /* 0x0004140d01007387 */ /* 0x000fe80000100800 */
[----:B------:R3:W-:Y:S04]  /*9720*/  STL [R1+0x410], R12 ;  /* 0x0004100c01007387 */ /* 0x0007e80000100800 */
[----:B---3--:R-:W3:Y:S04]  /*9730*/  LDL.LU R12, [R1+0x2d0] ;  /* 0x0002d000010c7983 */ /* 0x008ee80000300800 */
[----:B-----5:R-:W-:Y:S04]  /*9740*/  STL.64 [R1+0x408], R10 ;  /* 0x0004080a01007387 */ /* 0x020fe80000100a00 */
        /* <DEDUP_REMOVED lines=17> */
[----:B------:R0:W5:Y:S01]  /*9860*/  LDL.LU R5, [R1+0x400] ;  /* 0x0004000001057983 */ /* 0x0001620000300800 */
[----:B------:R-:W-:-:S03]  /*9870*/  ISETP.GT.AND P4, PT, R0, 0x180, P6 ;  /* 0x000001800000780c */ /* 0x000fc60003784270 */
[----:B------:R0:W5:Y:S04]  /*9880*/  LDL.LU R4, [R1+0x3fc] ;  /* 0x0003fc0001047983 */ /* 0x0001680000300800 */
[----:B------:R3:W-:Y:S04]  /*9890*/  STL.S16 [R1+0x2c8], R3 ;  /* 0x0002c80301007387 */ /* 0x0007e80000100600 */
[----:B---3--:R0:W5:Y:S01]  /*98a0*/  LDL.LU R3, [R1+0x3f8] ;  /* 0x0003f80001037983 */ /* 0x0081620000300800 */
[----:B------:R-:W-:Y:S04]  /*98b0*/  BSSY B1, `(.L_x_131) ;  /* 0x0000006000017945 */ /* 0x000fe80003800000 */
[----:B------:R-:W-:Y:S05]  /*98c0*/  @!P4 BRA `(.L_x_132) ;  /* 0x000000000010c947 */ /* 0x000fea0003800000 */
[----:B------:R3:W-:Y:S04]  /*98d0*/  STL [R1+0x3f8], R0 ;  /* 0x0003f80001007387 */ /* 0x0007e80000100800 */
[----:B---3-5:R-:W3:Y:S04]  /*98e0*/  LDG.E.LTC128B.U16 R0, desc[UR46][R12.64+0x12] ;  /* 0x0000122e0c007981 */ /* 0x028ee8000c1e1520 */
[----:B---3--:R3:W-:Y:S04]  /*98f0*/  STL [R1+0x2c8], R0 ;  /* 0x0002c80001007387 */ /* 0x0087e80000100800 */
[----:B---3--:R3:W5:Y:S02]  /*9900*/  LDL.LU R0, [R1+0x3f8] ;  /* 0x0003f80001007983 */ /* 0x0087640000300800 */
.L_x_132:
[----:B------:R-:W-:Y:S05]  /*9910*/  BSYNC B1 ;  /* 0x0000000000017941 */ /* 0x000fea0003800000 */
.L_x_131:
[----:B-----5:R-:W-:Y:S04]  /*9920*/  STL [R1+0x414], R13 ;  /* 0x0004140d01007387 */ /* 0x020fe80000100800 */
[----:B------:R4:W-:Y:S04]  /*9930*/  STL [R1+0x410], R12 ;  /* 0x0004100c01007387 */ /* 0x0009e80000100800 */
[----:B----4-:R-:W4:Y:S04]  /*9940*/  LDL.LU R12, [R1+0x2d4] ;  /* 0x0002d400010c7983 */ /* 0x010f280000300800 */
[----:B------:R0:W-:Y:S04]  /*9950*/  STL [R1+0x40c], R11 ;  /* 0x00040c0b01007387 */ /* 0x0001e80000100800 */
[----:B0-----:R-:W2:Y:S04]  /*9960*/  LDL.LU R11, [R1+0x2c8] ;  /* 0x0002c800010b7983 */ /* 0x001ea80000300800 */
[----:B------:R0:W-:Y:S04]  /*9970*/  STL [R1+0x408], R10 ;  /* 0x0004080a01007387 */ /* 0x0001e80000100800 */
[----:B------:R1:W-:Y:S04]  /*9980*/  STL.64 [R1+0x400], R4 ;  /* 0x0004000401007387 */ /* 0x0003e80000100a00 */
[----:B------:R3:W-:Y:S01]  /*9990*/  STL [R1+0x3f8], R3 ;  /* 0x0003f80301007387 */ /* 0x0007e20000100800 */
[----:B--2---:R-:W-:-:S05]  /*99a0*/  HADD2.F32 R13, -RZ, R11.H0_H0 ;  /* 0x2000000bff0d7230 */ /* 0x004fca0000004100 */
[----:B------:R-:W-:-:S04]  /*99b0*/  FMUL R13, R13, R16 ;  /* 0x000000100d0d7220 */ /* 0x000fc80000400000 */
[----:B----4-:R-:W-:Y:S01]  /*99c0*/  FFMA R12, R12, R2, R13 ;  /* 0x000000020c0c7223 */ /* 0x010fe2000000000d */
[----:B0-----:R-:W-:Y:S01]  /*99d0*/  PRMT R10, R11, 0x7610, R10 ;  /* 0x000076100b0a7816 */ /* 0x001fe2000000000a */
[----:B------:R0:W5:Y:S03]  /*99e0*/  LDL.LU R13, [R1+0x414] ;  /* 0x00041400010d7983 */ /* 0x0001660000300800 */
[----:B-1----:R-:W-:Y:S02]  /*99f0*/  F2FP.F16.F32.PACK_AB R5, RZ, R12 ;  /* 0x0000000cff05723e */ /* 0x002fe400000000ff */
[----:B------:R0:W5:Y:S01]  /*9a00*/  LDL.LU R12, [R1+0x410] ;  /* 0x00041000010c7983 */ /* 0x0001620000300800 */
[----:B------:R-:W-:Y:S02]  /*9a10*/  ISETP.GT.AND P5, PT, R0, 0x188, P5 ;  /* 0x000001880000780c */ /* 0x000fe40002fa4270 */
[----:B------:R-:W-:Y:S01]  /*9a20*/  PRMT R4, R5, 0x7610, R4 ;  /* 0x0000761005047816 */ /* 0x000fe20000000004 */
[----:B------:R-:W-:Y:S01]  /*9a30*/  @P4 IMAD.MOV.U32 R5, RZ, RZ, R9 ;  /* 0x000000ffff054224 */ /* 0x000fe200078e0009 */
[----:B------:R0:W5:Y:S02]  /*9a40*/  LDL.LU R11, [R1+0x40c] ;  /* 0x00040c00010b7983 */ /* 0x0001640000300800 */
[----:B---3--:R-:W-:Y:S01]  /*9a50*/  PRMT R3, R4, 0x7610, R3 ;  /* 0x0000761004037816 */ /* 0x008fe20000000003 */
[----:B------:R-:W-:Y:S01]  /*9a60*/  @P4 IMAD.MOV.U32 R4, RZ, RZ, R6 ;  /* 0x000000ffff044224 */ /* 0x000fe200078e0006 */
[----:B------:R1:W-:Y:S04]  /*9a70*/  STL.S16 [R1+0x2c8], R10 ;  /* 0x0002c80a01007387 */ /* 0x0003e80000100600 */
[----:B------:R2:W-:Y:S04]  /*9a80*/  @P4 STG.E.U16 desc[UR46][R4.64+0x12], R3 ;  /* 0x0000120304004986 */ /* 0x0005e8000c10152e */
[----:B-1----:R0:W5:Y:S04]  /*9a90*/  LDL.LU R10, [R1+0x408] ;  /* 0x00040800010a7983 */ /* 0x0021680000300800 */
[----:B--2---:R0:W5:Y:S04]  /*9aa0*/  LDL.LU.64 R4, [R1+0x400] ;  /* 0x0004000001047983 */ /* 0x0041680000300a00 */
[----:B------:R0:W5:Y:S01]  /*9ab0*/  LDL.LU R3, [R1+0x3f8] ;  /* 0x0003f80001037983 */ /* 0x0001620000300800 */
[----:B------:R-:W-:Y:S04]  /*9ac0*/  BSSY B1, `(.L_x_133) ;  /* 0x0000006000017945 */ /* 0x000fe80003800000 */
[----:B------:R-:W-:Y:S05]  /*9ad0*/  @!P5 BRA `(.L_x_134) ;  /* 0x000000000010d947 */ /* 0x000fea0003800000 */
[----:B------:R1:W-:Y:S04]  /*9ae0*/  STL [R1+0x3f8], R0 ;  /* 0x0003f80001007387 */ /* 0x0003e80000100800 */
[----:B-1---5:R-:W2:Y:S04]  /*9af0*/  LDG.E.LTC128B.U16 R0, desc[UR46][R10.64+0x10] ;  /* 0x0000102e0a007981 */ /* 0x022ea8000c1e1520 */
[----:B--2---:R1:W-:Y:S04]  /*9b00*/  STL [R1+0x2c8], R0 ;  /* 0x0002c80001007387 */ /* 0x0043e80000100800 */
[----:B-1----:R1:W5:Y:S02]  /*9b10*/  LDL.LU R0, [R1+0x3f8] ;  /* 0x0003f80001007983 */ /* 0x0023640000300800 */
.L_x_134:
[----:B------:R-:W-:Y:S05]  /*9b20*/  BSYNC B1 ;  /* 0x0000000000017941 */ /* 0x000fea0003800000 */
.L_x_133:
[----:B-----5:R-:W-:Y:S04]  /*9b30*/  STL [R1+0x41c], R11 ;  /* 0x00041c0b01007387 */ /* 0x020fe80000100800 */
[----:B------:R2:W-:Y:S04]  /*9b40*/  STL [R1+0x418], R10 ;  /* 0x0004180a01007387 */ /* 0x0005e80000100800 */
[----:B--2---:R-:W2:Y:S04]  /*9b50*/  LDL.LU R10, [R1+0x2d8] ;  /* 0x0002d800010a7983 */ /* 0x004ea80000300800 */
[----:B------:R-:W-:Y:S04]  /*9b60*/  STL [R1+0x414], R9 ;  /* 0x0004140901007387 */ /* 0x000fe80000100800 */
[----:B------:R-:W-:Y:S04]  /*9b70*/  STL [R1+0x410], R8 ;  /* 0x0004100801007387 */ /* 0x000fe80000100800 */
[----:B------:R3:W-:Y:S04]  /*9b80*/  STL [R1+0x40c], R7 ;  /* 0x00040c0701007387 */ /* 0x0007e80000100800 */
[----:B---3--:R-:W3:Y:S04]  /*9b90*/  LDL.LU R7, [R1+0x2c8] ;  /* 0x0002c80001077983 */ /* 0x008ee80000300800 */
[----:B------:R-:W-:Y:S04]  /*9ba0*/  STL [R1+0x408], R6 ;  /* 0x0004080601007387 */ /* 0x000fe80000100800 */
[----:B------:R4:W-:Y:S04]  /*9bb0*/  STL.64 [R1+0x400], R4 ;  /* 0x0004000401007387 */ /* 0x0009e80000100a00 */
[----:B----4-:R-:W4:Y:S04]  /*9bc0*/  LDL.64 R4, [R1+0x2c0] ;  /* 0x0002c00001047983 */ /* 0x010f280000100a00 */
[----:B------:R0:W-:Y:S01]  /*9bd0*/  STL [R1+0x3f8], R3 ;  /* 0x0003f80301007387 */ /* 0x0001e20000100800 */
[----:B---3--:R-:W-:-:S05]  /*9be0*/  HADD2.F32 R11, -RZ, R7.H0_H0 ;  /* 0x20000007ff0b7230 */ /* 0x008fca0000004100 */
[----:B------:R-:W-:-:S04]  /*9bf0*/  FMUL R11, R11, R16 ;  /* 0x000000100b0b7220 */ /* 0x000fc80000400000 */
[----:B--2---:R-:W-:Y:S01]  /*9c00*/  FFMA R10, R10, R2, R11 ;  /* 0x000000020a0a7223 */ /* 0x004fe2000000000b */
[----:B------:R-:W-:Y:S01]  /*9c10*/  PRMT R6, R7, 0x7610, R6 ;  /* 0x0000761007067816 */ /* 0x000fe20000000006 */
[----:B------:R2:W5:Y:S03]  /*9c20*/  LDL.LU R11, [R1+0x41c] ;  /* 0x00041c00010b7983 */ /* 0x0005660000300800 */
[----:B------:R-:W-:Y:S02]  /*9c30*/  F2FP.F16.F32.PACK_AB R9, RZ, R10 ;  /* 0x0000000aff09723e */ /* 0x000fe400000000ff */
[----:B------:R2:W5:Y:S02]  /*9c40*/  LDL.LU R10, [R1+0x418] ;  /* 0x00041800010a7983 */ /* 0x0005640000300800 */
[----:B------:R-:W-:Y:S02]  /*9c50*/  PRMT R8, R9, 0x7610, R8 ;  /* 0x0000761009087816 */ /* 0x000fe40000000008 */
[----:B------:R2:W5:Y:S01]  /*9c60*/  LDL.LU R9, [R1+0x414] ;  /* 0x0004140001097983 */ /* 0x0005620000300800 */
[----:B------:R-:W-:-:S02]  /*9c70*/  ISETP.GT.AND P4, PT, R0, 0x188, P6 ;  /* 0x000001880000780c */ /* 0x000fc40003784270 */
[----:B0-----:R-:W-:Y:S02]  /*9c80*/  PRMT R3, R8, 0x7610, R3 ;  /* 0x0000761008037816 */ /* 0x001fe40000000003 */
[----:B------:R2:W5:Y:S04]  /*9c90*/  LDL.LU R8, [R1+0x410] ;  /* 0x0004100001087983 */ /* 0x0005680000300800 */
[----:B------:R2:W5:Y:S04]  /*9ca0*/  LDL.LU R7, [R1+0x40c] ;  /* 0x00040c0001077983 */ /* 0x0005680000300800 */
[----:B------:R0:W-:Y:S04]  /*9cb0*/  STL.S16 [R1+0x2c8], R6 ;  /* 0x0002c80601007387 */ /* 0x0001e80000100600 */
[----:B----4-:R3:W-:Y:S04]  /*9cc0*/  @P5 STG.E.U16 desc[UR46][R4.64+0x10], R3 ;  /* 0x0000100304005986 */ /* 0x0107e8000c10152e */
[----:B0-----:R2:W5:Y:S04]  /*9cd0*/  LDL.LU R6, [R1+0x408] ;  /* 0x0004080001067983 */ /* 0x0015680000300800 */
[----:B---3--:R2:W5:Y:S04]  /*9ce0*/  LDL.LU.64 R4, [R1+0x400] ;  /* 0x0004000001047983 */ /* 0x0085680000300a00 */
[----:B------:R2:W5:Y:S01]  /*9cf0*/  LDL.LU R3, [R1+0x3f8] ;  /* 0x0003f80001037983 */ /* 0x0005620000300800 */
[----:B------:R-:W-:Y:S04]  /*9d00*/  BSSY B1, `(.L_x_135) ;  /* 0x0000006000017945 */ /* 0x000fe80003800000 */
[----:B------:R-:W-:Y:S05]  /*9d10*/  @!P4 BRA `(.L_x_136) ;  /* 0x000000000010c947 */ /* 0x000fea0003800000 */
[----:B------:R0:W-:Y:S04]  /*9d20*/  STL [R1+0x3f8], R0 ;  /* 0x0003f80001007387 */ /* 0x0001e80000100800 */
[----:B0----5:R-:W3:Y:S04]  /*9d30*/  LDG.E.LTC128B.U16 R0, desc[UR46][R10.64+0x12] ;  /* 0x0000122e0a007981 */ /* 0x021ee8000c1e1520 */
[----:B---3--:R0:W-:Y:S04]  /*9d40*/  STL [R1+0x2c8], R0 ;  /* 0x0002c80001007387 */ /* 0x0081e80000100800 */
[----:B0-----:R0:W5:Y:S02]  /*9d50*/  LDL.LU R0, [R1+0x3f8] ;  /* 0x0003f80001007983 */ /* 0x0011640000300800 */
.L_x_136:
[----:B------:R-:W-:Y:S05]  /*9d60*/  BSYNC B1 ;  /* 0x0000000000017941 */ /* 0x000fea0003800000 */
.L_x_135:
[----:B-----5:R-:W-:Y:S04]  /*9d70*/  STL [R1+0x41c], R11 ;  /* 0x00041c0b01007387 */ /* 0x020fe80000100800 */
[----:B------:R3:W-:Y:S04]  /*9d80*/  STL [R1+0x418], R10 ;  /* 0x0004180a01007387 */ /* 0x0007e80000100800 */
[----:B---3--:R-:W3:Y:S04]  /*9d90*/  LDL.LU R10, [R1+0x2dc] ;  /* 0x0002dc00010a7983 */ /* 0x008ee80000300800 */
[----:B------:R-:W-:Y:S04]  /*9da0*/  STL [R1+0x414], R9 ;  /* 0x0004140901007387 */ /* 0x000fe80000100800 */
[----:B------:R-:W-:Y:S04]  /*9db0*/  STL [R1+0x410], R8 ;  /* 0x0004100801007387 */ /* 0x000fe80000100800 */
[----:B------:R4:W-:Y:S04]  /*9dc0*/  STL [R1+0x40c], R7 ;  /* 0x00040c0701007387 */ /* 0x0009e80000100800 */
[----:B----4-:R-:W4:Y:S04]  /*9dd0*/  LDL.LU R7, [R1+0x2c8] ;  /* 0x0002c80001077983 */ /* 0x010f280000300800 */
[----:B------:R-:W-:Y:S04]  /*9de0*/  STL [R1+0x408], R6 ;  /* 0x0004080601007387 */ /* 0x000fe80000100800 */
[----:B------:R1:W-:Y:S04]  /*9df0*/  STL.64 [R1+0x400], R4 ;  /* 0x0004000401007387 */ /* 0x0003e80000100a00 */
[----:B-1----:R-:W2:Y:S04]  /*9e00*/  LDL.64 R4, [R1+0x2c0] ;  /* 0x0002c00001047983 */ /* 0x002ea80000100a00 */
[----:B------:R1:W-:Y:S01]  /*9e10*/  STL [R1+0x3f8], R3 ;  /* 0x0003f80301007387 */ /* 0x0003e20000100800 */
[----:B----4-:R-:W-:-:S05]  /*9e20*/  HADD2.F32 R11, -RZ, R7.H0_H0 ;  /* 0x20000007ff0b7230 */ /* 0x010fca0000004100 */
[----:B------:R-:W-:-:S04]  /*9e30*/  FMUL R11, R11, R16 ;  /* 0x000000100b0b7220 */ /* 0x000fc80000400000 */
[----:B---3--:R-:W-:Y:S01]  /*9e40*/  FFMA R10, R10, R2, R11 ;  /* 0x000000020a0a7223 */ /* 0x008fe2000000000b */
[----:B------:R-:W-:Y:S01]  /*9e50*/  PRMT R6, R7, 0x7610, R6 ;  /* 0x0000761007067816 */ /* 0x000fe20000000006 */
[----:B------:R3:W5:Y:S03]  /*9e60*/  LDL.LU R11, [R1+0x41c] ;  /* 0x00041c00010b7983 */ /* 0x0007660000300800 */
[----:B------:R-:W-:Y:S02]  /*9e70*/  F2FP.F16.F32.PACK_AB R9, RZ, R10 ;  /* 0x0000000aff09723e */ /* 0x000fe400000000ff */
[----:B------:R3:W5:Y:S02]  /*9e80*/  LDL.LU R10, [R1+0x418] ;  /* 0x00041800010a7983 */ /* 0x0007640000300800 */
[----:B------:R-:W-:Y:S02]  /*9e90*/  PRMT R8, R9, 0x7610, R8 ;  /* 0x0000761009087816 */ /* 0x000fe40000000008 */
[----:B------:R3:W5:Y:S01]  /*9ea0*/  LDL.LU R9, [R1+0x414] ;  /* 0x0004140001097983 */ /* 0x0007620000300800 */
[----:B------:R-:W-:-:S02]  /*9eb0*/  ISETP.GT.AND P5, PT, R0, 0x180, P3 ;  /* 0x000001800000780c */ /* 0x000fc40001fa4270 */
[----:B-1----:R-:W-:Y:S02]  /*9ec0*/  PRMT R3, R8, 0x7610, R3 ;  /* 0x0000761008037816 */ /* 0x002fe40000000003 */
[----:B------:R3:W5:Y:S04]  /*9ed0*/  LDL.LU R8, [R1+0x410] ;  /* 0x0004100001087983 */ /* 0x0007680000300800 */
[----:B------:R3:W5:Y:S04]  /*9ee0*/  LDL.LU R7, [R1+0x40c] ;  /* 0x00040c0001077983 */ /* 0x0007680000300800 */
[----:B------:R1:W-:Y:S04]  /*9ef0*/  STL.S16 [R1+0x2c8], R6 ;  /* 0x0002c80601007387 */ /* 0x0003e80000100600 */
[----:B--2---:R2:W-:Y:S04]  /*9f00*/  @P4 STG.E.U16 desc[UR46][R4.64+0x12], R3 ;  /* 0x0000120304004986 */ /* 0x0045e8000c10152e */
[----:B-1----:R3:W5:Y:S04]  /*9f10*/  LDL.LU R6, [R1+0x408] ;  /* 0x0004080001067983 */ /* 0x0027680000300800 */
[----:B--2---:R3:W5:Y:S04]  /*9f20*/  LDL.LU.64 R4, [R1+0x400] ;  /* 0x0004000001047983 */ /* 0x0047680000300a00 */
[----:B------:R3:W5:Y:S01]  /*9f30*/  LDL.LU R3, [R1+0x3f8] ;  /* 0x0003f80001037983 */ /* 0x0007620000300800 */
[----:B------:R-:W-:Y:S04]  /*9f40*/  BSSY B1, `(.L_x_137) ;  /* 0x0000006000017945 */ /* 0x000fe80003800000 */
[----:B------:R-:W-:Y:S05]  /*9f50*/  @!P5 BRA `(.L_x_138) ;  /* 0x000000000010d947 */ /* 0x000fea0003800000 */
[----:B------:R1:W-:Y:S04]  /*9f60*/  STL [R1+0x3f8], R0 ;  /* 0x0003f80001007387 */ /* 0x0003e80000100800 */
[----:B-1----:R-:W2:Y:S04]  /*9f70*/  LDG.E.LTC128B.U16 R0, desc[UR46][R12.64+0x20] ;  /* 0x0000202e0c007981 */ /* 0x002ea8000c1e1520 */
[----:B--2---:R1:W-:Y:S04]  /*9f80*/  STL [R1+0x2c8], R0 ;  /* 0x0002c80001007387 */ /* 0x0043e80000100800 */
[----:B-1----:R1:W5:Y:S02]  /*9f90*/  LDL.LU R0, [R1+0x3f8] ;  /* 0x0003f80001007983 */ /* 0x0023640000300800 */
.L_x_138:
[----:B------:R-:W-:Y:S05]  /*9fa0*/  BSYNC B1 ;  /* 0x0000000000017941 */ /* 0x000fea0003800000 */
.L_x_137:
[----:B------:R-:W-:Y:S04]  /*9fb0*/  STL [R1+0x414], R13 ;  /* 0x0004140d01007387 */ /* 0x000fe80000100800 */
[----:B------:R2:W-:Y:S04]  /*9fc0*/  STL [R1+0x410], R12 ;  /* 0x0004100c01007387 */ /* 0x0005e80000100800 */
[----:B--2---:R-:W2:Y:S04]  /*9fd0*/  LDL.LU R12, [R1+0x2e0] ;  /* 0x0002e000010c7983 */ /* 0x004ea80000300800 */
[----:B-----5:R4:W-:Y:S04]  /*9fe0*/  STL [R1+0x40c], R11 ;  /* 0x00040c0b01007387 */ /* 0x0209e80000100800 */
[----:B----4-:R-:W4:Y:S04]  /*9ff0*/  LDL.LU R11, [R1+0x2c8] ;  /* 0x0002c800010b7983 */ /* 0x010f280000300800 */
[----:B------:R0:W-:Y:S04]  /*a000*/  STL [R1+0x408], R10 ;  /* 0x0004080a01007387 */ /* 0x0001e80000100800 */
[----:B------:R3:W-:Y:S04]  /*a010*/  STL.64 [R1+0x400], R4 ;  /* 0x0004000401007387 */ /* 0x0007e80000100a00 */
[----:B------:R1:W-:Y:S01]  /*a020*/  STL [R1+0x3f8], R3 ;  /* 0x0003f80301007387 */ /* 0x0003e20000100800 */
[----:B----4-:R-:W-:-:S05]  /*a030*/  HADD2.F32 R13, -RZ, R11.H0_H0 ;  /* 0x2000000bff0d7230 */ /* 0x010fca0000004100 */
[----:B------:R-:W-:-:S04]  /*a040*/  FMUL R13, R13, R16 ;  /* 0x000000100d0d7220 */ /* 0x000fc80000400000 */
[----:B--2---:R-:W-:Y:S01]  /*a050*/  FFMA R12, R12, R2, R13 ;  /* 0x000000020c0c7223 */ /* 0x004fe2000000000d */
[----:B0-----:R-:W-:Y:S01]  /*a060*/  PRMT R10, R11, 0x7610, R10 ;  /* 0x000076100b0a7816 */ /* 0x001fe2000000000a */
[----:B------:R0:W5:Y:S03]  /*a070*/  LDL.LU R13, [R1+0x414] ;  /* 0x00041400010d7983 */ /* 0x0001660000300800 */
[----:B---3--:R-:W-:Y:S02]  /*a080*/  F2FP.F16.F32.PACK_AB R5, RZ, R12 ;  /* 0x0000000cff05723e */ /* 0x008fe400000000ff */
[----:B------:R0:W5:Y:S01]  /*a090*/  LDL.LU R12, [R1+0x410] ;  /* 0x00041000010c7983 */ /* 0x0001620000300800 */
[----:B------:R-:W-:Y:S02]  /*a0a0*/  ISETP.GT.AND P4, PT, R0, 0x180, P2 ;  /* 0x000001800000780c */ /* 0x000fe40001784270 */
[----:B------:R-:W-:Y:S01]  /*a0b0*/  PRMT R4, R5, 0x7610, R4 ;  /* 0x0000761005047816 */ /* 0x000fe20000000004 */
[----:B------:R-:W-:Y:S01]  /*a0c0*/  @P5 IMAD.MOV.U32 R5, RZ, RZ, R9 ;  /* 0x000000ffff055224 */ /* 0x000fe200078e0009 */
[----:B------:R0:W5:Y:S02]  /*a0d0*/  LDL.LU R11, [R1+0x40c] ;  /* 0x00040c00010b7983 */ /* 0x0001640000300800 */
[----:B-1----:R-:W-:Y:S01]  /*a0e0*/  PRMT R3, R4, 0x7610, R3 ;  /* 0x0000761004037816 */ /* 0x002fe20000000003 */
        /* <DEDUP_REMOVED lines=12> */
.L_x_140:
[----:B------:R-:W-:Y:S05]  /*a1b0*/  BSYNC B1 ;  /* 0x0000000000017941 */ /* 0x000fea0003800000 */
.L_x_139:
[----:B-----5:R-:W-:Y:S04]  /*a1c0*/  STL [R1+0x414], R13 ;  /* 0x0004140d01007387 */ /* 0x020fe80000100800 */
[----:B------:R2:W-:Y:S04]  /*a1d0*/  STL [R1+0x410], R12 ;  /* 0x0004100c01007387 */ /* 0x0005e80000100800 */
[----:B--2---:R-:W2:Y:S04]  /*a1e0*/  LDL.LU R12, [R1+0x2e4] ;  /* 0x0002e400010c7983 */ /* 0x004ea80000300800 */
[----:B------:R3:W-:Y:S04]  /*a1f0*/  STL [R1+0x40c], R11 ;  /* 0x00040c0b01007387 */ /* 0x0007e80000100800 */
[----:B---3--:R-:W3:Y:S04]  /*a200*/  LDL.LU R11, [R1+0x2c8] ;  /* 0x0002c800010b7983 */ /* 0x008ee80000300800 */
[----:B------:R4:W-:Y:S04]  /*a210*/  STL [R1+0x408], R10 ;  /* 0x0004080a01007387 */ /* 0x0009e80000100800 */
[----:B------:R0:W-:Y:S04]  /*a220*/  STL.64 [R1+0x400], R4 ;  /* 0x0004000401007387 */ /* 0x0001e80000100a00 */
[----:B------:R1:W-:Y:S01]  /*a230*/  STL [R1+0x3f8], R3 ;  /* 0x0003f80301007387 */ /* 0x0003e20000100800 */
[----:B---3--:R-:W-:-:S05]  /*a240*/  HADD2.F32 R13, -RZ, R11.H0_H0 ;  /* 0x2000000bff0d7230 */ /* 0x008fca0000004100 */
[----:B------:R-:W-:-:S04]  /*a250*/  FMUL R13, R13, R16 ;  /* 0x000000100d0d7220 */ /* 0x000fc80000400000 */
[----:B--2---:R-:W-:Y:S01]  /*a260*/  FFMA R12, R12, R2, R13 ;  /* 0x000000020c0c7223 */ /* 0x004fe2000000000d */
[----:B----4-:R-:W-:Y:S01]  /*a270*/  PRMT R10, R11, 0x7610, R10 ;  /* 0x000076100b0a7816 */ /* 0x010fe2000000000a */
[----:B------:R2:W5:Y:S03]  /*a280*/  LDL.LU R13, [R1+0x414] ;  /* 0x00041400010d7983 */ /* 0x0005660000300800 */
[----:B0-----:R-:W-:Y:S02]  /*a290*/  F2FP.F16.F32.PACK_AB R5, RZ, R12 ;  /* 0x0000000cff05723e */ /* 0x001fe400000000ff */
        /* <DEDUP_REMOVED lines=9> */
[----:B0-----:R2:W5:Y:S04]  /*a330*/  LDL.LU R10, [R1+0x408] ;  /* 0x00040800010a7983 */ /* 0x0015680000300800 */
[----:B-1----:R2:W5:Y:S04]  /*a340*/  LDL.LU.64 R4, [R1+0x400] ;  /* 0x0004000001047983 */ /* 0x0025680000300a00 */
[----:B------:R2:W5:Y:S01]  /*a350*/  LDL.LU R3, [R1+0x3f8] ;  /* 0x0003f80001037983 */ /* 0x0005620000300800 */
[----:B------:R-:W-:Y:S04]  /*a360*/  BSSY B1, `(.L_x_141) ;  /* 0x0000006000017945 */ /* 0x000fe80003800000 */
[----:B------:R-:W-:Y:S05]  /*a370*/  @!P3 BRA `(.L_x_142) ;  /* 0x000000000010b947 */ /* 0x000fea0003800000 */
[----:B------:R0:W-:Y:S04]  /*a380*/  STL [R1+0x3f8], R0 ;  /* 0x0003f80001007387 */ /* 0x0001e80000100800 */
[----:B0----5:R-:W3:Y:S04]  /*a390*/  LDG.E.LTC128B.U16 R0, desc[UR46][R10.64+0x20] ;  /* 0x0000202e0a007981 */ /* 0x021ee8000c1e1520 */
[----:B---3--:R0:W-:Y:S04]  /*a3a0*/  STL [R1+0x2c8], R0 ;  /* 0x0002c80001007387 */ /* 0x0081e80000100800 */
[----:B0-----:R0:W5:Y:S02]  /*a3b0*/  LDL.LU R0, [R1+0x3f8] ;  /* 0x0003f80001007983 */ /* 0x0011640000300800 */
.L_x_142:
[----:B------:R-:W-:Y:S05]  /*a3c0*/  BSYNC B1 ;  /* 0x0000000000017941 */ /* 0x000fea0003800000 */
.L_x_141:
[----:B-----5:R-:W-:Y:S04]  /*a3d0*/  STL [R1+0x41c], R11 ;  /* 0x00041c0b01007387 */ /* 0x020fe80000100800 */
[----:B------:R1:W-:Y:S04]  /*a3e0*/  STL [R1+0x418], R10 ;  /* 0x0004180a01007387 */ /* 0x0003e80000100800 */
[----:B-1----:R-:W3:Y:S04]  /*a3f0*/  LDL.LU R10, [R1+0x2e8] ;  /* 0x0002e800010a7983 */ /* 0x002ee80000300800 */
[----:B------:R-:W-:Y:S04]  /*a400*/  STL [R1+0x414], R9 ;  /* 0x0004140901007387 */ /* 0x000fe80000100800 */
[----:B------:R-:W-:Y:S04]  /*a410*/  STL [R1+0x410], R8 ;  /* 0x0004100801007387 */ /* 0x000fe80000100800 */
[----:B------:R1:W-:Y:S04]  /*a420*/  STL [R1+0x40c], R7 ;  /* 0x00040c0701007387 */ /* 0x0003e80000100800 */
[----:B-1----:R-:W4:Y:S04]  /*a430*/  LDL.LU R7, [R1+0x2c8] ;  /* 0x0002c80001077983 */ /* 0x002f280000300800 */
        /* <DEDUP_REMOVED lines=28> */
.L_x_144:
[----:B------:R-:W-:Y:S05]  /*a600*/  BSYNC B1 ;  /* 0x0000000000017941 */ /* 0x000fea0003800000 */
.L_x_143:
[----:B-----5:R-:W-:Y:S04]  /*a610*/  STL [R1+0x41c], R11 ;  /* 0x00041c0b01007387 */ /* 0x020fe80000100800 */
[----:B------:R2:W-:Y:S04]  /*a620*/  STL [R1+0x418], R10 ;  /* 0x0004180a01007387 */ /* 0x0005e80000100800 */
[----:B--2---:R-:W2:Y:S04]  /*a630*/  LDL.LU R10, [R1+0x2ec] ;  /* 0x0002ec00010a7983 */ /* 0x004ea80000300800 */
[----:B------:R-:W-:Y:S04]  /*a640*/  STL [R1+0x414], R9 ;  /* 0x0004140901007387 */ /* 0x000fe80000100800 */
[----:B------:R-:W-:Y:S04]  /*a650*/  STL [R1+0x410], R8 ;  /* 0x0004100801007387 */ /* 0x000fe80000100800 */
[----:B------:R4:W-:Y:S04]  /*a660*/  STL [R1+0x40c], R7 ;  /* 0x00040c0701007387 */ /* 0x0009e80000100800 */
[----:B----4-:R-:W4:Y:S04]  /*a670*/  LDL.LU R7, [R1+0x2c8] ;  /* 0x0002c80001077983 */ /* 0x010f280000300800 */
[----:B------:R-:W-:Y:S04]  /*a680*/  STL [R1+0x408], R6 ;  /* 0x0004080601007387 */ /* 0x000fe80000100800 */
[----:B------:R0:W-:Y:S04]  /*a690*/  STL.64 [R1+0x400], R4 ;  /* 0x0004000401007387 */ /* 0x0001e80000100a00 */
[----:B0-----:R-:W3:Y:S04]  /*a6a0*/  LDL.64 R4, [R1+0x2c0] ;  /* 0x0002c00001047983 */ /* 0x001ee80000100a00 */
[----:B------:R0:W-:Y:S01]  /*a6b0*/  STL [R1+0x3f8], R3 ;  /* 0x0003f80301007387 */ /* 0x0001e20000100800 */
[----:B----4-:R-:W-:-:S05]  /*a6c0*/  HADD2.F32 R11, -RZ, R7.H0_H0 ;  /* 0x20000007ff0b7230 */ /* 0x010fca0000004100 */
        /* <DEDUP_REMOVED lines=13> */
[----:B---3--:R3:W-:Y:S04]  /*a7a0*/  @P2 STG.E.U16 desc[UR46][R4.64+0x22], R3 ;  /* 0x0000220304002986 */ /* 0x0087e8000c10152e */
[----:B0-----:R2:W5:Y:S04]  /*a7b0*/  LDL.LU R6, [R1+0x408] ;  /* 0x0004080001067983 */ /* 0x0015680000300800 */
[----:B---3--:R2:W5:Y:S04]  /*a7c0*/  LDL.LU.64 R4, [R1+0x400] ;  /* 0x0004000001047983 */ /* 0x0085680000300a00 */
[----:B------:R2:W5:Y:S01]  /*a7d0*/  LDL.LU R3, [R1+0x3f8] ;  /* 0x0003f80001037983 */ /* 0x0005620000300800 */
[----:B------:R-:W-:Y:S04]  /*a7e0*/  BSSY B1, `(.L_x_145) ;  /* 0x0000006000017945 */ /* 0x000fe80003800000 */
[----:B------:R-:W-:Y:S05]  /*a7f0*/  @!P3 BRA `(.L_x_146) ;  /* 0x000000000010b947 */ /* 0x000fea0003800000 */
[----:B------:R0:W-:Y:S04]  /*a800*/  STL [R1+0x3f8], R0 ;  /* 0x0003f80001007387 */ /* 0x0001e80000100800 */
[----:B0-----:R-:W3:Y:S04]  /*a810*/  LDG.E.LTC128B.U16 R0, desc[UR46][R12.64+0x30] ;  /* 0x0000302e0c007981 */ /* 0x001ee8000c1e1520 */
[----:B---3--:R0:W-:Y:S04]  /*a820*/  STL [R1+0x2c8], R0 ;  /* 0x0002c80001007387 */ /* 0x0081e80000100800 */
[----:B0-----:R0:W5:Y:S02]  /*a830*/  LDL.LU R0, [R1+0x3f8] ;  /* 0x0003f80001007983 */ /* 0x0011640000300800 */
.L_x_146:
[----:B------:R-:W-:Y:S05]  /*a840*/  BSYNC B1 ;  /* 0x0000000000017941 */ /* 0x000fea0003800000 */
.L_x_145:
[----:B------:R-:W-:Y:S04]  /*a850*/  STL [R1+0x414], R13 ;  /* 0x0004140d01007387 */ /* 0x000fe80000100800 */
[----:B------:R3:W-:Y:S04]  /*a860*/  STL [R1+0x410], R12 ;  /* 0x0004100c01007387 */ /* 0x0007e80000100800 */
[----:B---3--:R-:W3:Y:S04]  /*a870*/  LDL.LU R12, [R1+0x2f0] ;  /* 0x0002f000010c7983 */ /* 0x008ee80000300800 */
[----:B-----5:R4:W-:Y:S04]  /*a880*/  STL [R1+0x40c], R11 ;  /* 0x00040c0b01007387 */ /* 0x0209e80000100800 */
[----:B----4-:R-:W4:Y:S04]  /*a890*/  LDL.LU R11, [R1+0x2c8] ;  /* 0x0002c800010b7983 */ /* 0x010f280000300800 */
[----:B------:R1:W-:Y:S04]  /*a8a0*/  STL [R1+0x408], R10 ;  /* 0x0004080a01007387 */ /* 0x0003e80000100800 */
[----:B------:R2:W-:Y:S04]  /*a8b0*/  STL.64 [R1+0x400], R4 ;  /* 0x0004000401007387 */ /* 0x0005e80000100a00 */
[----:B------:R0:W-:Y:S01]  /*a8c0*/  STL [R1+0x3f8], R3 ;  /* 0x0003f80301007387 */ /* 0x0001e20000100800 */
[----:B----4-:R-:W-:-:S05]  /*a8d0*/  HADD2.F32 R13, -RZ, R11.H0_H0 ;  /* 0x2000000bff0d7230 */ /* 0x010fca0000004100 */
[----:B------:R-:W-:-:S04]  /*a8e0*/  FMUL R13, R13, R16 ;  /* 0x000000100d0d7220 */ /* 0x000fc80000400000 */
[----:B---3--:R-:W-:Y:S01]  /*a8f0*/  FFMA R12, R12, R2, R13 ;  /* 0x000000020c0c7223 */ /* 0x008fe2000000000d */
[----:B-1----:R-:W-:Y:S01]  /*a900*/  PRMT R10, R11, 0x7610, R10 ;  /* 0x000076100b0a7816 */ /* 0x002fe2000000000a */
[----:B------:R1:W5:Y:S03]  /*a910*/  LDL.LU R13, [R1+0x414] ;  /* 0x00041400010d7983 */ /* 0x0003660000300800 */
[----:B--2---:R-:W-:Y:S02]  /*a920*/  F2FP.F16.F32.PACK_AB R5, RZ, R12 ;  /* 0x0000000cff05723e */ /* 0x004fe400000000ff */
[----:B------:R1:W5:Y:S01]  /*a930*/  LDL.LU R12, [R1+0x410] ;  /* 0x00041000010c7983 */ /* 0x0003620000300800 */
[----:B------:R-:W-:Y:S02]  /*a940*/  ISETP.GT.AND P2, PT, R0, 0x180, P0 ;  /* 0x000001800000780c */ /* 0x000fe40000744270 */
[----:B------:R-:W-:Y:S01]  /*a950*/  PRMT R4, R5, 0x7610, R4 ;  /* 0x0000761005047816 */ /* 0x000fe20000000004 */
[----:B------:R-:W-:Y:S01]  /*a960*/  @P3 IMAD.MOV.U32 R5, RZ, RZ, R9 ;  /* 0x000000ffff053224 */ /* 0x000fe200078e0009 */
[----:B------:R1:W5:Y:S02]  /*a970*/  LDL.LU R11, [R1+0x40c] ;  /* 0x00040c00010b7983 */ /* 0x0003640000300800 */
[----:B0-----:R-:W-:Y:S01]  /*a980*/  PRMT R3, R4, 0x7610, R3 ;  /* 0x0000761004037816 */ /* 0x001fe20000000003 */
[----:B------:R-:W-:Y:S01]  /*a990*/  @P3 IMAD.MOV.U32 R4, RZ, RZ, R6 ;  /* 0x000000ffff043224 */ /* 0x000fe200078e0006 */
[----:B------:R0:W-:Y:S04]  /*a9a0*/  STL.S16 [R1+0x2c8], R10 ;  /* 0x0002c80a01007387 */ /* 0x0001e80000100600 */
[----:B------:R2:W-:Y:S04]  /*a9b0*/  @P3 STG.E.U16 desc[UR46][R4.64+0x30], R3 ;  /* 0x0000300304003986 */ /* 0x0005e8000c10152e */
[----:B0-----:R1:W5:Y:S04]  /*a9c0*/  LDL.LU R10, [R1+0x408] ;  /* 0x00040800010a7983 */ /* 0x0013680000300800 */
[----:B--2---:R1:W5:Y:S04]  /*a9d0*/  LDL.LU.64 R4, [R1+0x400] ;  /* 0x0004000001047983 */ /* 0x0043680000300a00 */
[----:B------:R1:W5:Y:S01]  /*a9e0*/  LDL.LU R3, [R1+0x3f8] ;  /* 0x0003f80001037983 */ /* 0x0003620000300800 */
[----:B------:R-:W-:Y:S04]  /*a9f0*/  BSSY B1, `(.L_x_147) ;  /* 0x0000006000017945 */ /* 0x000fe80003800000 */
[----:B------:R-:W-:Y:S05]  /*aa00*/  @!P2 BRA `(.L_x_148) ;  /* 0x000000000010a947 */ /* 0x000fea0003800000 */
[----:B------:R0:W-:Y:S04]  /*aa10*/  STL [R1+0x3f8], R0 ;  /* 0x0003f80001007387 */ /* 0x0001e80000100800 */
[----:B0----5:R-:W2:Y:S04]  /*aa20*/  LDG.E.LTC128B.U16 R0, desc[UR46][R12.64+0x32] ;  /* 0x0000322e0c007981 */ /* 0x021ea8000c1e1520 */
[----:B--2---:R0:W-:Y:S04]  /*aa30*/  STL [R1+0x2c8], R0 ;  /* 0x0002c80001007387 */ /* 0x0041e80000100800 */
[----:B0-----:R0:W5:Y:S02]  /*aa40*/  LDL.LU R0, [R1+0x3f8] ;  /* 0x0003f80001007983 */ /* 0x0011640000300800 */
.L_x_148:
[----:B------:R-:W-:Y:S05]  /*aa50*/  BSYNC B1 ;  /* 0x0000000000017941 */ /* 0x000fea0003800000 */
.L_x_147:
[----:B------:R-:W2:Y:S04]  /*aa60*/  LDL R8, [R1+0x2c8] ;  /* 0x0002c80001087983 */ /* 0x000ea80000100800 */
[----:B-----5:R3:W-:Y:S04]  /*aa70*/  STL.64 [R1+0x400], R4 ;  /* 0x0004000401007387 */ /* 0x0207e80000100a00 */
[----:B---3--:R-:W3:Y:S01]  /*aa80*/  LDL.LU R5, [R1+0x2f4] ;  /* 0x0002f40001057983 */ /* 0x008ee20000300800 */
[----:B------:R-:W-:Y:S01]  /*aa90*/  @P2 IMAD.MOV.U32 R4, RZ, RZ, R6 ;  /* 0x000000ffff042224 */ /* 0x000fe200078e0006 */
[----:B------:R-:W-:-:S02]  /*aaa0*/  ISETP.GT.AND P1, PT, R0, 0x188, P1 ;  /* 0x000001880000780c */ /* 0x000fc40000f24270 */
[----:B------:R4:W-:Y:S01]  /*aab0*/  STL [R1+0x3f8], R3 ;  /* 0x0003f80301007387 */ /* 0x0009e20000100800 */
[----:B--2---:R-:W-:-:S05]  /*aac0*/  HADD2.F32 R8, -RZ, R8.H0_H0 ;  /* 0x20000008ff087230 */ /* 0x004fca0000004100 */
[----:B------:R-:W-:-:S04]  /*aad0*/  FMUL R8, R8, R16 ;  /* 0x0000001008087220 */ /* 0x000fc80000400000 */
[----:B---3--:R-:W-:Y:S01]  /*aae0*/  FFMA R8, R5, R2, R8 ;  /* 0x0000000205087223 */ /* 0x008fe20000000008 */
[----:B------:R-:W-:Y:S02]  /*aaf0*/  @P2 IMAD.MOV.U32 R5, RZ, RZ, R9 ;  /* 0x000000ffff052224 */ /* 0x000fe400078e0009 */
[----:B------:R-:W2:Y:S02]  /*ab00*/  LDL.LU R9, [R1+0x2c8] ;  /* 0x0002c80001097983 */ /* 0x000ea40000300800 */
[----:B------:R-:W-:-:S04]  /*ab10*/  F2FP.F16.F32.PACK_AB R8, RZ, R8 ;  /* 0x00000008ff08723e */ /* 0x000fc800000000ff */
[----:B----4-:R-:W-:-:S05]  /*ab20*/  PRMT R3, R8, 0x7610, R3 ;  /* 0x0000761008037816 */ /* 0x010fca0000000003 */
[----:B------:R3:W-:Y:S04]  /*ab30*/  @P2 STG.E.U16 desc[UR46][R4.64+0x32], R3 ;  /* 0x0000320304002986 */ /* 0x0007e8000c10152e */
[----:B---3--:R3:W5:Y:S04]  /*ab40*/  LDL.LU.64 R4, [R1+0x400] ;  /* 0x0004000001047983 */ /* 0x0087680000300a00 */
[----:B------:R3:W5:Y:S01]  /*ab50*/  LDL.LU R3, [R1+0x3f8] ;  /* 0x0003f80001037983 */ /* 0x0007620000300800 */
[----:B------:R-:W-:Y:S01]  /*ab60*/  BSSY B1, `(.L_x_149) ;  /* 0x0000004000017945 */ /* 0x000fe20003800000 */
[----:B--2---:R-:W-:-:S03]  /*ab70*/  PRMT R8, R9, 0x7610, R8 ;  /* 0x0000761009087816 */ /* 0x004fc60000000008 */
[----:B---3--:R-:W-:Y:S05]  /*ab80*/  @!P1 BRA `(.L_x_150) ;  /* 0x0000000000049947 */ /* 0x008fea0003800000 */
[----:B------:R2:W5:Y:S02]  /*ab90*/  LDG.E.LTC128B.U16 R8, desc[UR46][R10.64+0x30] ;  /* 0x0000302e0a087981 */ /* 0x000564000c1e1520 */
.L_x_150:
[----:B------:R-:W-:Y:S05]  /*aba0*/  BSYNC B1 ;  /* 0x0000000000017941 */ /* 0x000fea0003800000 */
.L_x_149:
[----:B-----5:R3:W-:Y:S04]  /*abb0*/  STL [R1+0x400], R3 ;  /* 0x0004000301007387 */ /* 0x0207e80000100800 */
[----:B---3--:R-:W3:Y:S04]  /*abc0*/  LDL.LU R3, [R1+0x2f8] ;  /* 0x0002f80001037983 */ /* 0x008ee80000300800 */
[----:B------:R4:W-:Y:S04]  /*abd0*/  STL.64 [R1+0x3f8], R4 ;  /* 0x0003f80401007387 */ /* 0x0009e80000100a00 */
[----:B----4-:R-:W4:Y:S01]  /*abe0*/  LDL.64 R4, [R1+0x2c0] ;  /* 0x0002c00001047983 */ /* 0x010f220000100a00 */
[----:B------:R-:W-:-:S05]  /*abf0*/  HADD2.F32 R9, -RZ, R8.H0_H0 ;  /* 0x20000008ff097230 */ /* 0x000fca0000004100 */
[----:B------:R-:W-:-:S04]  /*ac00*/  FMUL R9, R9, R16 ;  /* 0x0000001009097220 */ /* 0x000fc80000400000 */
[----:B---3--:R-:W-:Y:S02]  /*ac10*/  FFMA R9, R3, R2, R9 ;  /* 0x0000000203097223 */ /* 0x008fe40000000009 */
[----:B------:R3:W5:Y:S01]  /*ac20*/  LDL.LU R3, [R1+0x400] ;  /* 0x0004000001037983 */ /* 0x0007620000300800 */
[----:B------:R-:W-:Y:S02]  /*ac30*/  ISETP.GT.AND P0, PT, R0, 0x188, P0 ;  /* 0x000001880000780c */ /* 0x000fe40000704270 */
[----:B------:R-:W-:-:S05]  /*ac40*/  F2FP.F16.F32.PACK_AB R9, RZ, R9 ;  /* 0x00000009ff09723e */ /* 0x000fca00000000ff */
[----:B----4-:R4:W-:Y:S04]  /*ac50*/  @P1 STG.E.U16 desc[UR46][R4.64+0x30], R9 ;  /* 0x0000300904001986 */ /* 0x0109e8000c10152e */
[----:B----4-:R3:W5:Y:S01]  /*ac60*/  LDL.LU.64 R4, [R1+0x3f8] ;  /* 0x0003f80001047983 */ /* 0x0107620000300a00 */
[----:B------:R-:W-:Y:S04]  /*ac70*/  BSSY B1, `(.L_x_151) ;  /* 0x0000003000017945 */ /* 0x000fe80003800000 */
[----:B------:R-:W-:Y:S05]  /*ac80*/  @!P0 BRA `(.L_x_152) ;  /* 0x0000000000048947 */ /* 0x000fea0003800000 */
[----:B------:R4:W5:Y:S02]  /*ac90*/  LDG.E.LTC128B.U16 R8, desc[UR46][R10.64+0x32] ;  /* 0x0000322e0a087981 */ /* 0x000964000c1e1520 */
.L_x_152:
[----:B------:R-:W-:Y:S05]  /*aca0*/  BSYNC B1 ;  /* 0x0000000000017941 */ /* 0x000fea0003800000 */
.L_x_151:
[----:B------:R0:W-:Y:S04]  /*acb0*/  STL [R1+0x400], R6 ;  /* 0x0004000601007387 */ /* 0x0001e80000100800 */
[----:B0-----:R-:W2:Y:S04]  /*acc0*/  LDL.LU R6, [R1+0x2fc] ;  /* 0x0002fc0001067983 */ /* 0x001ea80000300800 */
[----:B-----5:R0:W-:Y:S04]  /*acd0*/  STL.64 [R1+0x3f8], R4 ;  /* 0x0003f80401007387 */ /* 0x0201e80000100a00 */
[----:B0-----:R-:W3:Y:S01]  /*ace0*/  LDL.LU.64 R4, [R1+0x2c0] ;  /* 0x0002c00001047983 */ /* 0x001ee20000300a00 */
[----:B------:R-:W-:-:S05]  /*acf0*/  HADD2.F32 R9, -RZ, R8.H0_H0 ;  /* 0x20000008ff097230 */ /* 0x000fca0000004100 */
[----:B------:R-:W-:-:S04]  /*ad00*/  FMUL R9, R9, R16 ;  /* 0x0000001009097220 */ /* 0x000fc80000400000 */
[----:B--2---:R-:W-:Y:S02]  /*ad10*/  FFMA R9, R6, R2, R9 ;  /* 0x0000000206097223 */ /* 0x004fe40000000009 */
[----:B------:R0:W5:Y:S01]  /*ad20*/  LDL.LU R6, [R1+0x400] ;  /* 0x0004000001067983 */ /* 0x0001620000300800 */
[----:B------:R-:W-:Y:S02]  /*ad30*/  ISETP.GT.AND P3, PT, R3, 0x20, PT ;  /* 0x000000200300780c */ /* 0x000fe40003f64270 */
[----:B------:R-:W-:Y:S02]  /*ad40*/  F2FP.F16.F32.PACK_AB R9, RZ, R9 ;  /* 0x00000009ff09723e */ /* 0x000fe400000000ff */
[----:B------:R-:W-:Y:S02]  /*ad50*/  ISETP.GT.AND P1, PT, R0, RZ, P3 ;  /* 0x000000ff0000720c */ /* 0x000fe40001f24270 */
[----:B------:R-:W-:Y:S01]  /*ad60*/  LOP3.LUT R17, R17, 0xfffffffe, RZ, 0xc0, !PT ;  /* 0xfffffffe11117812 */ /* 0x000fe200078ec0ff */
[----:B---3--:R2:W-:Y:S01]  /*ad70*/  @P0 STG.E.U16 desc[UR46][R4.64+0x32], R9 ;  /* 0x0000320904000986 */ /* 0x0085e2000c10152e */
[----:B------:R-:W-:Y:S05]  /*ad80*/  BSSY B1, `(.L_x_153) ;  /* 0x0000005000017945 */ /* 0x000fea0003800000 */
[----:B------:R-:W-:Y:S01]  /*ad90*/  @P3 LOP3.LUT R17, R17, 0x1, RZ, 0xfc, !PT ;  /* 0x0000000111113812 */ /* 0x000fe200078efcff */
[----:B--2---:R0:W5:Y:S03]  /*ada0*/  LDL.LU.64 R4, [R1+0x3f8] ;  /* 0x0003f80001047983 */ /* 0x0041660000300a00 */
[----:B------:R-:W-:Y:S05]  /*adb0*/  @!P1 BRA `(.L_x_154) ;  /* 0x0000000000049947 */ /* 0x000fea0003800000 */
[----:B------:R2:W5:Y:S02]  /*adc0*/  LDG.E.LTC128B.U16 R8, desc[UR46][R236.64+0x40] ;  /* 0x0000402eec087981 */ /* 0x000564000c1e1520 */
.L_x_154:
[----:B------:R-:W-:Y:S05]  /*add0*/  BSYNC B1 ;  /* 0x0000000000017941 */ /* 0x000fea0003800000 */
.L_x_153:
[----:B-----5:R3:W-:Y:S04]  /*ade0*/  STL [R1+0x400], R6 ;  /* 0x0004000601007387 */ /* 0x0207e80000100800 */
[----:B---3--:R-:W3:Y:S04]  /*adf0*/  LDL.LU R6, [R1+0x280] ;  /* 0x0002800001067983 */ /* 0x008ee80000300800 */
[----:B------:R0:W-:Y:S04]  /*ae00*/  STL.64 [R1+0x3f8], R4 ;  /* 0x0003f80401007387 */ /* 0x0001e80000100a00 */
[----:B0-----:R-:W4:Y:S01]  /*ae10*/  LDL.64 R4, [R1+0x308] ;  /* 0x0003080001047983 */ /* 0x001f220000100a00 */
[----:B------:R-:W-:-:S05]  /*ae20*/  HADD2.F32 R9, -RZ, R8.H0_H0 ;  /* 0x20000008ff097230 */ /* 0x000fca0000004100 */
[----:B------:R-:W-:-:S04]  /*ae30*/  FMUL R9, R9, R16 ;  /* 0x0000001009097220 */ /* 0x000fc80000400000 */
[----:B---3--:R-:W-:Y:S02]  /*ae40*/  FFMA R9, R6, R2, R9 ;  /* 0x0000000206097223 */ /* 0x008fe40000000009 */
[----:B------:R0:W5:Y:S01]  /*ae50*/  LDL.LU R6, [R1+0x400] ;  /* 0x0004000001067983 */ /* 0x0001620000300800 */
[----:B------:R-:W-:Y:S02]  /*ae60*/  ISETP.GT.AND P2, PT, R3, 0x21, PT ;  /* 0x000000210300780c */ /* 0x000fe40003f44270 */
[----:B------:R-:W-:Y:S02]  /*ae70*/  F2FP.F16.F32.PACK_AB R9, RZ, R9 ;  /* 0x00000009ff09723e */ /* 0x000fe400000000ff */
[----:B------:R-:W-:Y:S02]  /*ae80*/  ISETP.GT.AND P0, PT, R0, RZ, P2 ;  /* 0x000000ff0000720c */ /* 0x000fe40001704270 */
[----:B------:R-:W-:Y:S01]  /*ae90*/  LOP3.LUT R17, R17, 0xfffffffb, RZ, 0xc0, !PT ;  /* 0xfffffffb11117812 */ /* 0x000fe200078ec0ff */
[----:B----4-:R3:W-:Y:S01]  /*aea0*/  @P1 STG.E.U16 desc[UR46][R4.64+0x40], R9 ;  /* 0x0000400904001986 */ /* 0x0107e2000c10152e */
[----:B------:R-:W-:Y:S05]  /*aeb0*/  BSSY B1, `(.L_x_155) ;  /* 0x0000005000017945 */ /* 0x000fea0003800000 */
[----:B------:R-:W-:Y:S01]  /*aec0*/  @P2 LOP3.LUT R17, R17, 0x4, RZ, 0xfc, !PT ;  /* 0x0000000411112812 */ /* 0x000fe200078efcff */
[----:B---3--:R0:W5:Y:S03]  /*aed0*/  LDL.LU.64 R4, [R1+0x3f8] ;  /* 0x0003f80001047983 */ /* 0x0081660000300a00 */
[----:B------:R-:W-:Y:S05]  /*aee0*/  @!P0 BRA `(.L_x_156) ;  /* 0x0000000000048947 */ /* 0x000fea0003800000 */
[----:B------:R3:W5:Y:S02]  /*aef0*/  LDG.E.LTC128B.U16 R8, desc[UR46][R236.64+0x42] ;  /* 0x0000422eec087981 */ /* 0x000764000c1e1520 */
.L_x_156:
[----:B------:R-:W-:Y:S05]  /*af00*/  BSYNC B1 ;  /* 0x0000000000017941 */ /* 0x000fea0003800000 */
.L_x_155:
[----:B------:R4:W-:Y:S04]  /*af10*/  STL [R1+0x400], R3 ;  /* 0x0004000301007387 */ /* 0x0009e80000100800 */
[----:B----4-:R-:W4:Y:S04]  /*af20*/  LDL.LU R3, [R1+0x284] ;  /* 0x0002840001037983 */ /* 0x010f280000300800 */
[----:B-----5:R0:W-:Y:S04]  /*af30*/  STL.64 [R1+0x3f8], R4 ;  /* 0x0003f80401007387 */ /* 0x0201e80000100a00 */
[----:B0-----:R-:W2:Y:S01]  /*af40*/  LDL.64 R4, [R1+0x308] ;  /* 0x0003080001047983 */ /* 0x001ea20000100a00 */
[----:B------:R-:W-:-:S05]  /*af50*/  HADD2.F32 R9, -RZ, R8.H0_H0 ;  /* 0x20000008ff097230 */ /* 0x000fca0000004100 */
[----:B------:R-:W-:-:S04]  /*af60*/  FMUL R9, R9, R16 ;  /* 0x0000001009097220 */ /* 0x000fc80000400000 */
[----:B----4-:R-:W-:Y:S02]  /*af70*/  FFMA R9, R3, R2, R9 ;  /* 0x0000000203097223 */ /* 0x010fe40000000009 */
[----:B------:R0:W5:Y:S01]  /*af80*/  LDL.LU R3, [R1+0x400] ;  /* 0x0004000001037983 */ /* 0x0001620000300800 */
[----:B------:R-:W-:Y:S02]  /*af90*/  ISETP.GT.AND P1, PT, R0, 0x8, P3 ;  /* 0x000000080000780c */ /* 0x000fe40001f24270 */
[----:B------:R-:W-:-:S05]  /*afa0*/  F2FP.F16.F32.PACK_AB R9, RZ, R9 ;  /* 0x00000009ff09723e */ /* 0x000fca00000000ff */
[----:B--2---:R2:W-:Y:S04]  /*afb0*/  @P0 STG.E.U16 desc[UR46][R4.64+0x42], R9 ;  /* 0x0000420904000986 */ /* 0x0045e8000c10152e */
[----:B--2---:R0:W5:Y:S01]  /*afc0*/  LDL.LU.64 R4, [R1+0x3f8] ;  /* 0x0003f80001047983 */ /* 0x0041620000300a00 */
[----:B------:R-:W-:Y:S04]  /*afd0*/  BSSY B1, `(.L_x_157) ;  /* 0x0000003000017945 */ /* 0x000fe80003800000 */
[----:B------:R-:W-:Y:S05]  /*afe0*/  @!P1 BRA `(.L_x_158) ;  /* 0x0000000000049947 */ /* 0x000fea0003800000 */
[----:B------:R2:W5:Y:S02]  /*aff0*/  LDG.E.LTC128B.U16 R8, desc[UR46][R232.64+0x40] ;  /* 0x0000402ee8087981 */ /* 0x000564000c1e1520 */
.L_x_158:
[----:B------:R-:W-:Y:S05]  /*b000*/  BSYNC B1 ;  /* 0x0000000000017941 */ /* 0x000fea0003800000 */
.L_x_157:
[----:B-----5:R4:W-:Y:S04]  /*b010*/  STL [R1+0x3f8], R3 ;  /* 0x0003f80301007387 */ /* 0x0209e80000100800 */
[----:B----4-:R-:W4:Y:S01]  /*b020*/  LDL.LU R3, [R1+0x288] ;  /* 0x0002880001037983 */ /* 0x010f220000300800 */
[----:B------:R-:W-:-:S05]  /*b030*/  HADD2.F32 R9, -RZ, R8.H0_H0 ;  /* 0x20000008ff097230 */ /* 0x000fca0000004100 */
[----:B------:R-:W-:Y:S01]  /*b040*/  FMUL R9, R9, R16 ;  /* 0x0000001009097220 */ /* 0x000fe20000400000 */
[----:B------:R-:W-:-:S03]  /*b050*/  ISETP.GT.AND P0, PT, R0, 0x8, P2 ;  /* 0x000000080000780c */ /* 0x000fc60001704270 */
[----:B----4-:R-:W-:Y:S02]  /*b060*/  FFMA R9, R3, R2, R9 ;  /* 0x0000000203097223 */ /* 0x010fe40000000009 */
[----:B------:R4:W5:Y:S01]  /*b070*/  LDL.LU R3, [R1+0x3f8] ;  /* 0x0003f80001037983 */ /* 0x0009620000300800 */
[----:B------:R-:W-:Y:S02]  /*b080*/  BSSY B1, `(.L_x_159) ;  /* 0x0000005000017945 */ /* 0x000fe40003800000 */
[----:B------:R-:W-:-:S05]  /*b090*/  F2FP.F16.F32.PACK_AB R9, RZ, R9 ;  /* 0x00000009ff09723e */ /* 0x000fca00000000ff */
[----:B------:R4:W-:Y:S01]  /*b0a0*/  @P1 STG.E.U16 desc[UR46][R4.64+0x40], R9 ;  /* 0x0000400904001986 */ /* 0x0009e2000c10152e */
[----:B------:R-:W-:Y:S05]  /*b0b0*/  @!P0 BRA `(.L_x_160) ;  /* 0x0000000000048947 */ /* 0x000fea0003800000 */
[----:B------:R0:W5:Y:S02]  /*b0c0*/  LDG.E.LTC128B.U16 R8, desc[UR46][R232.64+0x42] ;  /* 0x0000422ee8087981 */ /* 0x000164000c1e1520 */
.L_x_160:
[----:B------:R-:W-:Y:S05]  /*b0d0*/  BSYNC B1 ;  /* 0x0000000000017941 */ /* 0x000fea0003800000 */
.L_x_159:
[----:B------:R1:W-:Y:S04]  /*b0e0*/  STL [R1+0x3f8], R6 ;  /* 0x0003f80601007387 */ /* 0x0003e80000100800 */
[----:B-1----:R-:W2:Y:S01]  /*b0f0*/  LDL.LU R6, [R1+0x28c] ;  /* 0x00028c0001067983 */ /* 0x002ea20000300800 */
[----:B----45:R-:W-:-:S05]  /*b100*/  HADD2.F32 R9, -RZ, R8.H0_H0 ;  /* 0x20000008ff097230 */ /* 0x030fca0000004100 */
[----:B------:R-:W-:Y:S01]  /*b110*/  FMUL R9, R9, R16 ;  /* 0x0000001009097220 */ /* 0x000fe20000400000 */
[----:B------:R-:W-:-:S04]  /*b120*/  ISETP.GT.AND P6, PT, R3, 0x28, PT ;  /* 0x000000280300780c */ /* 0x000fc80003fc4270 */
[----:B------:R-:W-:Y:S01]  /*b130*/  ISETP.GT.AND P1, PT, R0, RZ, P6 ;  /* 0x000000ff0000720c */ /* 0x000fe20003724270 */
[----:B--2---:R-:W-:Y:S02]  /*b140*/  FFMA R9, R6, R2, R9 ;  /* 0x0000000206097223 */ /* 0x004fe40000000009 */
[----:B------:R1:W5:Y:S01]  /*b150*/  LDL.LU R6, [R1+0x3f8] ;  /* 0x0003f80001067983 */ /* 0x0003620000300800 */
[----:B------:R-:W-:Y:S01]  /*b160*/  LOP3.LUT R17, R17, 0xfffffffd, RZ, 0xc0, !PT ;  /* 0xfffffffd11117812 */ /* 0x000fe200078ec0ff */
[----:B------:R-:W-:Y:S01]  /*b170*/  BSSY B1, `(.L_x_161) ;  /* 0x0000006000017945 */ /* 0x000fe20003800000 */
[----:B------:R-:W-:-:S03]  /*b180*/  F2FP.F16.F32.PACK_AB R9, RZ, R9 ;  /* 0x00000009ff09723e */ /* 0x000fc600000000ff */
[----:B------:R-:W-:Y:S02]  /*b190*/  @P6 LOP3.LUT R17, R17, 0x2, RZ, 0xfc, !PT ;  /* 0x0000000211116812 */ /* 0x000fe400078efcff */
[----:B------:R1:W-:Y:S02]  /*b1a0*/  @P0 STG.E.U16 desc[UR46][R4.64+0x42], R9 ;  /* 0x0000420904000986 */ /* 0x0003e4000c10152e */
[----:B------:R-:W-:Y:S05]  /*b1b0*/  @!P1 BRA `(.L_x_162) ;  /* 0x0000000000049947 */ /* 0x000fea0003800000 */
[----:B------:R2:W5:Y:S02]  /*b1c0*/  LDG.E.LTC128B.U16 R8, desc[UR46][R236.64+0x50] ;  /* 0x0000502eec087981 */ /* 0x000564000c1e1520 */
.L_x_162:
[----:B------:R-:W-:Y:S05]  /*b1d0*/  BSYNC B1 ;  /* 0x0000000000017941 */ /* 0x000fea0003800000 */
.L_x_161:
[----:B-----5:R4:W-:Y:S04]  /*b1e0*/  STL [R1+0x400], R6 ;  /* 0x0004000601007387 */ /* 0x0209e80000100800 */
[----:B----4-:R-:W4:Y:S04]  /*b1f0*/  LDL.LU R6, [R1+0x290] ;  /* 0x0002900001067983 */ /* 0x010f280000300800 */
[----:B------:R1:W-:Y:S04]  /*b200*/  STL.64 [R1+0x3f8], R4 ;  /* 0x0003f80401007387 */ /* 0x0003e80000100a00 */
[----:B-1----:R-:W3:Y:S01]  /*b210*/  LDL.64 R4, [R1+0x308] ;  /* 0x0003080001047983 */ /* 0x002ee20000100a00 */
[----:B------:R-:W-:-:S05]  /*b220*/  HADD2.F32 R9, -RZ, R8.H0_H0 ;  /* 0x20000008ff097230 */ /* 0x000fca0000004100 */
[----:B------:R-:W-:-:S04]  /*b230*/  FMUL R9, R9, R16 ;  /* 0x0000001009097220 */ /* 0x000fc80000400000 */
[----:B----4-:R-:W-:Y:S02]  /*b240*/  FFMA R9, R6, R2, R9 ;  /* 0x0000000206097223 */ /* 0x010fe40000000009 */
[----:B------:R1:W5:Y:S01]  /*b250*/  LDL.LU R6, [R1+0x400] ;  /* 0x0004000001067983 */ /* 0x0003620000300800 */
[----:B------:R-:W-:Y:S02]  /*b260*/  ISETP.GT.AND P4, PT, R3, 0x29, PT ;  /* 0x000000290300780c */ /* 0x000fe40003f84270 */
[----:B------:R-:W-:Y:S02]  /*b270*/  F2FP.F16.F32.PACK_AB R9, RZ, R9 ;  /* 0x00000009ff09723e */ /* 0x000fe400000000ff */
[----:B------:R-:W-:-:S03]  /*b280*/  ISETP.GT.AND P0, PT, R0, RZ, P4 ;  /* 0x000000ff0000720c */ /* 0x000fc60002704270 */
[----:B---3--:R3:W-:Y:S04]  /*b290*/  @P1 STG.E.U16 desc[UR46][R4.64+0x50], R9 ;  /* 0x0000500904001986 */ /* 0x0087e8000c10152e */
[----:B---3--:R1:W5:Y:S01]  /*b2a0*/  LDL.LU.64 R4, [R1+0x3f8] ;  /* 0x0003f80001047983 */ /* 0x0083620000300a00 */
[----:B------:R-:W-:Y:S05]  /*b2b0*/  BSSY B1, `(.L_x_163) ;  /* 0x0000003000017945 */ /* 0x000fea0003800000 */
[----:B------:R-:W-:Y:S05]  /*b2c0*/  @!P0 BRA `(.L_x_164) ;  /* 0x0000000000048947 */ /* 0x000fea0003800000 */
[----:B------:R3:W5:Y:S02]  /*b2d0*/  LDG.E.LTC128B.U16 R8, desc[UR46][R236.64+0x52] ;  /* 0x0000522eec087981 */ /* 0x000764000c1e1520 */
.L_x_164:
[----:B------:R-:W-:Y:S05]  /*b2e0*/  BSYNC B1 ;  /* 0x0000000000017941 */ /* 0x000fea0003800000 */
.L_x_163:
        /* <DEDUP_REMOVED lines=15> */
.L_x_166:
[----:B------:R-:W-:Y:S05]  /*b3e0*/  BSYNC B1 ;  /* 0x0000000000017941 */ /* 0x000fea0003800000 */
.L_x_165:
        /* <DEDUP_REMOVED lines=12> */
.L_x_168:
[----:B------:R-:W-:Y:S05]  /*b4b0*/  BSYNC B1 ;  /* 0x0000000000017941 */ /* 0x000fea0003800000 */
.L_x_167:
        /* <DEDUP_REMOVED lines=8> */
[----:B------:R-:W-:Y:S02]  /*b540*/  BSSY B1, `(.L_x_169) ;  /* 0x0000005000017945 */ /* 0x000fe40003800000 */
[----:B------:R-:W-:-:S05]  /*b550*/  F2FP.F16.F32.PACK_AB R9, RZ, R9 ;  /* 0x00000009ff09723e */ /* 0x000fca00000000ff */
[----:B------:R1:W-:Y:S02]  /*b560*/  @P1 STG.E.U16 desc[UR46][R4.64+0x52], R9 ;  /* 0x0000520904001986 */ /* 0x0003e4000c10152e */
[----:B------:R-:W-:Y:S05]  /*b570*/  @!P0 BRA `(.L_x_170) ;  /* 0x0000000000048947 */ /* 0x000fea0003800000 */
[----:B------:R2:W5:Y:S02]  /*b580*/  LDG.E.LTC128B.U16 R8, desc[UR46][R236.64+0x60] ;  /* 0x0000602eec087981 */ /* 0x000564000c1e1520 */
.L_x_170:
[----:B------:R-:W-:Y:S05]  /*b590*/  BSYNC B1 ;  /* 0x0000000000017941 */ /* 0x000fea0003800000 */
.L_x_169:
        /* <DEDUP_REMOVED lines=9> */
[----:B------:R-:W-:-:S05]  /*b630*/  F2FP.F16.F32.PACK_AB R9, RZ, R9 ;  /* 0x00000009ff09723e */ /* 0x000fca00000000ff */
[----:B---3--:R3:W-:Y:S04]  /*b640*/  @P0 STG.E.U16 desc[UR46][R4.64+0x60], R9 ;  /* 0x0000600904000986 */ /* 0x0087e8000c10152e */
[----:B---3--:R1:W5:Y:S01]  /*b650*/  LDL.LU.64 R4, [R1+0x3f8] ;  /* 0x0003f80001047983 */ /* 0x0083620000300a00 */
[----:B------:R-:W-:Y:S01]  /*b660*/  ISETP.GT.AND P0, PT, R0, RZ, P2 ;  /* 0x000000ff0000720c */ /* 0x000fe20001704270 */
[----:B------:R-:W-:-:S12]  /*b670*/  BSSY B1, `(.L_x_171) ;  /* 0x0000003000017945 */ /* 0x000fd80003800000 */
[----:B-1----:R-:W-:Y:S05]  /*b680*/  @!P0 BRA `(.L_x_172) ;  /* 0x0000000000048947 */ /* 0x002fea0003800000 */
[----:B------:R1:W5:Y:S02]  /*b690*/  LDG.E.LTC128B.U16 R8, desc[UR46][R236.64+0x62] ;  /* 0x0000622eec087981 */ /* 0x000364000c1e1520 */
.L_x_172:
[----:B------:R-:W-:Y:S05]  /*b6a0*/  BSYNC B1 ;  /* 0x0000000000017941 */ /* 0x000fea0003800000 */
.L_x_171:
[----:B------:R3:W-:Y:S04]  /*b6b0*/  STL [R1+0x400], R3 ;  /* 0x0004000301007387 */ /* 0x0007e80000100800 */
[----:B---3--:R-:W3:Y:S04]  /*b6c0*/  LDL.LU R3, [R1+0x2a4] ;  /* 0x0002a40001037983 */ /* 0x008ee80000300800 */
[----:B-----5:R4:W-:Y:S04]  /*b6d0*/  STL.64 [R1+0x3f8], R4 ;  /* 0x0003f80401007387 */ /* 0x0209e80000100a00 */
[----:B----4-:R-:W4:Y:S01]  /*b6e0*/  LDL.64 R4, [R1+0x308] ;  /* 0x0003080001047983 */ /* 0x010f220000100a00 */
[----:B------:R-:W-:-:S05]  /*b6f0*/  HADD2.F32 R9, -RZ, R8.H0_H0 ;  /* 0x20000008ff097230 */ /* 0x000fca0000004100 */
[----:B------:R-:W-:-:S04]  /*b700*/  FMUL R9, R9, R16 ;  /* 0x0000001009097220 */ /* 0x000fc80000400000 */
[----:B---3--:R-:W-:Y:S02]  /*b710*/  FFMA R9, R3, R2, R9 ;  /* 0x0000000203097223 */ /* 0x008fe40000000009 */
[----:B------:R3:W5:Y:S03]  /*b720*/  LDL.LU R3, [R1+0x400] ;  /* 0x0004000001037983 */ /* 0x0007660000300800 */
[----:B------:R-:W-:-:S05]  /*b730*/  F2FP.F16.F32.PACK_AB R9, RZ, R9 ;  /* 0x00000009ff09723e */ /* 0x000fca00000000ff */
[----:B----4-:R4:W-:Y:S04]  /*b740*/  @P0 STG.E.U16 desc[UR46][R4.64+0x62], R9 ;  /* 0x0000620904000986 */ /* 0x0109e8000c10152e */
[----:B----4-:R3:W5:Y:S01]  /*b750*/  LDL.LU.64 R4, [R1+0x3f8] ;  /* 0x0003f80001047983 */ /* 0x0107620000300a00 */
[----:B------:R-:W-:Y:S01]  /*b760*/  ISETP.GT.AND P0, PT, R0, 0x8, P3 ;  /* 0x000000080000780c */ /* 0x000fe20001f04270 */
[----:B------:R-:W-:-:S12]  /*b770*/  BSSY B1, `(.L_x_173) ;  /* 0x0000003000017945 */ /* 0x000fd80003800000 */
[----:B---3--:R-:W-:Y:S05]  /*b780*/  @!P0 BRA `(.L_x_174) ;  /* 0x0000000000048947 */ /* 0x008fea0003800000 */
[----:B------:R3:W5:Y:S02]  /*b790*/  LDG.E.LTC128B.U16 R8, desc[UR46][R232.64+0x60] ;  /* 0x0000602ee8087981 */ /* 0x000764000c1e1520 */
.L_x_174:
[----:B------:R-:W-:Y:S05]  /*b7a0*/  BSYNC B1 ;  /* 0x0000000000017941 */ /* 0x000fea0003800000 */
.L_x_173:
[----:B-----5:R4:W-:Y:S04]  /*b7b0*/  STL [R1+0x3f8], R3 ;  /* 0x0003f80301007387 */ /* 0x0209e80000100800 */
[----:B----4-:R-:W4:Y:S01]  /*b7c0*/  LDL.LU R3, [R1+0x2a8] ;  /* 0x0002a80001037983 */ /* 0x010f220000300800 */
[----:B------:R-:W-:-:S05]  /*b7d0*/  HADD2.F32 R9, -RZ, R8.H0_H0 ;  /* 0x20000008ff097230 */ /* 0x000fca0000004100 */
[----:B------:R-:W-:Y:S01]  /*b7e0*/  FMUL R9, R9, R16 ;  /* 0x0000001009097220 */ /* 0x000fe20000400000 */
[----:B------:R-:W-:Y:S03]  /*b7f0*/  BSSY B1, `(.L_x_175) ;  /* 0x000000a000017945 */ /* 0x000fe60003800000 */
[----:B----4-:R-:W-:Y:S02]  /*b800*/  FFMA R9, R3, R2, R9 ;  /* 0x0000000203097223 */ /* 0x010fe40000000009 */
[----:B------:R4:W5:Y:S03]  /*b810*/  LDL.LU R3, [R1+0x3f8] ;  /* 0x0003f80001037983 */ /* 0x0009660000300800 */
[----:B------:R-:W-:Y:S01]  /*b820*/  F2FP.F16.F32.PACK_AB R9, RZ, R9 ;  /* 0x00000009ff09723e */ /* 0x000fe200000000ff */
[----:B------:R4:W-:Y:S04]  /*b830*/  STL.S16 [R1+0x280], R8 ;  /* 0x0002800801007387 */ /* 0x0009e80000100600 */
[----:B------:R4:W-:Y:S01]  /*b840*/  @P0 STG.E.U16 desc[UR46][R4.64+0x60], R9 ;  /* 0x0000600904000986 */ /* 0x0009e2000c10152e */
[----:B------:R-:W-:-:S13]  /*b850*/  ISETP.GT.AND P0, PT, R0, 0x8, P2 ;  /* 0x000000080000780c */ /* 0x000fda0001704270 */
[----:B----4-:R-:W-:Y:S05]  /*b860*/  @!P0 BRA `(.L_x_176) ;  /* 0x0000000000088947 */ /* 0x010fea0003800000 */
[----:B------:R-:W4:Y:S04]  /*b870*/  LDG.E.LTC128B.U16 R8, desc[UR46][R232.64+0x62] ;  /* 0x0000622ee8087981 */ /* 0x000f28000c1e1520 */
[----:B----4-:R4:W-:Y:S02]  /*b880*/  STL [R1+0x280], R8 ;  /* 0x0002800801007387 */ /* 0x0109e40000100800 */
.L_x_176:
[----:B------:R-:W-:Y:S05]  /*b890*/  BSYNC B1 ;  /* 0x0000000000017941 */ /* 0x000fea0003800000 */
.L_x_175:
[----:B------:R-:W2:Y:S04]  /*b8a0*/  LDL.LU R9, [R1+0x2ac] ;  /* 0x0002ac0001097983 */ /* 0x000ea80000300800 */
[----:B------:R-:W-:Y:S04]  /*b8b0*/  STL [R1+0x400], R12 ;  /* 0x0004000c01007387 */ /* 0x000fe80000100800 */
[----:B------:R0:W-:Y:S04]  /*b8c0*/  STL [R1+0x3fc], R11 ;  /* 0x0003fc0b01007387 */ /* 0x0001e80000100800 */
[----:B0-----:R-:W4:Y:S01]  /*b8d0*/  LDL.LU R11, [R1+0x280] ;  /* 0x00028000010b7983 */ /* 0x001f220000300800 */
[----:B------:R-:W-:-:S03]  /*b8e0*/  IMAD.U32 R12, RZ, RZ, UR9 ;  /* 0x00000009ff0c7e24 */ /* 0x000fc6000f8e00ff */
[----:B------:R-:W-:Y:S01]  /*b8f0*/  STL [R1+0x3f8], R10 ;  /* 0x0003f80a01007387 */ /* 0x000fe20000100800 */
[----:B------:R-:W-:-:S04]  /*b900*/  IMAD R12, R12, 0x300, RZ ;  /* 0x000003000c0c7824 */ /* 0x000fc800078e02ff */
[----:B------:R-:W-:Y:S02]  /*b910*/  IMAD.IADD R12, R12, 0x1, R7 ;  /* 0x000000010c0c7824 */ /* 0x000fe400078e0207 */
[----:B----4-:R-:W-:-:S05]  /*b920*/  HADD2.F32 R8, -RZ, R11.H0_H0 ;  /* 0x2000000bff087230 */ /* 0x010fca0000004100 */
[----:B------:R-:W-:-:S04]  /*b930*/  FMUL R8, R8, R16 ;  /* 0x0000001008087220 */ /* 0x000fc80000400000 */
[----:B--2---:R-:W-:Y:S01]  /*b940*/  FFMA R8, R9, R2, R8 ;  /* 0x0000000209087223 */ /* 0x004fe20000000008 */
[----:B------:R-:W-:-:S04]  /*b950*/  IMAD.U32 R9, RZ, RZ, UR8 ;  /* 0x00000008ff097e24 */ /* 0x000fc8000f8e00ff */
[----:B------:R-:W-:Y:S01]  /*b960*/  F2FP.F16.F32.PACK_AB R8, RZ, R8 ;  /* 0x00000008ff08723e */ /* 0x000fe200000000ff */
[----:B------:R-:W-:-:S04]  /*b970*/  IMAD.SHL.U32 R9, R9, 0x10, RZ ;  /* 0x0000001009097824 */ /* 0x000fc800078e00ff */
[----:B------:R0:W-:Y:S02]  /*b980*/  @P0 STG.E.U16 desc[UR46][R4.64+0x62], R8 ;  /* 0x0000620804000986 */ /* 0x0001e4000c10152e */
[----:B0-----:R-:W-:Y:S02]  /*b990*/  IADD3 R8, P0, R9, R6, RZ ;  /* 0x0000000609087210 */ /* 0x001fe40007f1e0ff */
[----:B------:R-:W2:Y:S01]  /*b9a0*/  LDL.LU R9, [R1+0x3ec] ;  /* 0x0003ec0001097983 */ /* 0x000ea20000300800 */
[----:B------:R-:W-:-:S03]  /*b9b0*/  PRMT R10, R11, 0x7610, R10 ;  /* 0x000076100b0a7816 */ /* 0x000fc6000000000a */
[----:B------:R0:W-:Y:S01]  /*b9c0*/  STL [R1+0x284], R12 ;  /* 0x0002840c01007387 */ /* 0x0001e20000100800 */
[----:B-----5:R-:W-:Y:S01]  /*b9d0*/  ISETP.GT.AND P1, PT, R3, 0x38, PT ;  /* 0x000000380300780c */ /* 0x020fe20003f24270 */
[----:B--2---:R-:W-:Y:S02]  /*b9e0*/  IMAD.X R9, R9, 0x1, R12, P0 ;  /* 0x0000000109097824 */ /* 0x004fe400000e060c */
[----:B0-----:R0:W5:Y:S04]  /*b9f0*/  LDL.LU R12, [R1+0x400] ;  /* 0x00040000010c7983 */ /* 0x0011680000300800 */
[----:B------:R0:W5:Y:S04]  /*ba00*/  LDL.LU R11, [R1+0x3fc] ;  /* 0x0003fc00010b7983 */ /* 0x0001680000300800 */
[----:B------:R2:W-:Y:S04]  /*ba10*/  STL.S16 [R1+0x280], R10 ;  /* 0x0002800a01007387 */ /* 0x0005e80000100600 */
[----:B--2---:R0:W5:Y:S01]  /*ba20*/  LDL.LU R10, [R1+0x3f8] ;  /* 0x0003f800010a7983 */ /* 0x0041620000300800 */
[----:B------:R-:W-:Y:S01]  /*ba30*/  ISETP.GT.AND P0, PT, R0, RZ, P1 ;  /* 0x000000ff0000720c */ /* 0x000fe20000f04270 */
[----:B------:R-:W-:-:S12]  /*ba40*/  BSSY B1, `(.L_x_177) ;  /* 0x0000006000017945 */ /* 0x000fd80003800000 */
[----:B0-----:R-:W-:Y:S05]  /*ba50*/  @!P0 BRA `(.L_x_178) ;  /* 0x0000000000108947 */ /* 0x001fea0003800000 */
[----:B------:R0:W-:Y:S04]  /*ba60*/  STL [R1+0x3f8], R0 ;  /* 0x0003f80001007387 */ /* 0x0001e80000100800 */
[----:B0-----:R-:W2:Y:S04]  /*ba70*/  LDG.E.LTC128B.U16 R0, desc[UR46][R236.64+0x70] ;  /* 0x0000702eec007981 */ /* 0x001ea8000c1e1520 */
[----:B--2---:R0:W-:Y:S04]  /*ba80*/  STL [R1+0x280], R0 ;  /* 0x0002800001007387 */ /* 0x0041e80000100800 */
[----:B0-----:R0:W5:Y:S02]  /*ba90*/  LDL.LU R0, [R1+0x3f8] ;  /* 0x0003f80001007983 */ /* 0x0011640000300800 */
.L_x_178:
[----:B------:R-:W-:Y:S05]  /*baa0*/  BSYNC B1 ;  /* 0x0000000000017941 */ /* 0x000fea0003800000 */
.L_x_177:
        /* <DEDUP_REMOVED lines=9> */
[----:B-1----:R-:W3:Y:S04]  /*bb40*/  LDL.LU R5, [R1+0x280] ;  /* 0x0002800001057983 */ /* 0x002ee80000300800 */
        /* <DEDUP_REMOVED lines=14> */
[----:B------:R2:W5:Y:S04]  /*bc30*/  LDL.LU R6, [R1+0x400] ;  /* 0x0004000001067983 */ /* 0x0005680000300800 */
[----:B------:R2:W5:Y:S04]  /*bc40*/  LDL.LU R5, [R1+0x3fc] ;  /* 0x0003fc0001057983 */ /* 0x0005680000300800 */
[----:B------:R1:W-:Y:S04]  /*bc50*/  STL.S16 [R1+0x280], R4 ;  /* 0x0002800401007387 */ /* 0x0003e80000100600 */
[----:B-1----:R2:W5:Y:S01]  /*bc60*/  LDL.LU R4, [R1+0x3f8] ;  /* 0x0003f80001047983 */ /* 0x0025620000300800 */
[----:B------:R-:W-:Y:S01]  /*bc70*/  ISETP.GT.AND P0, PT, R3, 0x39, PT ;  /* 0x000000390300780c */ /* 0x000fe20003f04270 */
[----:B------:R-:W-:Y:S03]  /*bc80*/  BSSY B1, `(.L_x_179) ;  /* 0x0000007000017945 */ /* 0x000fe60003800000 */
[----:B------:R-:W-:-:S13]  /*bc90*/  ISETP.GT.AND P5, PT, R0, RZ, P0 ;  /* 0x000000ff0000720c */ /* 0x000fda00007a4270 */
[----:B--2---:R-:W-:Y:S05]  /*bca0*/  @!P5 BRA `(.L_x_180) ;  /* 0x000000000010d947 */ /* 0x004fea0003800000 */
[----:B------:R1:W-:Y:S04]  /*bcb0*/  STL [R1+0x3f8], R0 ;  /* 0x0003f80001007387 */ /* 0x0003e80000100800 */
[----:B-1----:R-:W2:Y:S04]  /*bcc0*/  LDG.E.LTC128B.U16 R0, desc[UR46][R236.64+0x72] ;  /* 0x0000722eec007981 */ /* 0x002ea8000c1e1520 */
[----:B--2---:R1:W-:Y:S04]  /*bcd0*/  STL [R1+0x280], R0 ;  /* 0x0002800001007387 */ /* 0x0043e80000100800 */
[----:B-1----:R1:W5:Y:S02]  /*bce0*/  LDL.LU R0, [R1+0x3f8] ;  /* 0x0003f80001007983 */ /* 0x0023640000300800 */
.L_x_180:
[----:B------:R-:W-:Y:S05]  /*bcf0*/  BSYNC B1 ;  /* 0x0000000000017941 */ /* 0x000fea0003800000 */
.L_x_179:
[----:B-----5:R-:W-:Y:S04]  /*bd00*/  STL [R1+0x41c], R11 ;  /* 0x00041c0b01007387 */ /* 0x020fe80000100800 */
[----:B------:R2:W-:Y:S04]  /*bd10*/  STL [R1+0x418], R10 ;  /* 0x0004180a01007387 */ /* 0x0005e80000100800 */
[----:B--2---:R-:W2:Y:S04]  /*bd20*/  LDL.LU R10, [R1+0x2b4] ;  /* 0x0002b400010a7983 */ /* 0x004ea80000300800 */
[----:B------:R-:W-:Y:S04]  /*bd30*/  STL [R1+0x414], R9 ;  /* 0x0004140901007387 */ /* 0x000fe80000100800 */
[----:B------:R-:W-:Y:S04]  /*bd40*/  STL [R1+0x410], R8 ;  /* 0x0004100801007387 */ /* 0x000fe80000100800 */
[----:B------:R3:W-:Y:S04]  /*bd50*/  STL.64 [R1+0x408], R6 ;  /* 0x0004080601007387 */ /* 0x0007e80000100a00 */
[----:B---3--:R-:W3:Y:S04]  /*bd60*/  LDL.64 R6, [R1+0x308] ;  /* 0x0003080001067983 */ /* 0x008ee80000100a00 */
[----:B------:R-:W-:Y:S04]  /*bd70*/  STL [R1+0x400], R5 ;  /* 0x0004000501007387 */ /* 0x000fe80000100800 */
[----:B------:R4:W-:Y:S04]  /*bd80*/  STL [R1+0x3fc], R4 ;  /* 0x0003fc0401007387 */ /* 0x0009e80000100800 */
[----:B----4-:R-:W4:Y:S04]  /*bd90*/  LDL.LU R4, [R1+0x280] ;  /* 0x0002800001047983 */ /* 0x010f280000300800 */
[----:B------:R0:W-:Y:S01]  /*bda0*/  STL [R1+0x3f8], R3 ;  /* 0x0003f80301007387 */ /* 0x0001e20000100800 */
[----:B----4-:R-:W-:-:S05]  /*bdb0*/  HADD2.F32 R11, -RZ, R4.H0_H0 ;  /* 0x20000004ff0b7230 */ /* 0x010fca0000004100 */
        /* <DEDUP_REMOVED lines=10> */
[----:B---3--:R0:W-:Y:S04]  /*be60*/  @P5 STG.E.U16 desc[UR46][R6.64+0x72], R5 ;  /* 0x0000720506005986 */ /* 0x0081e8000c10152e */
        /* <DEDUP_REMOVED lines=12> */
.L_x_182:
[----:B------:R-:W-:Y:S05]  /*bf30*/  BSYNC B1 ;  /* 0x0000000000017941 */ /* 0x000fea0003800000 */
.L_x_181:
        /* <DEDUP_REMOVED lines=21> */
[----:B---3--:R2:W5:Y:S04]  /*c090*/  LDL.LU R7, [R1+0x400] ;  /* 0x0004000001077983 */ /* 0x0085680000300800 */
        /* <DEDUP_REMOVED lines=10> */
.L_x_184:
[----:B------:R-:W-:Y:S05]  /*c140*/  BSYNC B1 ;  /* 0x0000000000017941 */ /* 0x000fea0003800000 */
.L_x_183:
        /* <DEDUP_REMOVED lines=33> */
.L_x_186:
[----:B------:R-:W-:Y:S05]  /*c360*/  BSYNC B1 ;  /* 0x0000000000017941 */ /* 0x000fea0003800000 */
.L_x_185:
[----:B-----5:R-:W-:Y:S04]  /*c370*/  STL [R1+0x41c], R11 ;  /* 0x00041c0b01007387 */ /* 0x020fe80000100800 */
[----:B------:R3:W-:Y:S04]  /*c380*/  STL [R1+0x418], R10 ;  /* 0x0004180a01007387 */ /* 0x0007e80000100800 */
[----:B---3--:R-:W3:Y:S04]  /*c390*/  LDL.LU R10, [R1+0x240] ;  /* 0x00024000010a7983 */ /* 0x008ee80000300800 */
[----:B------:R-:W-:Y:S04]  /*c3a0*/  STL [R1+0x414], R9 ;  /* 0x0004140901007387 */ /* 0x000fe80000100800 */
[----:B------:R-:W-:Y:S04]  /*c3b0*/  STL [R1+0x410], R8 ;  /* 0x0004100801007387 */ /* 0x000fe80000100800 */
[----:B------:R4:W-:Y:S04]  /*c3c0*/  STL.64 [R1+0x408], R6 ;  /* 0x0004080601007387 */ /* 0x0009e80000100a00 */
[----:B----4-:R-:W4:Y:S04]  /*c3d0*/  LDL.64 R6, [R1+0x340] ;  /* 0x0003400001067983 */ /* 0x010f280000100a00 */
[----:B------:R-:W-:Y:S04]  /*c3e0*/  STL [R1+0x400], R5 ;  /* 0x0004000501007387 */ /* 0x000fe80000100800 */
[----:B------:R1:W-:Y:S04]  /*c3f0*/  STL [R1+0x3fc], R4 ;  /* 0x0003fc0401007387 */ /* 0x0003e80000100800 */
[----:B-1----:R-:W2:Y:S04]  /*c400*/  LDL.LU R4, [R1+0x280] ;  /* 0x0002800001047983 */ /* 0x002ea80000300800 */
        /* <DEDUP_REMOVED lines=15> */
[----:B------:R-:W-:-:S03]  /*c500*/  LOP3.LUT P5, RZ, R17, 0x4, RZ, 0xc0, !PT ;  /* 0x0000000411ff7812 */ /* 0x000fc600078ac0ff */
[----:B------:R2:W5:Y:S04]  /*c510*/  LDL.LU R4, [R1+0x3fc] ;  /* 0x0003fc0001047983 */ /* 0x0005680000300800 */
[----:B------:R1:W-:Y:S04]  /*c520*/  STL.S16 [R1+0x240], R3 ;  /* 0x0002400301007387 */ /* 0x0003e80000100600 */
[----:B-1----:R2:W5:Y:S01]  /*c530*/  LDL.LU R3, [R1+0x3f8] ;  /* 0x0003f80001037983 */ /* 0x0025620000300800 */
[----:B------:R-:W-:Y:S01]  /*c540*/  ISETP.GT.AND P5, PT, R0, 0x80, P5 ;  /* 0x000000800000780c */ /* 0x000fe20002fa4270 */
[----:B------:R-:W-:-:S12]  /*c550*/  BSSY B1, `(.L_x_187) ;  /* 0x0000006000017945 */ /* 0x000fd80003800000 */
[----:B--2---:R-:W-:Y:S05]  /*c560*/  @!P5 BRA `(.L_x_188) ;  /* 0x000000000010d947 */ /* 0x004fea0003800000 */
[----:B------:R1:W-:Y:S04]  /*c570*/  STL [R1+0x3f8], R0 ;  /* 0x0003f80001007387 */ /* 0x0003e80000100800 */
[----:B-1----:R-:W2:Y:S04]  /*c580*/  LDG.E.LTC128B.U16 R0, desc[UR46][R22.64+0x42] ;  /* 0x0000422e16007981 */ /* 0x002ea8000c1e1520 */
[----:B--2---:R1:W-:Y:S04]  /*c590*/  STL [R1+0x240], R0 ;  /* 0x0002400001007387 */ /* 0x0043e80000100800 */
[----:B-1----:R1:W5:Y:S02]  /*c5a0*/  LDL.LU R0, [R1+0x3f8] ;  /* 0x0003f80001007983 */ /* 0x0023640000300800 */
.L_x_188:
[----:B------:R-:W-:Y:S05]  /*c5b0*/  BSYNC B1 ;  /* 0x0000000000017941 */ /* 0x000fea0003800000 */
.L_x_187:
        /* <DEDUP_REMOVED lines=24> */
[----:B------:R2:W5:Y:S01]  /*c740*/  LDL.LU R5, [R1+0x400] ;  /* 0x0004000001057983 */ /* 0x0005620000300800 */
[----:B------:R-:W-:-:S03]  /*c750*/  LOP3.LUT P5, RZ, R17, 0x1, RZ, 0xc0, !PT ;  /* 0x0000000111ff7812 */ /* 0x000fc600078ac0ff */
        /* <DEDUP_REMOVED lines=10> */
.L_x_190:
[----:B------:R-:W-:Y:S05]  /*c800*/  BSYNC B1 ;  /* 0x0000000000017941 */ /* 0x000fea0003800000 */
.L_x_189:
        /* <DEDUP_REMOVED lines=22> */
[----:B---3--:R1:W-:Y:S04]  /*c970*/  @P5 STG.E.U16 desc[UR46][R6.64+0x40], R5 ;  /* 0x0000400506005986 */ /* 0x0083e8000c10152e */
        /* <DEDUP_REMOVED lines=13> */
.L_x_192:
[----:B------:R-:W-:Y:S05]  /*ca50*/  BSYNC B1 ;  /* 0x0000000000017941 */ /* 0x000fea0003800000 */
.L_x_191:
        /* <DEDUP_REMOVED lines=35> */
.L_x_194:
[----:B------:R-:W-:Y:S05]  /*cc90*/  BSYNC B1 ;  /* 0x0000000000017941 */ /* 0x000fea0003800000 */
.L_x_193:
        /* <DEDUP_REMOVED lines=24> */
[----:B------:R2:W5:Y:S04]  /*ce20*/  LDL.LU R5, [R1+0x400] ;  /* 0x0004000001057983 */ /* 0x0005680000300800 */
        /* <DEDUP_REMOVED lines=10> */
.L_x_196:
[----:B------:R-:W-:Y:S05]  /*ced0*/  BSYNC B1 ;  /* 0x0000000000017941 */ /* 0x000fea0003800000 */
.L_x_195:
        /* <DEDUP_REMOVED lines=35> */
.L_x_198:
[----:B------:R-:W-:Y:S05]  /*d110*/  BSYNC B1 ;  /* 0x0000000000017941 */ /* 0x000fea0003800000 */
.L_x_197:
        /* <DEDUP_REMOVED lines=35> */
.L_x_200:
[----:B------:R-:W-:Y:S05]  /*d350*/  BSYNC B1 ;  /* 0x0000000000017941 */ /* 0x000fea0003800000 */
.L_x_199:
        /* <DEDUP_REMOVED lines=35> */
.L_x_202:
[----:B------:R-:W-:Y:S05]  /*d590*/  BSYNC B1 ;  /* 0x0000000000017941 */ /* 0x000fea0003800000 */
.L_x_201:
        /* <DEDUP_REMOVED lines=35> */
.L_x_204:
[----:B------:R-:W-:Y:S05]  /*d7d0*/  BSYNC B1 ;  /* 0x0000000000017941 */ /* 0x000fea0003800000 */
.L_x_203:
        /* <DEDUP_REMOVED lines=35> */
.L_x_206:
[----:B------:R-:W-:Y:S05]  /*da10*/  BSYNC B1 ;  /* 0x0000000000017941 */ /* 0x000fea0003800000 */
.L_x_205:
        /* <DEDUP_REMOVED lines=35> */
.L_x_208:
[----:B------:R-:W-:Y:S05]  /*dc50*/  BSYNC B1 ;  /* 0x0000000000017941 */ /* 0x000fea0003800000 */
.L_x_207:
        /* <DEDUP_REMOVED lines=35> */
.L_x_210:
[----:B------:R-:W-:Y:S05]  /*de90*/  BSYNC B1 ;  /* 0x0000000000017941 */ /* 0x000fea0003800000 */
.L_x_209:
        /* <DEDUP_REMOVED lines=35> */
.L_x_212:
[----:B------:R-:W-:Y:S05]  /*e0d0*/  BSYNC B1 ;  /* 0x0000000000017941 */ /* 0x000fea0003800000 */
.L_x_211:
        /* <DEDUP_REMOVED lines=35> */
.L_x_214:
[----:B------:R-:W-:Y:S05]  /*e310*/  BSYNC B1 ;  /* 0x0000000000017941 */ /* 0x000fea0003800000 */
.L_x_213:
        /* <DEDUP_REMOVED lines=35> */
.L_x_216:
[----:B------:R-:W-:Y:S05]  /*e550*/  BSYNC B1 ;  /* 0x0000000000017941 */ /* 0x000fea0003800000 */
.L_x_215:
        /* <DEDUP_REMOVED lines=36> */
.L_x_218:
[----:B------:R-:W-:Y:S05]  /*e7a0*/  BSYNC B1 ;  /* 0x0000000000017941 */ /* 0x000fea0003800000 */
.L_x_217:
        /* <DEDUP_REMOVED lines=33> */
.L_x_220:
[----:B------:R-:W-:Y:S05]  /*e9c0*/  BSYNC B1 ;  /* 0x0000000000017941 */ /* 0x000fea0003800000 */
.L_x_219:
        /* <DEDUP_REMOVED lines=33> */
.L_x_222:
[----:B------:R-:W-:Y:S05]  /*ebe0*/  BSYNC B1 ;  /* 0x0000000000017941 */ /* 0x000fea0003800000 */
.L_x_221:
        /* <DEDUP_REMOVED lines=36> */
.L_x_224:
[----:B------:R-:W-:Y:S05]  /*ee30*/  BSYNC B1 ;  /* 0x0000000000017941 */ /* 0x000fea0003800000 */
.L_x_223:
        /* <DEDUP_REMOVED lines=35> */
.L_x_226:
[----:B------:R-:W-:Y:S05]  /*f070*/  BSYNC B1 ;  /* 0x0000000000017941 */ /* 0x000fea0003800000 */
.L_x_225:
        /* <DEDUP_REMOVED lines=32> */
.L_x_228:
[----:B------:R-:W-:Y:S05]  /*f280*/  BSYNC B1 ;  /* 0x0000000000017941 */ /* 0x000fea0003800000 */
.L_x_227:
        /* <DEDUP_REMOVED lines=32> */
.L_x_230:
[----:B------:R-:W-:Y:S05]  /*f490*/  BSYNC B1 ;  /* 0x0000000000017941 */ /* 0x000fea0003800000 */
.L_x_229:
        /* <DEDUP_REMOVED lines=35> */
.L_x_232:
[----:B------:R-:W-:Y:S05]  /*f6d0*/  BSYNC B1 ;  /* 0x0000000000017941 */ /* 0x000fea0003800000 */
.L_x_231:
        /* <DEDUP_REMOVED lines=35> */
.L_x_234:
[----:B------:R-:W-:Y:S05]  /*f910*/  BSYNC B1 ;  /* 0x0000000000017941 */ /* 0x000fea0003800000 */
.L_x_233:
        /* <DEDUP_REMOVED lines=32> */
.L_x_236:
[----:B------:R-:W-:Y:S05]  /*fb20*/  BSYNC B1 ;  /* 0x0000000000017941 */ /* 0x000fea0003800000 */
.L_x_235:
        /* <DEDUP_REMOVED lines=32> */
.L_x_238:
[----:B------:R-:W-:Y:S05]  /*fd30*/  BSYNC B1 ;  /* 0x0000000000017941 */ /* 0x000fea0003800000 */
.L_x_237:
        /* <DEDUP_REMOVED lines=35> */
.L_x_240:
[----:B------:R-:W-:Y:S05]  /*ff70*/  BSYNC B1 ;  /* 0x0000000000017941 */ /* 0x000fea0003800000 */
.L_x_239:
        /* <DEDUP_REMOVED lines=35> */
.L_x_242:
[----:B------:R-:W-:Y:S05]  /*101b0*/  BSYNC B1 ;  /* 0x0000000000017941 */ /* 0x000fea0003800000 */
.L_x_241:
        /* <DEDUP_REMOVED lines=32> */
.L_x_244:
[----:B------:R-:W-:Y:S05]  /*103c0*/  BSYNC B1 ;  /* 0x0000000000017941 */ /* 0x000fea0003800000 */
.L_x_243:
        /* <DEDUP_REMOVED lines=32> */
.L_x_246:
[----:B------:R-:W-:Y:S05]  /*105d0*/  BSYNC B1 ;  /* 0x0000000000017941 */ /* 0x000fea0003800000 */
.L_x_245:
        /* <DEDUP_REMOVED lines=35> */
.L_x_248:
[----:B------:R-:W-:Y:S05]  /*10810*/  BSYNC B1 ;  /* 0x0000000000017941 */ /* 0x000fea0003800000 */
.L_x_247:
        /* <DEDUP_REMOVED lines=36> */
.L_x_250:
[----:B------:R-:W-:Y:S05]  /*10a60*/  BSYNC B1 ;  /* 0x0000000000017941 */ /* 0x000fea0003800000 */
.L_x_249:
[----:B-----5:R2:W-:Y:S04]  /*10a70*/  STL [R1+0x408], R9 ;  /* 0x0004080901007387 */ /* 0x0205e80000100800 */
[----:B--2---:R-:W2:Y:S04]  /*10a80*/  LDL.LU R9, [R1+0x1c0] ;  /* 0x0001c00001097983 */ /* 0x004ea80000300800 */
[----:B------:R3:W-:Y:S04]  /*10a90*/  STL [R1+0x404], R8 ;  /* 0x0004040801007387 */ /* 0x0007e80000100800 */
[----:B---3--:R-:W3:Y:S04]  /*10aa0*/  LDL.LU R8, [R1+0x284] ;  /* 0x0002840001087983 */ /* 0x008ee80000300800 */
[----:B------:R-:W-:Y:S04]  /*10ab0*/  STL [R1+0x400], R5 ;  /* 0x0004000501007387 */ /* 0x000fe80000100800 */
[----:B------:R4:W-:Y:S04]  /*10ac0*/  STL [R1+0x3fc], R4 ;  /* 0x0003fc0401007387 */ /* 0x0009e80000100800 */
[----:B----4-:R-:W4:Y:S04]  /*10ad0*/  LDL.LU R4, [R1+0x200] ;  /* 0x0002000001047983 */ /* 0x010f280000300800 */
[----:B------:R1:W-:Y:S01]  /*10ae0*/  STL [R1+0x3f8], R3 ;  /* 0x0003f80301007387 */ /* 0x0003e20000100800 */
[----:B----4-:R-:W-:-:S05]  /*10af0*/  HADD2.F32 R7, -RZ, R4.H0_H0 ;  /* 0x20000004ff077230 */ /* 0x010fca0000004100 */
[----:B------:R-:W-:-:S04]  /*10b00*/  FMUL R7, R7, R16 ;  /* 0x0000001007077220 */ /* 0x000fc80000400000 */
[----:B--2---:R-:W-:Y:S01]  /*10b10*/  FFMA R7, R9, R2, R7 ;  /* 0x0000000209077223 */ /* 0x004fe20000000007 */
[----:B-1----:R-:W-:Y:S01]  /*10b20*/  PRMT R3, R4, 0x7610, R3 ;  /* 0x0000761004037816 */ /* 0x002fe20000000003 */
[----:B------:R1:W5:Y:S03]  /*10b30*/  LDL.LU R9, [R1+0x408] ;  /* 0x0004080001097983 */ /* 0x0003660000300800 */
[----:B------:R-:W-:-:S04]  /*10b40*/  F2FP.F16.F32.PACK_AB R7, RZ, R7 ;  /* 0x00000007ff07723e */ /* 0x000fc800000000ff */
[----:B------:R-:W-:Y:S01]  /*10b50*/  PRMT R5, R7, 0x7610, R5 ;  /* 0x0000761007057816 */ /* 0x000fe20000000005 */
[----:B---3--:R-:W-:Y:S02]  /*10b60*/  IMAD.MOV.U32 R7, RZ, RZ, R8 ;  /* 0x000000ffff077224 */ /* 0x008fe400078e0008 */
[----:B------:R1:W5:Y:S04]  /*10b70*/  LDL.LU R8, [R1+0x404] ;  /* 0x0004040001087983 */ /* 0x0003680000300800 */
[----:B------:R2:W-:Y:S04]  /*10b80*/  @P5 STG.E.U16 desc[UR46][R6.64+0x40], R5 ;  /* 0x0000400506005986 */ /* 0x0005e8000c10152e */
[----:B--2---:R1:W5:Y:S01]  /*10b90*/  LDL.LU R5, [R1+0x400] ;  /* 0x0004000001057983 */ /* 0x0043620000300800 */
[----:B------:R-:W-:-:S03]  /*10ba0*/  LOP3.LUT P5, RZ, R17, 0x4, RZ, 0xc0, !PT ;  /* 0x0000000411ff7812 */ /* 0x000fc600078ac0ff */
[----:B------:R1:W5:Y:S04]  /*10bb0*/  LDL.LU R4, [R1+0x3fc] ;  /* 0x0003fc0001047983 */ /* 0x0003680000300800 */
[----:B------:R2:W-:Y:S04]  /*10bc0*/  STL.S16 [R1+0x1c0], R3 ;  /* 0x0001c00301007387 */ /* 0x0005e80000100600 */
[----:B--2---:R1:W5:Y:S01]  /*10bd0*/  LDL.LU R3, [R1+0x3f8] ;  /* 0x0003f80001037983 */ /* 0x0043620000300800 */
[----:B------:R-:W-:Y:S01]  /*10be0*/  ISETP.GT.AND P5, PT, R0, 0x180, P5 ;  /* 0x000001800000780c */ /* 0x000fe20002fa4270 */
[----:B------:R-:W-:-:S12]  /*10bf0*/  BSSY B1, `(.L_x_251) ;  /* 0x0000006000017945 */ /* 0x000fd80003800000 */
[----:B-1----:R-:W-:Y:S05]  /*10c00*/  @!P5 BRA `(.L_x_252) ;  /* 0x000000000010d947 */ /* 0x002fea0003800000 */
[----:B------:R1:W-:Y:S04]  /*10c10*/  STL [R1+0x3f8], R0 ;  /* 0x0003f80001007387 */ /* 0x0003e80000100800 */
[----:B-1----:R-:W2:Y:S04]  /*10c20*/  LDG.E.LTC128B.U16 R0, desc[UR46][R12.64+0x42] ;  /* 0x0000422e0c007981 */ /* 0x002ea8000c1e1520 */
[----:B--2---:R1:W-:Y:S04]  /*10c30*/  STL [R1+0x1c0], R0 ;  /* 0x0001c00001007387 */ /* 0x0043e80000100800 */
[----:B-1----:R1:W5:Y:S02]  /*10c40*/  LDL.LU R0, [R1+0x3f8] ;  /* 0x0003f80001007983 */ /* 0x0023640000300800 */
.L_x_252:
[----:B------:R-:W-:Y:S05]  /*10c50*/  BSYNC B1 ;  /* 0x0000000000017941 */ /* 0x000fea0003800000 */
.L_x_251:
[----:B------:R-:W-:Y:S04]  /*10c60*/  STL [R1+0x410], R11 ;  /* 0x0004100b01007387 */ /* 0x000fe80000100800 */
[----:B------:R2:W-:Y:S04]  /*10c70*/  STL [R1+0x40c], R10 ;  /* 0x00040c0a01007387 */ /* 0x0005e80000100800 */
[----:B--2---:R-:W2:Y:S04]  /*10c80*/  LDL.LU R10, [R1+0x1c4] ;  /* 0x0001c400010a7983 */ /* 0x004ea80000300800 */
[----:B-----5:R-:W-:Y:S04]  /*10c90*/  STL [R1+0x408], R9 ;  /* 0x0004080901007387 */ /* 0x020fe80000100800 */
        /* <DEDUP_REMOVED lines=19> */
[----:B------:R2:W5:Y:S01]  /*10dd0*/  LDL.LU R4, [R1+0x3fc] ;  /* 0x0003fc0001047983 */ /* 0x0005620000300800 */
[----:B------:R-:W-:-:S03]  /*10de0*/  ISETP.GT.AND P5, PT, R0, 0x188, P5 ;  /* 0x000001880000780c */ /* 0x000fc60002fa4270 */
[----:B------:R3:W-:Y:S04]  /*10df0*/  STL.S16 [R1+0x1c0], R3 ;  /* 0x0001c00301007387 */ /* 0x0007e80000100600 */
[----:B---3--:R2:W5:Y:S01]  /*10e00*/  LDL.LU R3, [R1+0x3f8] ;  /* 0x0003f80001037983 */ /* 0x0085620000300800 */
[----:B------:R-:W-:Y:S05]  /*10e10*/  BSSY B1, `(.L_x_253) ;  /* 0x0000006000017945 */ /* 0x000fea0003800000 */
[----:B------:R-:W-:Y:S05]  /*10e20*/  @!P5 BRA `(.L_x_254) ;  /* 0x000000000010d947 */ /* 0x000fea0003800000 */
[----:B------:R3:W-:Y:S04]  /*10e30*/  STL [R1+0x3f8], R0 ;  /* 0x0003f80001007387 */ /* 0x0007e80000100800 */
[----:B---3-5:R-:W3:Y:S04]  /*10e40*/  LDG.E.LTC128B.U16 R0, desc[UR46][R10.64+0x40] ;  /* 0x0000402e0a007981 */ /* 0x028ee8000c1e1520 */
[----:B---3--:R3:W-:Y:S04]  /*10e50*/  STL [R1+0x1c0], R0 ;  /* 0x0001c00001007387 */ /* 0x0087e80000100800 */
[----:B---3--:R3:W5:Y:S02]  /*10e60*/  LDL.LU R0, [R1+0x3f8] ;  /* 0x0003f80001007983 */ /* 0x0087640000300800 */
.L_x_254:
[----:B------:R-:W-:Y:S05]  /*10e70*/  BSYNC B1 ;  /* 0x0000000000017941 */ /* 0x000fea0003800000 */
.L_x_253:
[----:B-----5:R-:W-:Y:S04]  /*10e80*/  STL [R1+0x410], R11 ;  /* 0x0004100b01007387 */ /* 0x020fe80000100800 */
[----:B------:R4:W-:Y:S04]  /*10e90*/  STL [R1+0x40c], R10 ;  /* 0x00040c0a01007387 */ /* 0x0009e80000100800 */
[----:B----4-:R-:W4:Y:S04]  /*10ea0*/  LDL.LU R10, [R1+0x1c8] ;  /* 0x0001c800010a7983 */ /* 0x010f280000300800 */
[----:B------:R-:W-:Y:S04]  /*10eb0*/  STL [R1+0x408], R7 ;  /* 0x0004080701007387 */ /* 0x000fe80000100800 */
[----:B------:R-:W-:Y:S04]  /*10ec0*/  STL [R1+0x404], R6 ;  /* 0x0004040601007387 */ /* 0x000fe80000100800 */
[----:B------:R-:W-:Y:S04]  /*10ed0*/  STL [R1+0x400], R5 ;  /* 0x0004000501007387 */ /* 0x000fe80000100800 */
[----:B------:R0:W-:Y:S04]  /*10ee0*/  STL [R1+0x3fc], R4 ;  /* 0x0003fc0401007387 */ /* 0x0001e80000100800 */
[----:B0-----:R-:W2:Y:S04]  /*10ef0*/  LDL.LU R4, [R1+0x1c0] ;  /* 0x0001c00001047983 */ /* 0x001ea80000300800 */
[----:B------:R0:W-:Y:S01]  /*10f00*/  STL [R1+0x3f8], R3 ;  /* 0x0003f80301007387 */ /* 0x0001e20000100800 */
[----:B--2---:R-:W-:-:S05]  /*10f10*/  HADD2.F32 R11, -RZ, R4.H0_H0 ;  /* 0x20000004ff0b7230 */ /* 0x004fca0000004100 */
[----:B------:R-:W-:-:S04]  /*10f20*/  FMUL R11, R11, R16 ;  /* 0x000000100b0b7220 */ /* 0x000fc80000400000 */
[----:B----4-:R-:W-:Y:S01]  /*10f30*/  FFMA R10, R10, R2, R11 ;  /* 0x000000020a0a7223 */ /* 0x010fe2000000000b */
        /* <DEDUP_REMOVED lines=9> */
[----:B--2---:R0:W5:Y:S01]  /*10fd0*/  LDL.LU R5, [R1+0x400] ;  /* 0x0004000001057983 */ /* 0x0041620000300800 */
[----:B------:R-:W-:-:S03]  /*10fe0*/  LOP3.LUT P5, RZ, R17, 0x4, RZ, 0xc0, !PT ;  /* 0x0000000411ff7812 */ /* 0x000fc600078ac0ff */
[----:B------:R0:W5:Y:S01]  /*10ff0*/  LDL.LU R4, [R1+0x3fc] ;  /* 0x0003fc0001047983 */ /* 0x0001620000300800 */
[----:B------:R-:W-:-:S03]  /*11000*/  ISETP.GT.AND P5, PT, R0, 0x188, P5 ;  /* 0x000001880000780c */ /* 0x000fc60002fa4270 */
[----:B------:R2:W-:Y:S04]  /*11010*/  STL.S16 [R1+0x1c0], R3 ;  /* 0x0001c00301007387 */ /* 0x0005e80000100600 */
[----:B--2---:R0:W5:Y:S01]  /*11020*/  LDL.LU R3, [R1+0x3f8] ;  /* 0x0003f80001037983 */ /* 0x0041620000300800 */
[----:B------:R-:W-:Y:S05]  /*11030*/  BSSY B1, `(.L_x_255) ;  /* 0x0000006000017945 */ /* 0x000fea0003800000 */
[----:B------:R-:W-:Y:S05]  /*11040*/  @!P5 BRA `(.L_x_256) ;  /* 0x000000000010d947 */ /* 0x000fea0003800000 */
[----:B------:R2:W-:Y:S04]  /*11050*/  STL [R1+0x3f8], R0 ;  /* 0x0003f80001007387 */ /* 0x0005e80000100800 */
[----:B--2--5:R-:W2:Y:S04]  /*11060*/  LDG.E.LTC128B.U16 R0, desc[UR46][R10.64+0x42] ;  /* 0x0000422e0a007981 */ /* 0x024ea8000c1e1520 */
[----:B--2---:R2:W-:Y:S04]  /*11070*/  STL [R1+0x1c0], R0 ;  /* 0x0001c00001007387 */ /* 0x0045e80000100800 */
[----:B--2---:R2:W5:Y:S02]  /*11080*/  LDL.LU R0, [R1+0x3f8] ;  /* 0x0003f80001007983 */ /* 0x0045640000300800 */
.L_x_256:
[----:B------:R-:W-:Y:S05]  /*11090*/  BSYNC B1 ;  /* 0x0000000000017941 */ /* 0x000fea0003800000 */
.L_x_255:
[----:B-----5:R-:W-:Y:S04]  /*110a0*/  STL [R1+0x410], R11 ;  /* 0x0004100b01007387 */ /* 0x020fe80000100800 */
[----:B------:R4:W-:Y:S04]  /*110b0*/  STL [R1+0x40c], R10 ;  /* 0x00040c0a01007387 */ /* 0x0009e80000100800 */
[----:B----4-:R-:W4:Y:S04]  /*110c0*/  LDL.LU R10, [R1+0x1cc] ;  /* 0x0001cc00010a7983 */ /* 0x010f280000300800 */
[----:B------:R-:W-:Y:S04]  /*110d0*/  STL [R1+0x408], R7 ;  /* 0x0004080701007387 */ /* 0x000fe80000100800 */
[----:B------:R-:W-:Y:S04]  /*110e0*/  STL [R1+0x404], R6 ;  /* 0x0004040601007387 */ /* 0x000fe80000100800 */
[----:B------:R-:W-:Y:S04]  /*110f0*/  STL [R1+0x400], R5 ;  /* 0x0004000501007387 */ /* 0x000fe80000100800 */
[----:B------:R0:W-:Y:S04]  /*11100*/  STL [R1+0x3fc], R4 ;  /* 0x0003fc0401007387 */ /* 0x0001e80000100800 */
[----:B0-----:R-:W3:Y:S04]  /*11110*/  LDL.LU R4, [R1+0x1c0] ;  /* 0x0001c00001047983 */ /* 0x001ee80000300800 */
[----:B------:R0:W-:Y:S01]  /*11120*/  STL [R1+0x3f8], R3 ;  /* 0x0003f80301007387 */ /* 0x0001e20000100800 */
[----:B---3--:R-:W-:-:S05]  /*11130*/  HADD2.F32 R11, -RZ, R4.H0_H0 ;  /* 0x20000004ff0b7230 */ /* 0x008fca0000004100 */
        /* <DEDUP_REMOVED lines=12> */
[----:B------:R-:W-:-:S03]  /*11200*/  ISETP.GT.AND P5, PT, R0, 0x180, P6 ;  /* 0x000001800000780c */ /* 0x000fc600037a4270 */
[----:B------:R0:W5:Y:S04]  /*11210*/  LDL.LU R4, [R1+0x3fc] ;  /* 0x0003fc0001047983 */ /* 0x0001680000300800 */
[----:B------:R3:W-:Y:S04]  /*11220*/  STL.S16 [R1+0x1c0], R3 ;  /* 0x0001c00301007387 */ /* 0x0007e80000100600 */
[----:B---3--:R0:W5:Y:S01]  /*11230*/  LDL.LU R3, [R1+0x3f8] ;  /* 0x0003f80001037983 */ /* 0x0081620000300800 */
[----:B------:R-:W-:Y:S04]  /*11240*/  BSSY B1, `(.L_x_257) ;  /* 0x0000006000017945 */ /* 0x000fe80003800000 */
[----:B------:R-:W-:Y:S05]  /*11250*/  @!P5 BRA `(.L_x_258) ;  /* 0x000000000010d947 */ /* 0x000fea0003800000 */
[----:B------:R3:W-:Y:S04]  /*11260*/  STL [R1+0x3f8], R0 ;  /* 0x0003f80001007387 */ /* 0x0007e80000100800 */
[----:B---3--:R-:W3:Y:S04]  /*11270*/  LDG.E.LTC128B.U16 R0, desc[UR46][R12.64+0x50] ;  /* 0x0000502e0c007981 */ /* 0x008ee8000c1e1520 */
[----:B---3--:R3:W-:Y:S04]  /*11280*/  STL [R1+0x1c0], R0 ;  /* 0x0001c00001007387 */ /* 0x0087e80000100800 */
[----:B---3--:R3:W5:Y:S02]  /*11290*/  LDL.LU R0, [R1+0x3f8] ;  /* 0x0003f80001007983 */ /* 0x0087640000300800 */
.L_x_258:
[----:B------:R-:W-:Y:S05]  /*112a0*/  BSYNC B1 ;  /* 0x0000000000017941 */ /* 0x000fea0003800000 */
.L_x_257:
        /* <DEDUP_REMOVED lines=22> */
[----:B------:R-:W-:-:S03]  /*11410*/  ISETP.GT.AND P5, PT, R0, 0x180, P4 ;  /* 0x000001800000780c */ /* 0x000fc600027a4270 */
[----:B------:R0:W5:Y:S04]  /*11420*/  LDL.LU R4, [R1+0x3fc] ;  /* 0x0003fc0001047983 */ /* 0x0001680000300800 */
[----:B------:R2:W-:Y:S04]  /*11430*/  STL.S16 [R1+0x1c0], R3 ;  /* 0x0001c00301007387 */ /* 0x0005e80000100600 */
[----:B--2---:R0:W5:Y:S01]  /*11440*/  LDL.LU R3, [R1+0x3f8] ;  /* 0x0003f80001037983 */ /* 0x0041620000300800 */
[----:B------:R-:W-:Y:S04]  /*11450*/  BSSY B1, `(.L_x_259) ;  /* 0x0000006000017945 */ /* 0x000fe80003800000 */
[----:B------:R-:W-:Y:S05]  /*11460*/  @!P5 BRA `(.L_x_260) ;  /* 0x000000000010d947 */ /* 0x000fea0003800000 */
[----:B------:R2:W-:Y:S04]  /*11470*/  STL [R1+0x3f8], R0 ;  /* 0x0003f80001007387 */ /* 0x0005e80000100800 */
[----:B--2---:R-:W2:Y:S04]  /*11480*/  LDG.E.LTC128B.U16 R0, desc[UR46][R12.64+0x52] ;  /* 0x0000522e0c007981 */ /* 0x004ea8000c1e1520 */
[----:B--2---:R2:W-:Y:S04]  /*11490*/  STL [R1+0x1c0], R0 ;  /* 0x0001c00001007387 */ /* 0x0045e80000100800 */
[----:B--2---:R2:W5:Y:S02]  /*114a0*/  LDL.LU R0, [R1+0x3f8] ;  /* 0x0003f80001007983 */ /* 0x0045640000300800 */
.L_x_260:
[----:B------:R-:W-:Y:S05]  /*114b0*/  BSYNC B1 ;  /* 0x0000000000017941 */ /* 0x000fea0003800000 */
.L_x_259:
[----:B-----5:R-:W-:Y:S04]  /*114c0*/  STL [R1+0x410], R11 ;  /* 0x0004100b01007387 */ /* 0x020fe80000100800 */
[----:B------:R4:W-:Y:S04]  /*114d0*/  STL [R1+0x40c], R10 ;  /* 0x00040c0a01007387 */ /* 0x0009e80000100800 */
[----:B----4-:R-:W4:Y:S04]  /*114e0*/  LDL.LU R10, [R1+0x1d4] ;  /* 0x0001d400010a7983 */ /* 0x010f280000300800 */
[----:B------:R-:W-:Y:S04]  /*114f0*/  STL [R1+0x408], R9 ;  /* 0x0004080901007387 */ /* 0x000fe80000100800 */
[----:B------:R-:W-:Y:S04]  /*11500*/  STL [R1+0x404], R8 ;  /* 0x0004040801007387 */ /* 0x000fe80000100800 */
[----:B------:R0:W-:Y:S04]  /*11510*/  STL [R1+0x400], R5 ;  /* 0x0004000501007387 */ /* 0x0001e80000100800 */
[----:B0-----:R-:W3:Y:S04]  /*11520*/  LDL.LU R5, [R1+0x1c0] ;  /* 0x0001c00001057983 */ /* 0x001ee80000300800 */
[----:B------:R0:W-:Y:S04]  /*11530*/  STL [R1+0x3fc], R4 ;  /* 0x0003fc0401007387 */ /* 0x0001e80000100800 */
        /* <DEDUP_REMOVED lines=15> */
[----:B------:R3:W-:Y:S04]  /*11630*/  @P5 STG.E.U16 desc[UR46][R6.64+0x52], R3 ;  /* 0x0000520306005986 */ /* 0x0007e8000c10152e */
[----:B-1----:R0:W5:Y:S04]  /*11640*/  LDL.LU R4, [R1+0x3fc] ;  /* 0x0003fc0001047983 */ /* 0x0021680000300800 */
[----:B---3--:R0:W5:Y:S01]  /*11650*/  LDL.LU R3, [R1+0x3f8] ;  /* 0x0003f80001037983 */ /* 0x0081620000300800 */
[----:B------:R-:W-:Y:S04]  /*11660*/  BSSY B1, `(.L_x_261) ;  /* 0x0000006000017945 */ /* 0x000fe80003800000 */
[----:B------:R-:W-:Y:S05]  /*11670*/  @!P6 BRA `(.L_x_262) ;  /* 0x000000000010e947 */ /* 0x000fea0003800000 */
[----:B------:R1:W-:Y:S04]  /*11680*/  STL [R1+0x3f8], R0 ;  /* 0x0003f80001007387 */ /* 0x0003e80000100800 */
[----:B-1---5:R-:W3:Y:S04]  /*11690*/  LDG.E.LTC128B.U16 R0, desc[UR46][R10.64+0x50] ;  /* 0x0000502e0a007981 */ /* 0x022ee8000c1e1520 */
[----:B---3--:R1:W-:Y:S04]  /*116a0*/  STL [R1+0x1c0], R0 ;  /* 0x0001c00001007387 */ /* 0x0083e80000100800 */
[----:B-1----:R1:W5:Y:S02]  /*116b0*/  LDL.LU R0, [R1+0x3f8] ;  /* 0x0003f80001007983 */ /* 0x0023640000300800 */
.L_x_262:
[----:B------:R-:W-:Y:S05]  /*116c0*/  BSYNC B1 ;  /* 0x0000000000017941 */ /* 0x000fea0003800000 */
.L_x_261:
[----:B-----5:R-:W-:Y:S04]  /*116d0*/  STL [R1+0x410], R11 ;  /* 0x0004100b01007387 */ /* 0x020fe80000100800 */
[----:B------:R3:W-:Y:S04]  /*116e0*/  STL [R1+0x40c], R10 ;  /* 0x00040c0a01007387 */ /* 0x0007e80000100800 */
[----:B---3--:R-:W3:Y:S04]  /*116f0*/  LDL.LU R10, [R1+0x1d8] ;  /* 0x0001d800010a7983 */ /* 0x008ee80000300800 */
[----:B------:R-:W-:Y:S04]  /*11700*/  STL [R1+0x408], R7 ;  /* 0x0004080701007387 */ /* 0x000fe80000100800 */
[----:B------:R-:W-:Y:S04]  /*11710*/  STL [R1+0x404], R6 ;  /* 0x0004040601007387 */ /* 0x000fe80000100800 */
[----:B------:R4:W-:Y:S04]  /*11720*/  STL [R1+0x400], R5 ;  /* 0x0004000501007387 */ /* 0x0009e80000100800 */
[----:B----4-:R-:W4:Y:S04]  /*11730*/  LDL.LU R5, [R1+0x1c0] ;  /* 0x0001c00001057983 */ /* 0x010f280000300800 */
[----:B------:R0:W-:Y:S04]  /*11740*/  STL [R1+0x3fc], R4 ;  /* 0x0003fc0401007387 */ /* 0x0001e80000100800 */
        /* <DEDUP_REMOVED lines=9> */
[----:B------:R0:W5:Y:S01]  /*117e0*/  LDL.LU R7, [R1+0x408] ;  /* 0x0004080001077983 */ /* 0x0001620000300800 */
[----:B------:R-:W-:-:S02]  /*117f0*/  ISETP.GT.AND P4, PT, R0, 0x188, P4 ;  /* 0x000001880000780c */ /* 0x000fc40002784270 */
[----:B--2---:R-:W-:Y:S02]  /*11800*/  PRMT R3, R6, 0x7610, R3 ;  /* 0x0000761006037816 */ /* 0x004fe40000000003 */
[----:B------:R0:W5:Y:S04]  /*11810*/  LDL.LU R6, [R1+0x404] ;  /* 0x0004040001067983 */ /* 0x0001680000300800 */
[----:B------:R0:W5:Y:S04]  /*11820*/  LDL.LU R5, [R1+0x400] ;  /* 0x0004000001057983 */ /* 0x0001680000300800 */
[----:B------:R2:W-:Y:S04]  /*11830*/  STL.S16 [R1+0x1c0], R4 ;  /* 0x0001c00401007387 */ /* 0x0005e80000100600 */
[----:B------:R3:W-:Y:S04]  /*11840*/  @P6 STG.E.U16 desc[UR46][R8.64+0x50], R3 ;  /* 0x0000500308006986 */ /* 0x0007e8000c10152e */
[----:B--2---:R0:W5:Y:S04]  /*11850*/  LDL.LU R4, [R1+0x3fc] ;  /* 0x0003fc0001047983 */ /* 0x0041680000300800 */
[----:B---3--:R0:W5:Y:S01]  /*11860*/  LDL.LU R3, [R1+0x3f8] ;  /* 0x0003f80001037983 */ /* 0x0081620000300800 */
[----:B------:R-:W-:Y:S04]  /*11870*/  BSSY B1, `(.L_x_263) ;  /* 0x0000006000017945 */ /* 0x000fe80003800000 */
[----:B------:R-:W-:Y:S05]  /*11880*/  @!P4 BRA `(.L_x_264) ;  /* 0x000000000010c947 */ /* 0x000fea0003800000 */
[----:B------:R2:W-:Y:S04]  /*11890*/  STL [R1+0x3f8], R0 ;  /* 0x0003f80001007387 */ /* 0x0005e80000100800 */
[----:B--2--5:R-:W2:Y:S04]  /*118a0*/  LDG.E.LTC128B.U16 R0, desc[UR46][R10.64+0x52] ;  /* 0x0000522e0a007981 */ /* 0x024ea8000c1e1520 */
[----:B--2---:R2:W-:Y:S04]  /*118b0*/  STL [R1+0x1c0], R0 ;  /* 0x0001c00001007387 */ /* 0x0045e80000100800 */
[----:B--2---:R2:W5:Y:S02]  /*118c0*/  LDL.LU R0, [R1+0x3f8] ;  /* 0x0003f80001007983 */ /* 0x0045640000300800 */
.L_x_264:
[----:B------:R-:W-:Y:S05]  /*118d0*/  BSYNC B1 ;  /* 0x0000000000017941 */ /* 0x000fea0003800000 */
.L_x_263:
        /* <DEDUP_REMOVED lines=29> */
[----:B-1----:R-:W3:Y:S04]  /*11ab0*/  LDG.E.LTC128B.U16 R0, desc[UR46][R12.64+0x60] ;  /* 0x0000602e0c007981 */ /* 0x002ee8000c1e1520 */
[----:B---3--:R1:W-:Y:S04]  /*11ac0*/  STL [R1+0x1c0], R0 ;  /* 0x0001c00001007387 */ /* 0x0083e80000100800 */
[----:B-1----:R1:W5:Y:S02]  /*11ad0*/  LDL.LU R0, [R1+0x3f8] ;  /* 0x0003f80001007983 */ /* 0x0023640000300800 */
.L_x_266:
[----:B------:R-:W-:Y:S05]  /*11ae0*/  BSYNC B1 ;  /* 0x0000000000017941 */ /* 0x000fea0003800000 */
.L_x_265:
        /* <DEDUP_REMOVED lines=29> */
[----:B--2---:R-:W2:Y:S04]  /*11cc0*/  LDG.E.LTC128B.U16 R0, desc[UR46][R12.64+0x62] ;  /* 0x0000622e0c007981 */ /* 0x004ea8000c1e1520 */
[----:B--2---:R2:W-:Y:S04]  /*11cd0*/  STL [R1+0x1c0], R0 ;  /* 0x0001c00001007387 */ /* 0x0045e80000100800 */
[----:B--2---:R2:W5:Y:S02]  /*11ce0*/  LDL.LU R0, [R1+0x3f8] ;  /* 0x0003f80001007983 */ /* 0x0045640000300800 */
.L_x_268:
[----:B------:R-:W-:Y:S05]  /*11cf0*/  BSYNC B1 ;  /* 0x0000000000017941 */ /* 0x000fea0003800000 */
.L_x_267:
        /* <DEDUP_REMOVED lines=32> */
.L_x_270:
[----:B------:R-:W-:Y:S05]  /*11f00*/  BSYNC B1 ;  /* 0x0000000000017941 */ /* 0x000fea0003800000 */
.L_x_269:
        /* <DEDUP_REMOVED lines=32> */
.L_x_272:
[----:B------:R-:W-:Y:S05]  /*12110*/  BSYNC B1 ;  /* 0x0000000000017941 */ /* 0x000fea0003800000 */
.L_x_271:
        /* <DEDUP_REMOVED lines=32> */
.L_x_274:
[----:B------:R-:W-:Y:S05]  /*12320*/  BSYNC B1 ;  /* 0x0000000000017941 */ /* 0x000fea0003800000 */
.L_x_273:
        /* <DEDUP_REMOVED lines=32> */
.L_x_276:
[----:B------:R-:W-:Y:S05]  /*12530*/  BSYNC B1 ;  /* 0x0000000000017941 */ /* 0x000fea0003800000 */
.L_x_275:
        /* <DEDUP_REMOVED lines=32> */
.L_x_278:
[----:B------:R-:W-:Y:S05]  /*12740*/  BSYNC B1 ;  /* 0x0000000000017941 */ /* 0x000fea0003800000 */
.L_x_277:
        /* <DEDUP_REMOVED lines=32> */
.L_x_280:
[----:B------:R-:W-:Y:S05]  /*12950*/  BSYNC B1 ;  /* 0x0000000000017941 */ /* 0x000fea0003800000 */
.L_x_279:
[----:B------:R-:W-:Y:S04]  /*12960*/  STL [R1+0x410], R12 ;  /* 0x0004100c01007387 */ /* 0x000fe80000100800 */
[----:B-----5:R3:W-:Y:S04]  /*12970*/  STL [R1+0x40c], R11 ;  /* 0x00040c0b01007387 */ /* 0x0207e80000100800 */
        /* <DEDUP_REMOVED lines=11> */
[----:B------:R0:W5:Y:S01]  /*12a30*/  LDL.LU R12, [R1+0x410] ;  /* 0x00041000010c7983 */ /* 0x0001620000300800 */
[----:B------:R-:W-:Y:S02]  /*12a40*/  ISETP.GT.AND P3, PT, R3, 0x40, PT ;  /* 0x000000400300780c */ /* 0x000fe40003f64270 */
[----:B------:R-:W-:Y:S02]  /*12a50*/  F2FP.F16.F32.PACK_AB R10, RZ, R11 ;  /* 0x0000000bff0a723e */ /* 0x000fe400000000ff */
[----:B------:R0:W5:Y:S02]  /*12a60*/  LDL.LU R11, [R1+0x40c] ;  /* 0x00040c00010b7983 */ /* 0x0001640000300800 */
[----:B------:R-:W-:Y:S02]  /*12a70*/  PRMT R7, R10, 0x7610, R7 ;  /* 0x000076100a077816 */ /* 0x000fe40000000007 */
[----:B------:R0:W5:Y:S01]  /*12a80*/  LDL.LU R10, [R1+0x408] ;  /* 0x00040800010a7983 */ /* 0x0001620000300800 */
[----:B------:R-:W-:-:S02]  /*12a90*/  ISETP.GT.AND P1, PT, R0, RZ, P3 ;  /* 0x000000ff0000720c */ /* 0x000fc40001f24270 */
[----:B-1----:R-:W-:Y:S02]  /*12aa0*/  PRMT R4, R7, 0x7610, R4 ;  /* 0x0000761007047816 */ /* 0x002fe40000000004 */
[----:B------:R0:W5:Y:S01]  /*12ab0*/  LDL.LU R7, [R1+0x404] ;  /* 0x0004040001077983 */ /* 0x0001620000300800 */
[----:B------:R-:W-:-:S03]  /*12ac0*/  LOP3.LUT R17, R17, 0xfffffffe, RZ, 0xc0, !PT ;  /* 0xfffffffe11117812 */ /* 0x000fc600078ec0ff */
[----:B------:R0:W5:Y:S01]  /*12ad0*/  LDL.LU R6, [R1+0x400] ;  /* 0x0004000001067983 */ /* 0x0001620000300800 */
[----:B------:R-:W-:Y:S01]  /*12ae0*/  BSSY B1, `(.L_x_281) ;  /* 0x000000b000017945 */ /* 0x000fe20003800000 */
[----:B------:R-:W-:Y:S02]  /*12af0*/  @P3 LOP3.LUT R17, R17, 0x1, RZ, 0xfc, !PT ;  /* 0x0000000111113812 */ /* 0x000fe400078efcff */
[----:B------:R1:W-:Y:S04]  /*12b00*/  STL.S16 [R1+0x1c0], R5 ;  /* 0x0001c00501007387 */ /* 0x0003e80000100600 */
[----:B------:R3:W-:Y:S04]  /*12b10*/  @P0 STG.E.U16 desc[UR46][R8.64+0x72], R4 ;  /* 0x0000720408000986 */ /* 0x0007e8000c10152e */
[----:B-1----:R0:W5:Y:S04]  /*12b20*/  LDL.LU R5, [R1+0x3fc] ;  /* 0x0003fc0001057983 */ /* 0x0021680000300800 */
[----:B---3--:R0:W5:Y:S01]  /*12b30*/  LDL.LU R4, [R1+0x3f8] ;  /* 0x0003f80001047983 */ /* 0x0081620000300800 */
[----:B------:R-:W-:Y:S05]  /*12b40*/  @!P1 BRA `(.L_x_282) ;  /* 0x0000000000109947 */ /* 0x000fea0003800000 */
[----:B------:R1:W-:Y:S04]  /*12b50*/  STL [R1+0x3f8], R0 ;  /* 0x0003f80001007387 */ /* 0x0003e80000100800 */
[----:B-1----:R-:W3:Y:S04]  /*12b60*/  LDG.E.LTC128B.U16 R0, desc[UR46][R236.64+0x80] ;  /* 0x0000802eec007981 */ /* 0x002ee8000c1e1520 */
[----:B---3--:R1:W-:Y:S04]  /*12b70*/  STL [R1+0x1c0], R0 ;  /* 0x0001c00001007387 */ /* 0x0083e80000100800 */
[----:B-1----:R1:W5:Y:S02]  /*12b80*/  LDL.LU R0, [R1+0x3f8] ;  /* 0x0003f80001007983 */ /* 0x0023640000300800 */
.L_x_282:
[----:B------:R-:W-:Y:S05]  /*12b90*/  BSYNC B1 ;  /* 0x0000000000017941 */ /* 0x000fea0003800000 */
.L_x_281:
        /* <DEDUP_REMOVED lines=9> */
[----:B0-----:R-:W2:Y:S04]  /*12c30*/  LDL.64 R6, [R1+0x308] ;  /* 0x0003080001067983 */ /* 0x001ea80000100a00 */
[----:B------:R0:W-:Y:S01]  /*12c40*/  STL [R1+0x3f8], R4 ;  /* 0x0003f80401007387 */ /* 0x0001e20000100800 */
[----:B----4-:R-:W-:-:S05]  /*12c50*/  HADD2.F32 R12, -RZ, R8.H0_H0 ;  /* 0x20000008ff0c7230 */ /* 0x010fca0000004100 */
[----:B------:R-:W-:-:S04]  /*12c60*/  FMUL R12, R12, R16 ;  /* 0x000000100c0c7220 */ /* 0x000fc80000400000 */
[----:B---3--:R-:W-:Y:S01]  /*12c70*/  FFMA R11, R11, R2, R12 ;  /* 0x000000020b0b7223 */ /* 0x008fe2000000000c */
[----:B------:R-:W-:Y:S01]  /*12c80*/  PRMT R5, R8, 0x7610, R5 ;  /* 0x0000761008057816 */ /* 0x000fe20000000005 */
[----:B------:R3:W5:Y:S01]  /*12c90*/  LDL.LU R12, [R1+0x41c] ;  /* 0x00041c00010c7983 */ /* 0x0007620000300800 */
[----:B------:R-:W-:Y:S02]  /*12ca0*/  ISETP.GT.AND P2, PT, R3, 0x41, PT ;  /* 0x000000410300780c */ /* 0x000fe40003f44270 */
[----:B------:R-:W-:Y:S02]  /*12cb0*/  F2FP.F16.F32.PACK_AB R10, RZ, R11 ;  /* 0x0000000bff0a723e */ /* 0x000fe400000000ff */
[----:B------:R3:W5:Y:S02]  /*12cc0*/  LDL.LU R11, [R1+0x418] ;  /* 0x00041800010b7983 */ /* 0x0007640000300800 */
[----:B------:R-:W-:Y:S02]  /*12cd0*/  PRMT R9, R10, 0x7610, R9 ;  /* 0x000076100a097816 */ /* 0x000fe40000000009 */
[----:B------:R3:W5:Y:S01]  /*12ce0*/  LDL.LU R10, [R1+0x414] ;  /* 0x00041400010a7983 */ /* 0x0007620000300800 */
[----:B------:R-:W-:-:S02]  /*12cf0*/  ISETP.GT.AND P0, PT, R0, RZ, P2 ;  /* 0x000000ff0000720c */ /* 0x000fc40001704270 */
[----:B0-----:R-:W-:Y:S02]  /*12d00*/  PRMT R4, R9, 0x7610, R4 ;  /* 0x0000761009047816 */ /* 0x001fe40000000004 */
[----:B------:R3:W5:Y:S01]  /*12d10*/  LDL.LU R9, [R1+0x410] ;  /* 0x0004100001097983 */ /* 0x0007620000300800 */
[----:B------:R-:W-:-:S03]  /*12d20*/  LOP3.LUT R17, R17, 0xfffffffb, RZ, 0xc0, !PT ;  /* 0xfffffffb11117812 */ /* 0x000fc600078ec0ff */
[----:B------:R3:W5:Y:S01]  /*12d30*/  LDL.LU R8, [R1+0x40c] ;  /* 0x00040c0001087983 */ /* 0x0007620000300800 */
[----:B------:R-:W-:Y:S01]  /*12d40*/  BSSY B1, `(.L_x_283) ;  /* 0x000000c000017945 */ /* 0x000fe20003800000 */
[----:B------:R-:W-:Y:S02]  /*12d50*/  @P2 LOP3.LUT R17, R17, 0x4, RZ, 0xfc, !PT ;  /* 0x0000000411112812 */ /* 0x000fe400078efcff */
[----:B------:R0:W-:Y:S04]  /*12d60*/  STL.S16 [R1+0x180], R5 ;  /* 0x0001800501007387 */ /* 0x0001e80000100600 */
[----:B--2---:R2:W-:Y:S04]  /*12d70*/  @P1 STG.E.U16 desc[UR46][R6.64+0x80], R4 ;  /* 0x0000800406001986 */ /* 0x0045e8000c10152e */
[----:B0-----:R3:W5:Y:S04]  /*12d80*/  LDL.LU R5, [R1+0x408] ;  /* 0x0004080001057983 */ /* 0x0017680000300800 */
[----:B--2---:R3:W5:Y:S04]  /*12d90*/  LDL.LU.64 R6, [R1+0x400] ;  /* 0x0004000001067983 */ /* 0x0047680000300a00 */
[----:B------:R3:W5:Y:S01]  /*12da0*/  LDL.LU R4, [R1+0x3f8] ;  /* 0x0003f80001047983 */ /* 0x0007620000300800 */
[----:B------:R-:W-:Y:S05]  /*12db0*/  @!P0 BRA `(.L_x_284) ;  /* 0x0000000000108947 */ /* 0x000fea0003800000 */
[----:B------:R0:W-:Y:S04]  /*12dc0*/  STL [R1+0x3f8], R0 ;  /* 0x0003f80001007387 */ /* 0x0001e80000100800 */
[----:B0-----:R-:W2:Y:S04]  /*12dd0*/  LDG.E.LTC128B.U16 R0, desc[UR46][R236.64+0x82] ;  /* 0x0000822eec007981 */ /* 0x001ea8000c1e1520 */
[----:B--2---:R0:W-:Y:S04]  /*12de0*/  STL [R1+0x180], R0 ;  /* 0x0001800001007387 */ /* 0x0041e80000100800 */
[----:B0-----:R0:W5:Y:S02]  /*12df0*/  LDL.LU R0, [R1+0x3f8] ;  /* 0x0003f80001007983 */ /* 0x0011640000300800 */
.L_x_284:
[----:B------:R-:W-:Y:S05]  /*12e00*/  BSYNC B1 ;  /* 0x0000000000017941 */ /* 0x000fea0003800000 */
.L_x_283:
        /* <DEDUP_REMOVED lines=9> */
[----:B-1----:R-:W3:Y:S04]  /*12ea0*/  LDL.64 R4, [R1+0x308] ;  /* 0x0003080001047983 */ /* 0x002ee80000100a00 */
        /* <DEDUP_REMOVED lines=15> */
[----:B---3--:R3:W-:Y:S04]  /*12fa0*/  @P0 STG.E.U16 desc[UR46][R4.64+0x82], R3 ;  /* 0x0000820304000986 */ /* 0x0087e8000c10152e */
[----:B-1----:R2:W5:Y:S04]  /*12fb0*/  LDL.LU R6, [R1+0x408] ;  /* 0x0004080001067983 */ /* 0x0025680000300800 */
[----:B---3--:R2:W5:Y:S04]  /*12fc0*/  LDL.LU.64 R4, [R1+0x400] ;  /* 0x0004000001047983 */ /* 0x0085680000300a00 */
[----:B------:R2:W5:Y:S01]  /*12fd0*/  LDL.LU R3, [R1+0x3f8] ;  /* 0x0003f80001037983 */ /* 0x0005620000300800 */
[----:B------:R-:W-:Y:S04]  /*12fe0*/  BSSY B1, `(.L_x_285) ;  /* 0x0000006000017945 */ /* 0x000fe80003800000 */
[----:B------:R-:W-:Y:S05]  /*12ff0*/  @!P1 BRA `(.L_x_286) ;  /* 0x0000000000109947 */ /* 0x000fea0003800000 */
[----:B------:R1:W-:Y:S04]  /*13000*/  STL [R1+0x3f8], R0 ;  /* 0x0003f80001007387 */ /* 0x0003e80000100800 */
[----:B-1----:R-:W3:Y:S04]  /*13010*/  LDG.E.LTC128B.U16 R0, desc[UR46][R232.64+0x80] ;  /* 0x0000802ee8007981 */ /* 0x002ee8000c1e1520 */
[----:B---3--:R1:W-:Y:S04]  /*13020*/  STL [R1+0x180], R0 ;  /* 0x0001800001007387 */ /* 0x0083e80000100800 */
[----:B-1----:R1:W5:Y:S02]  /*13030*/  LDL.LU R0, [R1+0x3f8] ;  /* 0x0003f80001007983 */ /* 0x0023640000300800 */
.L_x_286:
[----:B------:R-:W-:Y:S05]  /*13040*/  BSYNC B1 ;  /* 0x0000000000017941 */ /* 0x000fea0003800000 */
.L_x_285:
        /* <DEDUP_REMOVED lines=32> */
.L_x_288:
[----:B------:R-:W-:Y:S05]  /*13250*/  BSYNC B1 ;  /* 0x0000000000017941 */ /* 0x000fea0003800000 */
.L_x_287:
        /* <DEDUP_REMOVED lines=35> */
.L_x_290:
[----:B------:R-:W-:Y:S05]  /*13490*/  BSYNC B1 ;  /* 0x0000000000017941 */ /* 0x000fea0003800000 */
.L_x_289:
        /* <DEDUP_REMOVED lines=23> */
[----:B------:R3:W5:Y:S04]  /*13610*/  LDL.LU R9, [R1+0x410] ;  /* 0x0004100001097983 */ /* 0x0007680000300800 */
[----:B------:R3:W5:Y:S04]  /*13620*/  LDL.LU R8, [R1+0x40c] ;  /* 0x00040c0001087983 */ /* 0x0007680000300800 */
[----:B------:R0:W-:Y:S04]  /*13630*/  STL.S16 [R1+0x180], R5 ;  /* 0x0001800501007387 */ /* 0x0001e80000100600 */
[----:B--2---:R2:W-:Y:S04]  /*13640*/  @P1 STG.E.U16 desc[UR46][R6.64+0x90], R4 ;  /* 0x0000900406001986 */ /* 0x0045e8000c10152e */
[----:B0-----:R3:W5:Y:S04]  /*13650*/  LDL.LU R5, [R1+0x408] ;  /* 0x0004080001057983 */ /* 0x0017680000300800 */
[----:B--2---:R3:W5:Y:S04]  /*13660*/  LDL.LU.64 R6, [R1+0x400] ;  /* 0x0004000001067983 */ /* 0x0047680000300a00 */
[----:B------:R3:W5:Y:S01]  /*13670*/  LDL.LU R4, [R1+0x3f8] ;  /* 0x0003f80001047983 */ /* 0x0007620000300800 */
[----:B------:R-:W-:Y:S04]  /*13680*/  BSSY B1, `(.L_x_291) ;  /* 0x0000006000017945 */ /* 0x000fe80003800000 */
[----:B------:R-:W-:Y:S05]  /*13690*/  @!P0 BRA `(.L_x_292) ;  /* 0x0000000000108947 */ /* 0x000fea0003800000 */
[----:B------:R0:W-:Y:S04]  /*136a0*/  STL [R1+0x3f8], R0 ;  /* 0x0003f80001007387 */ /* 0x0001e80000100800 */
[----:B0-----:R-:W2:Y:S04]  /*136b0*/  LDG.E.LTC128B.U16 R0, desc[UR46][R236.64+0x92] ;  /* 0x0000922eec007981 */ /* 0x001ea8000c1e1520 */
[----:B--2---:R0:W-:Y:S04]  /*136c0*/  STL [R1+0x180], R0 ;  /* 0x0001800001007387 */ /* 0x0041e80000100800 */
[----:B0-----:R0:W5:Y:S02]  /*136d0*/  LDL.LU R0, [R1+0x3f8] ;  /* 0x0003f80001007983 */ /* 0x0011640000300800 */
.L_x_292:
[----:B------:R-:W-:Y:S05]  /*136e0*/  BSYNC B1 ;  /* 0x0000000000017941 */ /* 0x000fea0003800000 */
.L_x_291:
        /* <DEDUP_REMOVED lines=35> */
.L_x_294:
[----:B------:R-:W-:Y:S05]  /*13920*/  BSYNC B1 ;  /* 0x0000000000017941 */ /* 0x000fea0003800000 */
.L_x_293:
        /* <DEDUP_REMOVED lines=32> */
.L_x_296:
[----:B------:R-:W-:Y:S05]  /*13b30*/  BSYNC B1 ;  /* 0x0000000000017941 */ /* 0x000fea0003800000 */
.L_x_295:
        /* <DEDUP_REMOVED lines=33> */
.L_x_298:
[----:B------:R-:W-:Y:S05]  /*13d50*/  BSYNC B1 ;  /* 0x0000000000017941 */ /* 0x000fea0003800000 */
.L_x_297:
        /* <DEDUP_REMOVED lines=21> */
[----:B------:R2:W5:Y:S01]  /*13eb0*/  LDL.LU R7, [R1+0x410] ;  /* 0x0004100001077983 */ /* 0x0005620000300800 */
[----:B------:R-:W-:-:S03]  /*13ec0*/  ISETP.GT.AND P2, PT, R3, 0x51, PT ;  /* 0x000000510300780c */ /* 0x000fc60003f44270 */
[----:B----4-:R0:W-:Y:S04]  /*13ed0*/  @P0 STG.E.U16 desc[UR46][R8.64+0xa0], R6 ;  /* 0x0000a00608000986 */ /* 0x0101e8000c10152e */
[----:B0-----:R2:W5:Y:S04]  /*13ee0*/  LDL.LU.64 R8, [R1+0x408] ;  /* 0x0004080001087983 */ /* 0x0015680000300a00 */
[----:B------:R2:W5:Y:S01]  /*13ef0*/  LDL.LU R6, [R1+0x400] ;  /* 0x0004000001067983 */ /* 0x0005620000300800 */
[----:B------:R-:W-:-:S03]  /*13f00*/  ISETP.GT.AND P0, PT, R0, RZ, P2 ;  /* 0x000000ff0000720c */ /* 0x000fc60001704270 */
[----:B------:R2:W5:Y:S04]  /*13f10*/  LDL.LU R5, [R1+0x3fc] ;  /* 0x0003fc0001057983 */ /* 0x0005680000300800 */
[----:B------:R0:W-:Y:S04]  /*13f20*/  STL.S16 [R1+0x180], R4 ;  /* 0x0001800401007387 */ /* 0x0001e80000100600 */
[----:B0-----:R2:W5:Y:S01]  /*13f30*/  LDL.LU R4, [R1+0x3f8] ;  /* 0x0003f80001047983 */ /* 0x0015620000300800 */
[----:B------:R-:W-:Y:S04]  /*13f40*/  BSSY B1, `(.L_x_299) ;  /* 0x0000006000017945 */ /* 0x000fe80003800000 */
[----:B------:R-:W-:Y:S05]  /*13f50*/  @!P0 BRA `(.L_x_300) ;  /* 0x0000000000108947 */ /* 0x000fea0003800000 */
[----:B------:R0:W-:Y:S04]  /*13f60*/  STL [R1+0x3f8], R0 ;  /* 0x0003f80001007387 */ /* 0x0001e80000100800 */
[----:B0-----:R-:W3:Y:S04]  /*13f70*/  LDG.E.LTC128B.U16 R0, desc[UR46][R236.64+0xa2] ;  /* 0x0000a22eec007981 */ /* 0x001ee8000c1e1520 */
[----:B---3--:R0:W-:Y:S04]  /*13f80*/  STL [R1+0x180], R0 ;  /* 0x0001800001007387 */ /* 0x0081e80000100800 */
[----:B0-----:R0:W5:Y:S02]  /*13f90*/  LDL.LU R0, [R1+0x3f8] ;  /* 0x0003f80001007983 */ /* 0x0011640000300800 */
.L_x_300:
[----:B------:R-:W-:Y:S05]  /*13fa0*/  BSYNC B1 ;  /* 0x0000000000017941 */ /* 0x000fea0003800000 */
.L_x_299:
        /* <DEDUP_REMOVED lines=35> */
.L_x_302:
[----:B------:R-:W-:Y:S05]  /*141e0*/  BSYNC B1 ;  /* 0x0000000000017941 */ /* 0x000fea0003800000 */
.L_x_301:
        /* <DEDUP_REMOVED lines=32> */
.L_x_304:
[----:B------:R-:W-:Y:S05]  /*143f0*/  BSYNC B1 ;  /* 0x0000000000017941 */ /* 0x000fea0003800000 */
.L_x_303:
[----:B------:R-:W-:Y:S04]  /*14400*/  STL [R1+0x410], R12 ;  /* 0x0004100c01007387 */ /* 0x000fe80000100800 */
[----:B-----5:R4:W-:Y:S04]  /*14410*/  STL [R1+0x40c], R11 ;  /* 0x00040c0b01007387 */ /* 0x0209e80000100800 */
        /* <DEDUP_REMOVED lines=20> */
[----:B------:R-:W-:-:S03]  /*14560*/  ISETP.GT.AND P1, PT, R3, 0x58, PT ;  /* 0x000000580300780c */ /* 0x000fc60003f24270 */
        /* <DEDUP_REMOVED lines=10> */
.L_x_306:
[----:B------:R-:W-:Y:S05]  /*14610*/  BSYNC B1 ;  /* 0x0000000000017941 */ /* 0x000fea0003800000 */
.L_x_305:
        /* <DEDUP_REMOVED lines=36> */
.L_x_308:
[----:B------:R-:W-:Y:S05]  /*14860*/  BSYNC B1 ;  /* 0x0000000000017941 */ /* 0x000fea0003800000 */
.L_x_307:
        /* <DEDUP_REMOVED lines=35> */
.L_x_310:
[----:B------:R-:W-:Y:S05]  /*14aa0*/  BSYNC B1 ;  /* 0x0000000000017941 */ /* 0x000fea0003800000 */
.L_x_309:
        /* <DEDUP_REMOVED lines=32> */
.L_x_312:
[----:B------:R-:W-:Y:S05]  /*14cb0*/  BSYNC B1 ;  /* 0x0000000000017941 */ /* 0x000fea0003800000 */
.L_x_311:
        /* <DEDUP_REMOVED lines=33> */
.L_x_314:
[----:B------:R-:W-:Y:S05]  /*14ed0*/  BSYNC B1 ;  /* 0x0000000000017941 */ /* 0x000fea0003800000 */
.L_x_313:
        /* <DEDUP_REMOVED lines=36> */
.L_x_316:
[----:B------:R-:W-:Y:S05]  /*15120*/  BSYNC B1 ;  /* 0x0000000000017941 */ /* 0x000fea0003800000 */
.L_x_315:
        /* <DEDUP_REMOVED lines=36> */
.L_x_318:
[----:B------:R-:W-:Y:S05]  /*15370*/  BSYNC B1 ;  /* 0x0000000000017941 */ /* 0x000fea0003800000 */
.L_x_317:
        /* <DEDUP_REMOVED lines=36> */
.L_x_320:
[----:B------:R-:W-:Y:S05]  /*155c0*/  BSYNC B1 ;  /* 0x0000000000017941 */ /* 0x000fea0003800000 */
.L_x_319:
        /* <DEDUP_REMOVED lines=35> */
.L_x_322:
[----:B------:R-:W-:Y:S05]  /*15800*/  BSYNC B1 ;  /* 0x0000000000017941 */ /* 0x000fea0003800000 */
.L_x_321:
        /* <DEDUP_REMOVED lines=35> */
.L_x_324:
[----:B------:R-:W-:Y:S05]  /*15a40*/  BSYNC B1 ;  /* 0x0000000000017941 */ /* 0x000fea0003800000 */
.L_x_323:
        /* <DEDUP_REMOVED lines=35> */
.L_x_326:
[----:B------:R-:W-:Y:S05]  /*15c80*/  BSYNC B1 ;  /* 0x0000000000017941 */ /* 0x000fea0003800000 */
.L_x_325:
        /* <DEDUP_REMOVED lines=35> */
.L_x_328:
[----:B------:R-:W-:Y:S05]  /*15ec0*/  BSYNC B1 ;  /* 0x0000000000017941 */ /* 0x000fea0003800000 */
.L_x_327:
        /* <DEDUP_REMOVED lines=35> */
.L_x_330:
[----:B------:R-:W-:Y:S05]  /*16100*/  BSYNC B1 ;  /* 0x0000000000017941 */ /* 0x000fea0003800000 */
.L_x_329:
        /* <DEDUP_REMOVED lines=35> */
.L_x_332:
[----:B------:R-:W-:Y:S05]  /*16340*/  BSYNC B1 ;  /* 0x0000000000017941 */ /* 0x000fea0003800000 */
.L_x_331:
        /* <DEDUP_REMOVED lines=35> */
.L_x_334:
[----:B------:R-:W-:Y:S05]  /*16580*/  BSYNC B1 ;  /* 0x0000000000017941 */ /* 0x000fea0003800000 */
.L_x_333:
        /* <DEDUP_REMOVED lines=35> */
.L_x_336:
[----:B------:R-:W-:Y:S05]  /*167c0*/  BSYNC B1 ;  /* 0x0000000000017941 */ /* 0x000fea0003800000 */
.L_x_335:
        /* <DEDUP_REMOVED lines=35> */
.L_x_338:
[----:B------:R-:W-:Y:S05]  /*16a00*/  BSYNC B1 ;  /* 0x0000000000017941 */ /* 0x000fea0003800000 */
.L_x_337:
        /* <DEDUP_REMOVED lines=35> */
.L_x_340:
[----:B------:R-:W-:Y:S05]  /*16c40*/  BSYNC B1 ;  /* 0x0000000000017941 */ /* 0x000fea0003800000 */
.L_x_339:
        /* <DEDUP_REMOVED lines=35> */
.L_x_342:
[----:B------:R-:W-:Y:S05]  /*16e80*/  BSYNC B1 ;  /* 0x0000000000017941 */ /* 0x000fea0003800000 */
.L_x_341:
        /* <DEDUP_REMOVED lines=35> */
.L_x_344:
[----:B------:R-:W-:Y:S05]  /*170c0*/  BSYNC B1 ;  /* 0x0000000000017941 */ /* 0x000fea0003800000 */
.L_x_343:
        /* <DEDUP_REMOVED lines=36> */
.L_x_346:
[----:B------:R-:W-:Y:S05]  /*17310*/  BSYNC B1 ;  /* 0x0000000000017941 */ /* 0x000fea0003800000 */
.L_x_345:
        /* <DEDUP_REMOVED lines=33> */
.L_x_348:
[----:B------:R-:W-:Y:S05]  /*17530*/  BSYNC B1 ;  /* 0x0000000000017941 */ /* 0x000fea0003800000 */
.L_x_347:
        /* <DEDUP_REMOVED lines=33> */
.L_x_350:
[----:B------:R-:W-:Y:S05]  /*17750*/  BSYNC B1 ;  /* 0x0000000000017941 */ /* 0x000fea0003800000 */
.L_x_349:
        /* <DEDUP_REMOVED lines=36> */
.L_x_352:
[----:B------:R-:W-:Y:S05]  /*179a0*/  BSYNC B1 ;  /* 0x0000000000017941 */ /* 0x000fea0003800000 */
.L_x_351:
        /* <DEDUP_REMOVED lines=35> */
.L_x_354:
[----:B------:R-:W-:Y:S05]  /*17be0*/  BSYNC B1 ;  /* 0x0000000000017941 */ /* 0x000fea0003800000 */
.L_x_353:
        /* <DEDUP_REMOVED lines=32> */
.L_x_356:
[----:B------:R-:W-:Y:S05]  /*17df0*/  BSYNC B1 ;  /* 0x0000000000017941 */ /* 0x000fea0003800000 */
.L_x_355:
        /* <DEDUP_REMOVED lines=32> */
.L_x_358:
[----:B------:R-:W-:Y:S05]  /*18000*/  BSYNC B1 ;  /* 0x0000000000017941 */ /* 0x000fea0003800000 */
.L_x_357:
        /* <DEDUP_REMOVED lines=35> */
.L_x_360:
[----:B------:R-:W-:Y:S05]  /*18240*/  BSYNC B1 ;  /* 0x0000000000017941 */ /* 0x000fea0003800000 */
.L_x_359:
        /* <DEDUP_REMOVED lines=35> */
.L_x_362:
[----:B------:R-:W-:Y:S05]  /*18480*/  BSYNC B1 ;  /* 0x0000000000017941 */ /* 0x000fea0003800000 */
.L_x_361:
        /* <DEDUP_REMOVED lines=32> */
.L_x_364:
[----:B------:R-:W-:Y:S05]  /*18690*/  BSYNC B1 ;  /* 0x0000000000017941 */ /* 0x000fea0003800000 */
.L_x_363:
        /* <DEDUP_REMOVED lines=32> */
.L_x_366:
[----:B------:R-:W-:Y:S05]  /*188a0*/  BSYNC B1 ;  /* 0x0000000000017941 */ /* 0x000fea0003800000 */
.L_x_365:
        /* <DEDUP_REMOVED lines=35> */
.L_x_368:
[----:B------:R-:W-:Y:S05]  /*18ae0*/  BSYNC B1 ;  /* 0x0000000000017941 */ /* 0x000fea0003800000 */
.L_x_367:
        /* <DEDUP_REMOVED lines=35> */
.L_x_370:
[----:B------:R-:W-:Y:S05]  /*18d20*/  BSYNC B1 ;  /* 0x0000000000017941 */ /* 0x000fea0003800000 */
.L_x_369:
        /* <DEDUP_REMOVED lines=32> */
.L_x_372:
[----:B------:R-:W-:Y:S05]  /*18f30*/  BSYNC B1 ;  /* 0x0000000000017941 */ /* 0x000fea0003800000 */
.L_x_371:
        /* <DEDUP_REMOVED lines=32> */
.L_x_374:
[----:B------:R-:W-:Y:S05]  /*19140*/  BSYNC B1 ;  /* 0x0000000000017941 */ /* 0x000fea0003800000 */
.L_x_373:
        /* <DEDUP_REMOVED lines=35> */
.L_x_376:
[----:B------:R-:W-:Y:S05]  /*19380*/  BSYNC B1 ;  /* 0x0000000000017941 */ /* 0x000fea0003800000 */
.L_x_375:
        /* <DEDUP_REMOVED lines=36> */
.L_x_378:
[----:B------:R-:W-:Y:S05]  /*195d0*/  BSYNC B1 ;  /* 0x0000000000017941 */ /* 0x000fea0003800000 */
.L_x_377:
        /* <DEDUP_REMOVED lines=33> */
.L_x_380:
[----:B------:R-:W-:Y:S05]  /*197f0*/  BSYNC B1 ;  /* 0x0000000000017941 */ /* 0x000fea0003800000 */
.L_x_379:
        /* <DEDUP_REMOVED lines=33> */
.L_x_382:
[----:B------:R-:W-:Y:S05]  /*19a10*/  BSYNC B1 ;  /* 0x0000000000017941 */ /* 0x000fea0003800000 */
.L_x_381:
        /* <DEDUP_REMOVED lines=33> */
.L_x_384:
[----:B------:R-:W-:Y:S05]  /*19c30*/  BSYNC B1 ;  /* 0x0000000000017941 */ /* 0x000fea0003800000 */
.L_x_383:
        /* <DEDUP_REMOVED lines=32> */
.L_x_386:
[----:B------:R-:W-:Y:S05]  /*19e40*/  BSYNC B1 ;  /* 0x0000000000017941 */ /* 0x000fea0003800000 */
.L_x_385:
        /* <DEDUP_REMOVED lines=32> */
.L_x_388:
[----:B------:R-:W-:Y:S05]  /*1a050*/  BSYNC B1 ;  /* 0x0000000000017941 */ /* 0x000fea0003800000 */
.L_x_387:
        /* <DEDUP_REMOVED lines=32> */
.L_x_390:
[----:B------:R-:W-:Y:S05]  /*1a260*/  BSYNC B1 ;  /* 0x0000000000017941 */ /* 0x000fea0003800000 */
.L_x_389:
        /* <DEDUP_REMOVED lines=32> */
.L_x_392:
[----:B------:R-:W-:Y:S05]  /*1a470*/  BSYNC B1 ;  /* 0x0000000000017941 */ /* 0x000fea0003800000 */
.L_x_391:
        /* <DEDUP_REMOVED lines=32> */
.L_x_394:
[----:B------:R-:W-:Y:S05]  /*1a680*/  BSYNC B1 ;  /* 0x0000000000017941 */ /* 0x000fea0003800000 */
.L_x_393:
        /* <DEDUP_REMOVED lines=32> */
.L_x_396:
[----:B------:R-:W-:Y:S05]  /*1a890*/  BSYNC B1 ;  /* 0x0000000000017941 */ /* 0x000fea0003800000 */
.L_x_395:
        /* <DEDUP_REMOVED lines=32> */
.L_x_398:
[----:B------:R-:W-:Y:S05]  /*1aaa0*/  BSYNC B1 ;  /* 0x0000000000017941 */ /* 0x000fea0003800000 */
.L_x_397:
        /* <DEDUP_REMOVED lines=32> */
.L_x_400:
[----:B------:R-:W-:Y:S05]  /*1acb0*/  BSYNC B1 ;  /* 0x0000000000017941 */ /* 0x000fea0003800000 */
.L_x_399:
        /* <DEDUP_REMOVED lines=32> */
.L_x_402:
[----:B------:R-:W-:Y:S05]  /*1aec0*/  BSYNC B1 ;  /* 0x0000000000017941 */ /* 0x000fea0003800000 */
.L_x_401:
        /* <DEDUP_REMOVED lines=32> */
.L_x_404:
[----:B------:R-:W-:Y:S05]  /*1b0d0*/  BSYNC B1 ;  /* 0x0000000000017941 */ /* 0x000fea0003800000 */
.L_x_403:
        /* <DEDUP_REMOVED lines=32> */
.L_x_406:
[----:B------:R-:W-:Y:S05]  /*1b2e0*/  BSYNC B1 ;  /* 0x0000000000017941 */ /* 0x000fea0003800000 */
.L_x_405:
        /* <DEDUP_REMOVED lines=32> */
.L_x_408:
[----:B------:R-:W-:Y:S05]  /*1b4f0*/  BSYNC B1 ;  /* 0x0000000000017941 */ /* 0x000fea0003800000 */
.L_x_407:
        /* <DEDUP_REMOVED lines=35> */
.L_x_410:
[----:B------:R-:W-:Y:S05]  /*1b730*/  BSYNC B1 ;  /* 0x0000000000017941 */ /* 0x000fea0003800000 */
.L_x_409:
        /* <DEDUP_REMOVED lines=38> */
.L_x_412:
[----:B------:R-:W-:Y:S05]  /*1b9a0*/  BSYNC B1 ;  /* 0x0000000000017941 */ /* 0x000fea0003800000 */
.L_x_411:
        /* <DEDUP_REMOVED lines=35> */
.L_x_414:
[----:B------:R-:W-:Y:S05]  /*1bbe0*/  BSYNC B1 ;  /* 0x0000000000017941 */ /* 0x000fea0003800000 */
.L_x_413:
        /* <DEDUP_REMOVED lines=32> */
.L_x_416:
[----:B------:R-:W-:Y:S05]  /*1bdf0*/  BSYNC B1 ;  /* 0x0000000000017941 */ /* 0x000fea0003800000 */
.L_x_415:
        /* <DEDUP_REMOVED lines=35> */
.L_x_418:
[----:B------:R-:W-:Y:S05]  /*1c030*/  BSYNC B1 ;  /* 0x0000000000017941 */ /* 0x000fea0003800000 */
.L_x_417:
        /* <DEDUP_REMOVED lines=36> */
.L_x_420:
[----:B------:R-:W-:Y:S05]  /*1c280*/  BSYNC B1 ;  /* 0x0000000000017941 */ /* 0x000fea0003800000 */
.L_x_419:
        /* <DEDUP_REMOVED lines=35> */
.L_x_422:
[----:B------:R-:W-:Y:S05]  /*1c4c0*/  BSYNC B1 ;  /* 0x0000000000017941 */ /* 0x000fea0003800000 */
.L_x_421:
        /* <DEDUP_REMOVED lines=32> */
.L_x_424:
[----:B------:R-:W-:Y:S05]  /*1c6d0*/  BSYNC B1 ;  /* 0x0000000000017941 */ /* 0x000fea0003800000 */
.L_x_423:
        /* <DEDUP_REMOVED lines=33> */
.L_x_426:
[----:B------:R-:W-:Y:S05]  /*1c8f0*/  BSYNC B1 ;  /* 0x0000000000017941 */ /* 0x000fea0003800000 */
.L_x_425:
        /* <DEDUP_REMOVED lines=36> */
.L_x_428:
[----:B------:R-:W-:Y:S05]  /*1cb40*/  BSYNC B1 ;  /* 0x0000000000017941 */ /* 0x000fea0003800000 */
.L_x_427:
        /* <DEDUP_REMOVED lines=35> */
.L_x_430:
[----:B------:R-:W-:Y:S05]  /*1cd80*/  BSYNC B1 ;  /* 0x0000000000017941 */ /* 0x000fea0003800000 */
.L_x_429:
        /* <DEDUP_REMOVED lines=32> */
.L_x_432:
[----:B------:R-:W-:Y:S05]  /*1cf90*/  BSYNC B1 ;  /* 0x0000000000017941 */ /* 0x000fea0003800000 */
.L_x_431:
        /* <DEDUP_REMOVED lines=33> */
.L_x_434:
[----:B------:R-:W-:Y:S05]  /*1d1b0*/  BSYNC B1 ;  /* 0x0000000000017941 */ /* 0x000fea0003800000 */
.L_x_433:
        /* <DEDUP_REMOVED lines=36> */
.L_x_436:
[----:B------:R-:W-:Y:S05]  /*1d400*/  BSYNC B1 ;  /* 0x0000000000017941 */ /* 0x000fea0003800000 */
.L_x_435:
        /* <DEDUP_REMOVED lines=35> */
.L_x_438:
[----:B------:R-:W-:Y:S05]  /*1d640*/  BSYNC B1 ;  /* 0x0000000000017941 */ /* 0x000fea0003800000 */
.L_x_437:
        /* <DEDUP_REMOVED lines=32> */
.L_x_440:
[----:B------:R-:W-:Y:S05]  /*1d850*/  BSYNC B1 ;  /* 0x0000000000017941 */ /* 0x000fea0003800000 */
.L_x_439:
        /* <DEDUP_REMOVED lines=33> */
.L_x_442:
[----:B------:R-:W-:Y:S05]  /*1da70*/  BSYNC B1 ;  /* 0x0000000000017941 */ /* 0x000fea0003800000 */
.L_x_441:
        /* <DEDUP_REMOVED lines=36> */
.L_x_444:
[----:B------:R-:W-:Y:S05]  /*1dcc0*/  BSYNC B1 ;  /* 0x0000000000017941 */ /* 0x000fea0003800000 */
.L_x_443:
        /* <DEDUP_REMOVED lines=36> */
.L_x_446:
[----:B------:R-:W-:Y:S05]  /*1df10*/  BSYNC B1 ;  /* 0x0000000000017941 */ /* 0x000fea0003800000 */
.L_x_445:
        /* <DEDUP_REMOVED lines=36> */
.L_x_448:
[----:B------:R-:W-:Y:S05]  /*1e160*/  BSYNC B1 ;  /* 0x0000000000017941 */ /* 0x000fea0003800000 */
.L_x_447:
        /* <DEDUP_REMOVED lines=35> */
.L_x_450:
[----:B------:R-:W-:Y:S05]  /*1e3a0*/  BSYNC B1 ;  /* 0x0000000000017941 */ /* 0x000fea0003800000 */
.L_x_449:
        /* <DEDUP_REMOVED lines=35> */
.L_x_452:
[----:B------:R-:W-:Y:S05]  /*1e5e0*/  BSYNC B1 ;  /* 0x0000000000017941 */ /* 0x000fea0003800000 */
.L_x_451:
        /* <DEDUP_REMOVED lines=35> */
.L_x_454:
[----:B------:R-:W-:Y:S05]  /*1e820*/  BSYNC B1 ;  /* 0x0000000000017941 */ /* 0x000fea0003800000 */
.L_x_453:
        /* <DEDUP_REMOVED lines=35> */
.L_x_456:
[----:B------:R-:W-:Y:S05]  /*1ea60*/  BSYNC B1 ;  /* 0x0000000000017941 */ /* 0x000fea0003800000 */
.L_x_455:
        /* <DEDUP_REMOVED lines=35> */
.L_x_458:
[----:B------:R-:W-:Y:S05]  /*1eca0*/  BSYNC B1 ;  /* 0x0000000000017941 */ /* 0x000fea0003800000 */
.L_x_457:
        /* <DEDUP_REMOVED lines=35> */
.L_x_460:
[----:B------:R-:W-:Y:S05]  /*1eee0*/  BSYNC B1 ;  /* 0x0000000000017941 */ /* 0x000fea0003800000 */
.L_x_459:
        /* <DEDUP_REMOVED lines=35> */
.L_x_462:
[----:B------:R-:W-:Y:S05]  /*1f120*/  BSYNC B1 ;  /* 0x0000000000017941 */ /* 0x000fea0003800000 */
.L_x_461:
        /* <DEDUP_REMOVED lines=35> */
.L_x_464:
[----:B------:R-:W-:Y:S05]  /*1f360*/  BSYNC B1 ;  /* 0x0000000000017941 */ /* 0x000fea0003800000 */
.L_x_463:
        /* <DEDUP_REMOVED lines=35> */
.L_x_466:
[----:B------:R-:W-:Y:S05]  /*1f5a0*/  BSYNC B1 ;  /* 0x0000000000017941 */ /* 0x000fea0003800000 */
.L_x_465:
        /* <DEDUP_REMOVED lines=35> */
.L_x_468:
[----:B------:R-:W-:Y:S05]  /*1f7e0*/  BSYNC B1 ;  /* 0x0000000000017941 */ /* 0x000fea0003800000 */
.L_x_467:
        /* <DEDUP_REMOVED lines=35> */
.L_x_470:
[----:B------:R-:W-:Y:S05]  /*1fa20*/  BSYNC B1 ;  /* 0x0000000000017941 */ /* 0x000fea0003800000 */
.L_x_469:
        /* <DEDUP_REMOVED lines=35> */
.L_x_472:
[----:B------:R-:W-:Y:S05]  /*1fc60*/  BSYNC B1 ;  /* 0x0000000000017941 */ /* 0x000fea0003800000 */
.L_x_471:
        /* <DEDUP_REMOVED lines=36> */
.L_x_474:
[----:B------:R-:W-:Y:S05]  /*1feb0*/  BSYNC B1 ;  /* 0x0000000000017941 */ /* 0x000fea0003800000 */
.L_x_473:
[----:B-----5:R-:W-:Y:S04]  /*1fec0*/  STL [R1+0x410], R9 ;  /* 0x0004100901007387 */ /* 0x020fe80000100800 */
[----:B------:R2:W-:Y:S04]  /*1fed0*/  STL [R1+0x40c], R8 ;  /* 0x00040c0801007387 */ /* 0x0005e80000100800 */
[----:B--2---:R-:W2:Y:S04]  /*1fee0*/  LDL.LU R8, [R1] ;  /* 0x0000000001087983 */ /* 0x004ea80000300800 */
        /* <DEDUP_REMOVED lines=21> */
[----:B------:R3:W-:Y:S04]  /*20040*/  STL.S16 [R1], R3 ;  /* 0x0000000301007387 */ /* 0x0007e80000100600 */
[----:B---3--:R2:W5:Y:S01]  /*20050*/  LDL.LU R3, [R1+0x3f8] ;  /* 0x0003f80001037983 */ /* 0x0085620000300800 */
[----:B------:R-:W-:Y:S01]  /*20060*/  ISETP.GT.AND P5, PT, R0, 0x100, P5 ;  /* 0x000001000000780c */ /* 0x000fe20002fa4270 */
[----:B------:R-:W-:-:S12]  /*20070*/  BSSY B1, `(.L_x_475) ;  /* 0x0000006000017945 */ /* 0x000fd80003800000 */
[----:B--2---:R-:W-:Y:S05]  /*20080*/  @!P5 BRA `(.L_x_476) ;  /* 0x000000000010d947 */ /* 0x004fea0003800000 */
[----:B------:R2:W-:Y:S04]  /*20090*/  STL [R1+0x3f8], R0 ;  /* 0x0003f80001007387 */ /* 0x0005e80000100800 */
[----:B--2---:R-:W2:Y:S04]  /*200a0*/  LDG.E.LTC128B.U16 R0, desc[UR46][R18.64+0xc2] ;  /* 0x0000c22e12007981 */ /* 0x004ea8000c1e1520 */
[----:B--2---:R2:W-:Y:S04]  /*200b0*/  STL [R1], R0 ;  /* 0x0000000001007387 */ /* 0x0045e80000100800 */
[----:B--2---:R2:W5:Y:S02]  /*200c0*/  LDL.LU R0, [R1+0x3f8] ;  /* 0x0003f80001007983 */ /* 0x0045640000300800 */
.L_x_476:
[----:B------:R-:W-:Y:S05]  /*200d0*/  BSYNC B1 ;  /* 0x0000000000017941 */ /* 0x000fea0003800000 */
.L_x_475:
[----:B-----5:R-:W-:Y:S04]  /*200e0*/  STL [R1+0x410], R9 ;  /* 0x0004100901007387 */ /* 0x020fe80000100800 */
[----:B------:R3:W-:Y:S04]  /*200f0*/  STL [R1+0x40c], R8 ;  /* 0x00040c0801007387 */ /* 0x0007e80000100800 */
[----:B---3--:R-:W3:Y:S04]  /*20100*/  LDL.LU R8, [R1+0x4] ;  /* 0x0000040001087983 */ /* 0x008ee80000300800 */
[----:B------:R-:W-:Y:S04]  /*20110*/  STL [R1+0x408], R7 ;  /* 0x0004080701007387 */ /* 0x000fe80000100800 */
[----:B------:R-:W-:Y:S04]  /*20120*/  STL [R1+0x404], R6 ;  /* 0x0004040601007387 */ /* 0x000fe80000100800 */
[----:B------:R-:W-:Y:S04]  /*20130*/  STL [R1+0x400], R5 ;  /* 0x0004000501007387 */ /* 0x000fe80000100800 */
[----:B------:R4:W-:Y:S04]  /*20140*/  STL [R1+0x3fc], R4 ;  /* 0x0003fc0401007387 */ /* 0x0009e80000100800 */
[----:B----4-:R-:W4:Y:S04]  /*20150*/  LDL.LU R4, [R1] ;  /* 0x0000000001047983 */ /* 0x010f280000300800 */
        /* <DEDUP_REMOVED lines=20> */
[----:B0-----:R-:W-:Y:S05]  /*202a0*/  @!P5 BRA `(.L_x_478) ;  /* 0x000000000010d947 */ /* 0x001fea0003800000 */
[----:B------:R0:W-:Y:S04]  /*202b0*/  STL [R1+0x3f8], R0 ;  /* 0x0003f80001007387 */ /* 0x0001e80000100800 */
[----:B0-----:R-:W3:Y:S04]  /*202c0*/  LDG.E.LTC128B.U16 R0, desc[UR46][R14.64+0xc0] ;  /* 0x0000c02e0e007981 */ /* 0x001ee8000c1e1520 */
[----:B---3--:R0:W-:Y:S04]  /*202d0*/  STL [R1], R0 ;  /* 0x0000000001007387 */ /* 0x0081e80000100800 */
[----:B0-----:R0:W5:Y:S02]  /*202e0*/  LDL.LU R0, [R1+0x3f8] ;  /* 0x0003f80001007983 */ /* 0x0011640000300800 */
.L_x_478:
[----:B------:R-:W-:Y:S05]  /*202f0*/  BSYNC B1 ;  /* 0x0000000000017941 */ /* 0x000fea0003800000 */
.L_x_477:
        /* <DEDUP_REMOVED lines=9> */
[----:B-1----:R-:W2:Y:S04]  /*20390*/  LDL.LU R4, [R1] ;  /* 0x0000000001047983 */ /* 0x002ea80000300800 */
        /* <DEDUP_REMOVED lines=17> */
[----:B------:R1:W-:Y:S04]  /*204b0*/  STL.S16 [R1], R3 ;  /* 0x0000000301007387 */ /* 0x0003e80000100600 */
[----:B-1----:R2:W5:Y:S01]  /*204c0*/  LDL.LU R3, [R1+0x3f8] ;  /* 0x0003f80001037983 */ /* 0x0025620000300800 */
[----:B------:R-:W-:Y:S01]  /*204d0*/  ISETP.GT.AND P5, PT, R0, 0x108, P5 ;  /* 0x000001080000780c */ /* 0x000fe20002fa4270 */
[----:B------:R-:W-:-:S12]  /*204e0*/  BSSY B1, `(.L_x_479) ;  /* 0x0000006000017945 */ /* 0x000fd80003800000 */
[----:B--2---:R-:W-:Y:S05]  /*204f0*/  @!P5 BRA `(.L_x_480) ;  /* 0x000000000010d947 */ /* 0x004fea0003800000 */
[----:B------:R1:W-:Y:S04]  /*20500*/  STL [R1+0x3f8], R0 ;  /* 0x0003f80001007387 */ /* 0x0003e80000100800 */
[----:B-1----:R-:W2:Y:S04]  /*20510*/  LDG.E.LTC128B.U16 R0, desc[UR46][R14.64+0xc2] ;  /* 0x0000c22e0e007981 */ /* 0x002ea8000c1e1520 */
[----:B--2---:R1:W-:Y:S04]  /*20520*/  STL [R1], R0 ;  /* 0x0000000001007387 */ /* 0x0043e80000100800 */
[----:B-1----:R1:W5:Y:S02]  /*20530*/  LDL.LU R0, [R1+0x3f8] ;  /* 0x0003f80001007983 */ /* 0x0023640000300800 */
.L_x_480:
[----:B------:R-:W-:Y:S05]  /*20540*/  BSYNC B1 ;  /* 0x0000000000017941 */ /* 0x000fea0003800000 */
.L_x_479:
        /* <DEDUP_REMOVED lines=9> */
[----:B----4-:R-:W4:Y:S04]  /*205e0*/  LDL.LU R4, [R1] ;  /* 0x0000000001047983 */ /* 0x010f280000300800 */
        /* <DEDUP_REMOVED lines=16> */
[----:B------:R0:W-:Y:S04]  /*206f0*/  STL.S16 [R1], R3 ;  /* 0x0000000301007387 */ /* 0x0001e80000100600 */
[----:B0-----:R2:W5:Y:S01]  /*20700*/  LDL.LU R3, [R1+0x3f8] ;  /* 0x0003f80001037983 */ /* 0x0015620000300800 */
[----:B------:R-:W-:Y:S01]  /*20710*/  ISETP.GT.AND P5, PT, R0, 0x100, P6 ;  /* 0x000001000000780c */ /* 0x000fe200037a4270 */
[----:B------:R-:W-:-:S12]  /*20720*/  BSSY B1, `(.L_x_481) ;  /* 0x0000006000017945 */ /* 0x000fd80003800000 */
[----:B--2---:R-:W-:Y:S05]  /*20730*/  @!P5 BRA `(.L_x_482) ;  /* 0x000000000010d947 */ /* 0x004fea0003800000 */
[----:B------:R0:W-:Y:S04]  /*20740*/  STL [R1+0x3f8], R0 ;  /* 0x0003f80001007387 */ /* 0x0001e80000100800 */
[----:B0-----:R-:W2:Y:S04]  /*20750*/  LDG.E.LTC128B.U16 R0, desc[UR46][R18.64+0xd0] ;  /* 0x0000d02e12007981 */ /* 0x001ea8000c1e1520 */
[----:B--2---:R0:W-:Y:S04]  /*20760*/  STL [R1], R0 ;  /* 0x0000000001007387 */ /* 0x0041e80000100800 */
[----:B0-----:R0:W5:Y:S02]  /*20770*/  LDL.LU R0, [R1+0x3f8] ;  /* 0x0003f80001007983 */ /* 0x0011640000300800 */
.L_x_482:
[----:B------:R-:W-:Y:S05]  /*20780*/  BSYNC B1 ;  /* 0x0000000000017941 */ /* 0x000fea0003800000 */
.L_x_481:
[----:B-----5:R-:W-:Y:S04]  /*20790*/  STL [R1+0x410], R9 ;  /* 0x0004100901007387 */ /* 0x020fe80000100800 */
[----:B------:R2:W-:Y:S04]  /*207a0*/  STL [R1+0x40c], R8 ;  /* 0x00040c0801007387 */ /* 0x0005e80000100800 */
[----:B--2---:R-:W2:Y:S04]  /*207b0*/  LDL.LU R8, [R1+0x10] ;  /* 0x0000100001087983 */ /* 0x004ea80000300800 */
[----:B------:R-:W-:Y:S04]  /*207c0*/  STL [R1+0x408], R7 ;  /* 0x0004080701007387 */ /* 0x000fe80000100800 */
[----:B------:R-:W-:Y:S04]  /*207d0*/  STL [R1+0x404], R6 ;  /* 0x0004040601007387 */ /* 0x000fe80000100800 */
[----:B------:R-:W-:Y:S04]  /*207e0*/  STL [R1+0x400], R5 ;  /* 0x0004000501007387 */ /* 0x000fe80000100800 */
[----:B------:R3:W-:Y:S04]  /*207f0*/  STL [R1+0x3fc], R4 ;  /* 0x0003fc0401007387 */ /* 0x0007e80000100800 */
[----:B---3--:R-:W3:Y:S04]  /*20800*/  LDL.LU R4, [R1] ;  /* 0x0000000001047983 */ /* 0x008ee80000300800 */
        /* <DEDUP_REMOVED lines=24> */
.L_x_484:
[----:B------:R-:W-:Y:S05]  /*20990*/  BSYNC B1 ;  /* 0x0000000000017941 */ /* 0x000fea0003800000 */
.L_x_483:
        /* <DEDUP_REMOVED lines=32> */
.L_x_486:
[----:B------:R-:W-:Y:S05]  /*20ba0*/  BSYNC B1 ;  /* 0x0000000000017941 */ /* 0x000fea0003800000 */
.L_x_485:
        /* <DEDUP_REMOVED lines=35> */
.L_x_488:
[----:B------:R-:W-:Y:S05]  /*20de0*/  BSYNC B1 ;  /* 0x0000000000017941 */ /* 0x000fea0003800000 */
.L_x_487:
        /* <DEDUP_REMOVED lines=35> */
.L_x_490:
[----:B------:R-:W-:Y:S05]  /*21020*/  BSYNC B1 ;  /* 0x0000000000017941 */ /* 0x000fea0003800000 */
.L_x_489:
        /* <DEDUP_REMOVED lines=32> */
.L_x_492:
[----:B------:R-:W-:Y:S05]  /*21230*/  BSYNC B1 ;  /* 0x0000000000017941 */ /* 0x000fea0003800000 */
.L_x_491:
        /* <DEDUP_REMOVED lines=32> */
.L_x_494:
[----:B------:R-:W-:Y:S05]  /*21440*/  BSYNC B1 ;  /* 0x0000000000017941 */ /* 0x000fea0003800000 */
.L_x_493:
        /* <DEDUP_REMOVED lines=35> */
.L_x_496:
[----:B------:R-:W-:Y:S05]  /*21680*/  BSYNC B1 ;  /* 0x0000000000017941 */ /* 0x000fea0003800000 */
.L_x_495:
        /* <DEDUP_REMOVED lines=35> */
.L_x_498:
[----:B------:R-:W-:Y:S05]  /*218c0*/  BSYNC B1 ;  /* 0x0000000000017941 */ /* 0x000fea0003800000 */
.L_x_497:
        /* <DEDUP_REMOVED lines=32> */
.L_x_500:
[----:B------:R-:W-:Y:S05]  /*21ad0*/  BSYNC B1 ;  /* 0x0000000000017941 */ /* 0x000fea0003800000 */
.L_x_499:
        /* <DEDUP_REMOVED lines=32> */
.L_x_502:
[----:B------:R-:W-:Y:S05]  /*21ce0*/  BSYNC B1 ;  /* 0x0000000000017941 */ /* 0x000fea0003800000 */
.L_x_501:
        /* <DEDUP_REMOVED lines=35> */
.L_x_504:
[----:B------:R-:W-:Y:S05]  /*21f20*/  BSYNC B1 ;  /* 0x0000000000017941 */ /* 0x000fea0003800000 */
.L_x_503:
        /* <DEDUP_REMOVED lines=36> */
.L_x_506:
[----:B------:R-:W-:Y:S05]  /*22170*/  BSYNC B1 ;  /* 0x0000000000017941 */ /* 0x000fea0003800000 */
.L_x_505:
[----:B-----5:R-:W-:Y:S04]  /*22180*/  STL [R1+0x3fc], R4 ;  /* 0x0003fc0401007387 */ /* 0x020fe80000100800 */
[----:B------:R2:W-:Y:S04]  /*22190*/  STL [R1+0x3f8], R3 ;  /* 0x0003f80301007387 */ /* 0x0005e80000100800 */
[----:B--2---:R-:W2:Y:S02]  /*221a0*/  LDL.LU R3, [R1] ;  /* 0x0000000001037983 */ /* 0x004ea40000300800 */
[----:B--2---:R-:W-:-:S05]  /*221b0*/  HADD2.F32 R4, -RZ, R3.H0_H0 ;  /* 0x20000003ff047230 */ /* 0x004fca0000004100 */
[----:B------:R-:W-:-:S04]  /*221c0*/  FMUL R4, R4, R16 ;  /* 0x0000001004047220 */ /* 0x000fc80000400000 */
[----:B------:R-:W-:Y:S02]  /*221d0*/  FFMA R216, R216, R2, R4 ;  /* 0x00000002d8d87223 */ /* 0x000fe40000000004 */
[----:B------:R2:W5:Y:S03]  /*221e0*/  LDL.LU R4, [R1+0x3fc] ;  /* 0x0003fc0001047983 */ /* 0x0005660000300800 */
[----:B------:R-:W-:-:S05]  /*221f0*/  F2FP.F16.F32.PACK_AB R216, RZ, R216 ;  /* 0x000000d8ffd8723e */ /* 0x000fca00000000ff */
[----:B------:R3:W-:Y:S01]  /*22200*/  @P5 STG.E.U16 desc[UR46][R6.64+0xc0], R216 ;  /* 0x0000c0d806005986 */ /* 0x0007e2000c10152e */
[----:B------:R-:W-:Y:S02]  /*22210*/  LOP3.LUT P5, RZ, R17, 0x4, RZ, 0xc0, !PT ;  /* 0x0000000411ff7812 */ /* 0x000fe400078ac0ff */
[----:B---3--:R-:W-:Y:S02]  /*22220*/  PRMT R216, R3, 0x7610, R216 ;  /* 0x0000761003d87816 */ /* 0x008fe400000000d8 */
[----:B------:R2:W5:Y:S01]  /*22230*/  LDL.LU R3, [R1+0x3f8] ;  /* 0x0003f80001037983 */ /* 0x0005620000300800 */
[----:B------:R-:W-:Y:S01]  /*22240*/  ISETP.GT.AND P5, PT, R0, 0x180, P5 ;  /* 0x000001800000780c */ /* 0x000fe20002fa4270 */
[----:B------:R-:W-:-:S12]  /*22250*/  BSSY B1, `(.L_x_507) ;  /* 0x0000003000017945 */ /* 0x000fd80003800000 */
[----:B--2---:R-:W-:Y:S05]  /*22260*/  @!P5 BRA `(.L_x_508) ;  /* 0x000000000004d947 */ /* 0x004fea0003800000 */
[----:B------:R2:W5:Y:S02]  /*22270*/  LDG.E.LTC128B.U16 R216, desc[UR46][R12.64+0xc2] ;  /* 0x0000c22e0cd87981 */ /* 0x000564000c1e1520 */
.L_x_508:
[----:B------:R-:W-:Y:S05]  /*22280*/  BSYNC B1 ;  /* 0x0000000000017941 */ /* 0x000fea0003800000 */
.L_x_507:
[----:B-----5:R3:W-:Y:S02]  /*22290*/  STL [R1+0x3f8], R3 ;  /* 0x0003f80301007387 */ /* 0x0207e40000100800 */
[----:B---3--:R-:W-:-:S05]  /*222a0*/  HADD2.F32 R3, -RZ, R216.H0_H0 ;  /* 0x200000d8ff037230 */ /* 0x008fca0000004100 */
[----:B------:R-:W-:-:S04]  /*222b0*/  FMUL R3, R3, R16 ;  /* 0x0000001003037220 */ /* 0x000fc80000400000 */
[----:B------:R-:W-:Y:S02]  /*222c0*/  FFMA R217, R217, R2, R3 ;  /* 0x00000002d9d97223 */ /* 0x000fe40000000003 */
        /* <DEDUP_REMOVED lines=8> */
.L_x_510:
[----:B------:R-:W-:Y:S05]  /*22350*/  BSYNC B1 ;  /* 0x0000000000017941 */ /* 0x000fea0003800000 */
.L_x_509:
[----:B-----5:R-:W-:Y:S01]  /*22360*/  HADD2.F32 R217, -RZ, R216.H0_H0 ;  /* 0x200000d8ffd97230 */ /* 0x020fe20000004100 */
[----:B------:R-:W-:Y:S04]  /*22370*/  BSSY B1, `(.L_x_511) ;  /* 0x0000009000017945 */ /* 0x000fe80003800000 */
[----:B------:R-:W-:-:S04]  /*22380*/  FMUL R217, R217, R16 ;  /* 0x00000010d9d97220 */ /* 0x000fc80000400000 */
[----:B------:R-:W-:-:S05]  /*22390*/  FFMA R217, R218, R2, R217 ;  /* 0x00000002dad97223 */ /* 0x000fca00000000d9 */
[----:B------:R-:W-:-:S05]  /*223a0*/  F2FP.F16.F32.PACK_AB R217, RZ, R217 ;  /* 0x000000d9ffd9723e */ /* 0x000fca00000000ff */
[----:B------:R4:W-:Y:S01]  /*223b0*/  @P5 STG.E.U16 desc[UR46][R8.64+0xc0], R217 ;  /* 0x0000c0d908005986 */ /* 0x0009e2000c10152e */
[----:B------:R-:W-:-:S04]  /*223c0*/  LOP3.LUT P5, RZ, R17, 0x4, RZ, 0xc0, !PT ;  /* 0x0000000411ff7812 */ /* 0x000fc800078ac0ff */
[----:B------:R-:W-:-:S13]  /*223d0*/  ISETP.GT.AND P5, PT, R0, 0x188, P5 ;  /* 0x000001880000780c */ /* 0x000fda0002fa4270 */
[----:B----4-:R-:W-:Y:S05]  /*223e0*/  @!P5 BRA `(.L_x_512) ;  /* 0x000000000004d947 */ /* 0x010fea0003800000 */
[----:B------:R4:W5:Y:S02]  /*223f0*/  LDG.E.LTC128B.U16 R216, desc[UR46][R10.64+0xc2] ;  /* 0x0000c22e0ad87981 */ /* 0x000964000c1e1520 */
.L_x_512:
[----:B------:R-:W-:Y:S05]  /*22400*/  BSYNC B1 ;  /* 0x0000000000017941 */ /* 0x000fea0003800000 */
.L_x_511:
[----:B-----5:R-:W-:Y:S01]  /*22410*/  HADD2.F32 R217, -RZ, R216.H0_H0 ;  /* 0x200000d8ffd97230 */ /* 0x020fe20000004100 */
[----:B------:R-:W-:Y:S04]  /*22420*/  BSSY B1, `(.L_x_513) ;  /* 0x0000008000017945 */ /* 0x000fe80003800000 */
[----:B------:R-:W-:-:S04]  /*22430*/  FMUL R217, R217, R16 ;  /* 0x00000010d9d97220 */ /* 0x000fc80000400000 */
[----:B------:R-:W-:-:S05]  /*22440*/  FFMA R217, R219, R2, R217 ;  /* 0x00000002dbd97223 */ /* 0x000fca00000000d9 */
[----:B------:R-:W-:-:S05]  /*22450*/  F2FP.F16.F32.PACK_AB R217, RZ, R217 ;  /* 0x000000d9ffd9723e */ /* 0x000fca00000000ff */
[----:B------:R0:W-:Y:S01]  /*22460*/  @P5 STG.E.U16 desc[UR46][R8.64+0xc2], R217 ;  /* 0x0000c2d908005986 */ /* 0x0001e2000c10152e */
[----:B------:R-:W-:-:S13]  /*22470*/  ISETP.GT.AND P5, PT, R0, 0x180, P6 ;  /* 0x000001800000780c */ /* 0x000fda00037a4270 */
[----:B0-----:R-:W-:Y:S05]  /*22480*/  @!P5 BRA `(.L_x_514) ;  /* 0x000000000004d947 */ /* 0x001fea0003800000 */
[----:B------:R0:W5:Y:S02]  /*22490*/  LDG.E.LTC128B.U16 R216, desc[UR46][R12.64+0xd0] ;  /* 0x0000d02e0cd87981 */ /* 0x000164000c1e1520 */
.L_x_514:
[----:B------:R-:W-:Y:S05]  /*224a0*/  BSYNC B1 ;  /* 0x0000000000017941 */ /* 0x000fea0003800000 */
.L_x_513:
        /* <DEDUP_REMOVED lines=9> */
.L_x_516:
[----:B------:R-:W-:Y:S05]  /*22540*/  BSYNC B1 ;  /* 0x0000000000017941 */ /* 0x000fea0003800000 */
.L_x_515:
[----:B-----5:R-:W-:Y:S01]  /*22550*/  HADD2.F32 R217, -RZ, R216.H0_H0 ;  /* 0x200000d8ffd97230 */ /* 0x020fe20000004100 */
[----:B------:R-:W-:Y:S01]  /*22560*/  ISETP.GT.AND P6, PT, R0, 0x188, P6 ;  /* 0x000001880000780c */ /* 0x000fe200037c4270 */
[----:B------:R-:W-:Y:S03]  /*22570*/  BSSY B1, `(.L_x_517) ;  /* 0x0000007000017945 */ /* 0x000fe60003800000 */
[----:B------:R-:W-:-:S04]  /*22580*/  FMUL R217, R217, R16 ;  /* 0x00000010d9d97220 */ /* 0x000fc80000400000 */
[----:B------:R-:W-:-:S05]  /*22590*/  FFMA R217, R221, R2, R217 ;  /* 0x00000002ddd97223 */ /* 0x000fca00000000d9 */
[----:B------:R-:W-:-:S05]  /*225a0*/  F2FP.F16.F32.PACK_AB R217, RZ, R217 ;  /* 0x000000d9ffd9723e */ /* 0x000fca00000000ff */
[----:B------:R0:W-:Y:S01]  /*225b0*/  @P5 STG.E.U16 desc[UR46][R6.64+0xd2], R217 ;  /* 0x0000d2d906005986 */ /* 0x0001e2000c10152e */
[----:B------:R-:W-:Y:S05]  /*225c0*/  @!P6 BRA `(.L_x_518) ;  /* 0x000000000004e947 */ /* 0x000fea0003800000 */
[----:B------:R0:W5:Y:S02]  /*225d0*/  LDG.E.LTC128B.U16 R216, desc[UR46][R10.64+0xd0] ;  /* 0x0000d02e0ad87981 */ /* 0x000164000c1e1520 */
.L_x_518:
[----:B------:R-:W-:Y:S05]  /*225e0*/  BSYNC B1 ;  /* 0x0000000000017941 */ /* 0x000fea0003800000 */
.L_x_517:
[----:B0----5:R-:W-:Y:S01]  /*225f0*/  HADD2.F32 R217, -RZ, R216.H0_H0 ;  /* 0x200000d8ffd97230 */ /* 0x021fe20000004100 */
        /* <DEDUP_REMOVED lines=8> */
.L_x_520:
[----:B------:R-:W-:Y:S05]  /*22680*/  BSYNC B1 ;  /* 0x0000000000017941 */ /* 0x000fea0003800000 */
.L_x_519:
        /* <DEDUP_REMOVED lines=9> */
.L_x_522:
[----:B------:R-:W-:Y:S05]  /*22720*/  BSYNC B1 ;  /* 0x0000000000017941 */ /* 0x000fea0003800000 */
.L_x_521:
        /* <DEDUP_REMOVED lines=9> */
.L_x_524:
[----:B------:R-:W-:Y:S05]  /*227c0*/  BSYNC B1 ;  /* 0x0000000000017941 */ /* 0x000fea0003800000 */
.L_x_523:
        /* <DEDUP_REMOVED lines=9> */
.L_x_526:
[----:B------:R-:W-:Y:S05]  /*22860*/  BSYNC B1 ;  /* 0x0000000000017941 */ /* 0x000fea0003800000 */
.L_x_525:
        /* <DEDUP_REMOVED lines=9> */
.L_x_528:
[----:B------:R-:W-:Y:S05]  /*22900*/  BSYNC B1 ;  /* 0x0000000000017941 */ /* 0x000fea0003800000 */
.L_x_527:
        /* <DEDUP_REMOVED lines=9> */
.L_x_530:
[----:B------:R-:W-:Y:S05]  /*229a0*/  BSYNC B1 ;  /* 0x0000000000017941 */ /* 0x000fea0003800000 */
.L_x_529:
        /* <DEDUP_REMOVED lines=9> */
.L_x_532:
[----:B------:R-:W-:Y:S05]  /*22a40*/  BSYNC B1 ;  /* 0x0000000000017941 */ /* 0x000fea0003800000 */
.L_x_531:
        /* <DEDUP_REMOVED lines=9> */
.L_x_534:
[----:B------:R-:W-:Y:S05]  /*22ae0*/  BSYNC B1 ;  /* 0x0000000000017941 */ /* 0x000fea0003800000 */
.L_x_533:
        /* <DEDUP_REMOVED lines=9> */
.L_x_536:
[----:B------:R-:W-:Y:S05]  /*22b80*/  BSYNC B1 ;  /* 0x0000000000017941 */ /* 0x000fea0003800000 */
.L_x_535:
[----:B0----5:R-:W-:Y:S01]  /*22b90*/  HADD2.F32 R217, -RZ, R216.H0_H0 ;  /* 0x200000d8ffd97230 */ /* 0x021fe20000004100 */
[----:B------:R-:W-:Y:S01]  /*22ba0*/  ISETP.GT.AND P3, PT, R3, 0x80, PT ;  /* 0x000000800300780c */ /* 0x000fe20003f64270 */
[----:B------:R-:W-:Y:S01]  /*22bb0*/  BSSY B1, `(.L_x_537) ;  /* 0x000000a000017945 */ /* 0x000fe20003800000 */
[----:B------:R-:W-:Y:S02]  /*22bc0*/  LOP3.LUT R17, R17, 0xfffffffe, RZ, 0xc0, !PT ;  /* 0xfffffffe11117812 */ /* 0x000fe400078ec0ff */
[----:B------:R-:W-:Y:S01]  /*22bd0*/  FMUL R218, R217, R16 ;  /* 0x00000010d9da7220 */ /* 0x000fe20000400000 */
[----:B------:R-:W-:-:S03]  /*22be0*/  ISETP.GT.AND P1, PT, R0, RZ, P3 ;  /* 0x000000ff0000720c */ /* 0x000fc60001f24270 */
[----:B------:R-:W-:-:S05]  /*22bf0*/  FFMA R218, R231, R2, R218 ;  /* 0x00000002e7da7223 */ /* 0x000fca00000000da */
[----:B------:R-:W-:Y:S02]  /*22c00*/  F2FP.F16.F32.PACK_AB R218, RZ, R218 ;  /* 0x000000daffda723e */ /* 0x000fe400000000ff */
[----:B------:R-:W-:-:S03]  /*22c10*/  @P3 LOP3.LUT R17, R17, 0x1, RZ, 0xfc, !PT ;  /* 0x0000000111113812 */ /* 0x000fc600078efcff */
[----:B------:R0:W-:Y:S01]  /*22c20*/  @P0 STG.E.U16 desc[UR46][R8.64+0xf2], R218 ;  /* 0x0000f2da08000986 */ /* 0x0001e2000c10152e */
[----:B------:R-:W-:Y:S05]  /*22c30*/  @!P1 BRA `(.L_x_538) ;  /* 0x0000000000049947 */ /* 0x000fea0003800000 */
[----:B------:R0:W5:Y:S02]  /*22c40*/  LDG.E.LTC128B.U16 R216, desc[UR46][R236.64+0x100] ;  /* 0x0001002eecd87981 */ /* 0x000164000c1e1520 */
.L_x_538:
[----:B------:R-:W-:Y:S05]  /*22c50*/  BSYNC B1 ;  /* 0x0000000000017941 */ /* 0x000fea0003800000 */
.L_x_537:
[----:B0-----:R-:W2:Y:S01]  /*22c60*/  LDL.64 R218, [R1+0x308] ;  /* 0x0003080001da7983 */ /* 0x001ea20000100a00 */
[----:B-----5:R-:W-:Y:S01]  /*22c70*/  HADD2.F32 R217, -RZ, R216.H0_H0 ;  /* 0x200000d8ffd97230 */ /* 0x020fe20000004100 */
[----:B------:R-:W-:Y:S01]  /*22c80*/  ISETP.GT.AND P2, PT, R3, 0x81, PT ;  /* 0x000000810300780c */ /* 0x000fe20003f44270 */
[----:B------:R-:W-:Y:S01]  /*22c90*/  BSSY B1, `(.L_x_539) ;  /* 0x000000b000017945 */ /* 0x000fe20003800000 */
[----:B------:R-:W-:Y:S02]  /*22ca0*/  LOP3.LUT R17, R17, 0xfffffffb, RZ, 0xc0, !PT ;  /* 0xfffffffb11117812 */ /* 0x000fe400078ec0ff */
[----:B------:R-:W-:Y:S01]  /*22cb0*/  FMUL R217, R217, R16 ;  /* 0x00000010d9d97220 */ /* 0x000fe20000400000 */
[----:B------:R-:W-:-:S03]  /*22cc0*/  ISETP.GT.AND P0, PT, R0, RZ, P2 ;  /* 0x000000ff0000720c */ /* 0x000fc60001704270 */
[----:B------:R-:W-:Y:S01]  /*22cd0*/  FFMA R217, R200, R2, R217 ;  /* 0x00000002c8d97223 */ /* 0x000fe200000000d9 */
[----:B------:R-:W-:-:S04]  /*22ce0*/  PRMT R200, R216, 0x7610, R200 ;  /* 0x00007610d8c87816 */ /* 0x000fc800000000c8 */
[----:B------:R-:W-:Y:S02]  /*22cf0*/  F2FP.F16.F32.PACK_AB R217, RZ, R217 ;  /* 0x000000d9ffd9723e */ /* 0x000fe400000000ff */
[----:B------:R-:W-:-:S03]  /*22d00*/  @P2 LOP3.LUT R17, R17, 0x4, RZ, 0xfc, !PT ;  /* 0x0000000411112812 */ /* 0x000fc600078efcff */
[----:B--2---:R0:W-:Y:S01]  /*22d10*/  @P1 STG.E.U16 desc[UR46][R218.64+0x100], R217 ;  /* 0x000100d9da001986 */ /* 0x0041e2000c10152e */
[----:B------:R-:W-:Y:S05]  /*22d20*/  @!P0 BRA `(.L_x_540) ;  /* 0x0000000000048947 */ /* 0x000fea0003800000 */
[----:B------:R2:W5:Y:S02]  /*22d30*/  LDG.E.LTC128B.U16 R200, desc[UR46][R236.64+0x102] ;  /* 0x0001022eecc87981 */ /* 0x000564000c1e1520 */
.L_x_540:
[----:B------:R-:W-:Y:S05]  /*22d40*/  BSYNC B1 ;  /* 0x0000000000017941 */ /* 0x000fea0003800000 */
.L_x_539:
        /* <DEDUP_REMOVED lines=9> */
.L_x_542:
[----:B------:R-:W-:Y:S05]  /*22de0*/  BSYNC B1 ;  /* 0x0000000000017941 */ /* 0x000fea0003800000 */
.L_x_541:
        /* <DEDUP_REMOVED lines=9> */
.L_x_544:
[----:B------:R-:W-:Y:S05]  /*22e80*/  BSYNC B1 ;  /* 0x0000000000017941 */ /* 0x000fea0003800000 */
.L_x_543:
        /* <DEDUP_REMOVED lines=12> */
.L_x_546:
[----:B------:R-:W-:Y:S05]  /*22f50*/  BSYNC B1 ;  /* 0x0000000000017941 */ /* 0x000fea0003800000 */
.L_x_545:
[----:B-----5:R-:W-:Y:S01]  /*22f60*/  HADD2.F32 R201, -RZ, R200.H0_H0 ;  /* 0x200000c8ffc97230 */ /* 0x020fe20000004100 */
[----:B------:R-:W-:Y:S01]  /*22f70*/  ISETP.GT.AND P4, PT, R3, 0x89, PT ;  /* 0x000000890300780c */ /* 0x000fe20003f84270 */
[----:B------:R-:W-:Y:S03]  /*22f80*/  BSSY B1, `(.L_x_547) ;  /* 0x0000008000017945 */ /* 0x000fe60003800000 */
[----:B------:R-:W-:Y:S01]  /*22f90*/  FMUL R201, R201, R16 ;  /* 0x00000010c9c97220 */ /* 0x000fe20000400000 */
[----:B------:R-:W-:-:S03]  /*22fa0*/  ISETP.GT.AND P0, PT, R0, RZ, P4 ;  /* 0x000000ff0000720c */ /* 0x000fc60002704270 */
[----:B------:R-:W-:-:S05]  /*22fb0*/  FFMA R201, R204, R2, R201 ;  /* 0x00000002ccc97223 */ /* 0x000fca00000000c9 */
[----:B------:R-:W-:-:S05]  /*22fc0*/  F2FP.F16.F32.PACK_AB R201, RZ, R201 ;  /* 0x000000c9ffc9723e */ /* 0x000fca00000000ff */
[----:B------:R0:W-:Y:S01]  /*22fd0*/  @P1 STG.E.U16 desc[UR46][R218.64+0x110], R201 ;  /* 0x000110c9da001986 */ /* 0x0001e2000c10152e */
[----:B------:R-:W-:Y:S05]  /*22fe0*/  @!P0 BRA `(.L_x_548) ;  /* 0x0000000000048947 */ /* 0x000fea0003800000 */
[----:B------:R0:W5:Y:S02]  /*22ff0*/  LDG.E.LTC128B.U16 R200, desc[UR46][R236.64+0x112] ;  /* 0x0001122eecc87981 */ /* 0x000164000c1e1520 */
.L_x_548:
[----:B------:R-:W-:Y:S05]  /*23000*/  BSYNC B1 ;  /* 0x0000000000017941 */ /* 0x000fea0003800000 */
.L_x_547:
        /* <DEDUP_REMOVED lines=9> */
.L_x_550:
[----:B------:R-:W-:Y:S05]  /*230a0*/  BSYNC B1 ;  /* 0x0000000000017941 */ /* 0x000fea0003800000 */
.L_x_549:
        /* <DEDUP_REMOVED lines=9> */
.L_x_552:
[----:B------:R-:W-:Y:S05]  /*23140*/  BSYNC B1 ;  /* 0x0000000000017941 */ /* 0x000fea0003800000 */
.L_x_551:
[----:B0----5:R-:W-:Y:S01]  /*23150*/  HADD2.F32 R201, -RZ, R200.H0_H0 ;  /* 0x200000c8ffc97230 */ /* 0x021fe20000004100 */
        /* <DEDUP_REMOVED lines=9> */
.L_x_554:
[----:B------:R-:W-:Y:S05]  /*231f0*/  BSYNC B1 ;  /* 0x0000000000017941 */ /* 0x000fea0003800000 */
.L_x_553:
[----:B-----5:R-:W-:Y:S01]  /*23200*/  HADD2.F32 R201, -RZ, R200.H0_H0 ;  /* 0x200000c8ffc97230 */ /* 0x020fe20000004100 */
[----:B------:R-:W-:Y:S01]  /*23210*/  ISETP.GT.AND P2, PT, R3, 0x91, PT ;  /* 0x000000910300780c */ /* 0x000fe20003f44270 */
[----:B------:R-:W-:Y:S03]  /*23220*/  BSSY B1, `(.L_x_555) ;  /* 0x0000008000017945 */ /* 0x000fe60003800000 */
[----:B------:R-:W-:-:S04]  /*23230*/  FMUL R201, R201, R16 ;  /* 0x00000010c9c97220 */ /* 0x000fc80000400000 */
[----:B------:R-:W-:-:S05]  /*23240*/  FFMA R201, R208, R2, R201 ;  /* 0x00000002d0c97223 */ /* 0x000fca00000000c9 */
[----:B------:R-:W-:-:S05]  /*23250*/  F2FP.F16.F32.PACK_AB R201, RZ, R201 ;  /* 0x000000c9ffc9723e */ /* 0x000fca00000000ff */
[----:B------:R0:W-:Y:S01]  /*23260*/  @P0 STG.E.U16 desc[UR46][R218.64+0x120], R201 ;  /* 0x000120c9da000986 */ /* 0x0001e2000c10152e */
[----:B------:R-:W-:-:S13]  /*23270*/  ISETP.GT.AND P0, PT, R0, RZ, P2 ;  /* 0x000000ff0000720c */ /* 0x000fda0001704270 */
[----:B0-----:R-:W-:Y:S05]  /*23280*/  @!P0 BRA `(.L_x_556) ;  /* 0x0000000000048947 */ /* 0x001fea0003800000 */
[----:B------:R0:W5:Y:S02]  /*23290*/  LDG.E.LTC128B.U16 R200, desc[UR46][R236.64+0x122] ;  /* 0x0001222eecc87981 */ /* 0x000164000c1e1520 */
.L_x_556:
[----:B------:R-:W-:Y:S05]  /*232a0*/  BSYNC B1 ;  /* 0x0000000000017941 */ /* 0x000fea0003800000 */
.L_x_555:
        /* <DEDUP_REMOVED lines=9> */
.L_x_558:
[----:B------:R-:W-:Y:S05]  /*23340*/  BSYNC B1 ;  /* 0x0000000000017941 */ /* 0x000fea0003800000 */
.L_x_557:
        /* <DEDUP_REMOVED lines=9> */
.L_x_560:
[----:B------:R-:W-:Y:S05]  /*233e0*/  BSYNC B1 ;  /* 0x0000000000017941 */ /* 0x000fea0003800000 */
.L_x_559:
        /* <DEDUP_REMOVED lines=10> */
.L_x_562:
[----:B------:R-:W-:Y:S05]  /*23490*/  BSYNC B1 ;  /* 0x0000000000017941 */ /* 0x000fea0003800000 */
.L_x_561:
[----:B-----5:R-:W-:Y:S01]  /*234a0*/  HADD2.F32 R201, -RZ, R200.H0_H0 ;  /* 0x200000c8ffc97230 */ /* 0x020fe20000004100 */
[----:B------:R-:W-:Y:S04]  /*234b0*/  BSSY B1, `(.L_x_563) ;  /* 0x0000009000017945 */ /* 0x000fe80003800000 */
[----:B------:R-:W-:-:S04]  /*234c0*/  FMUL R201, R201, R16 ;  /* 0x00000010c9c97220 */ /* 0x000fc80000400000 */
[----:B------:R-:W-:-:S05]  /*234d0*/  FFMA R201, R212, R2, R201 ;  /* 0x00000002d4c97223 */ /* 0x000fca00000000c9 */
[----:B------:R-:W-:-:S05]  /*234e0*/  F2FP.F16.F32.PACK_AB R201, RZ, R201 ;  /* 0x000000c9ffc9723e */ /* 0x000fca00000000ff */
[----:B------:R0:W-:Y:S01]  /*234f0*/  @P0 STG.E.U16 desc[UR46][R218.64+0x130], R201 ;  /* 0x000130c9da000986 */ /* 0x0001e2000c10152e */
[----:B------:R-:W-:-:S04]  /*23500*/  ISETP.GT.AND P0, PT, R3, 0x99, PT ;  /* 0x000000990300780c */ /* 0x000fc80003f04270 */
[----:B------:R-:W-:-:S13]  /*23510*/  ISETP.GT.AND P5, PT, R0, RZ, P0 ;  /* 0x000000ff0000720c */ /* 0x000fda00007a4270 */
[----:B0-----:R-:W-:Y:S05]  /*23520*/  @!P5 BRA `(.L_x_564) ;  /* 0x000000000004d947 */ /* 0x001fea0003800000 */
[----:B------:R0:W5:Y:S02]  /*23530*/  LDG.E.LTC128B.U16 R200, desc[UR46][R236.64+0x132] ;  /* 0x0001322eecc87981 */ /* 0x000164000c1e1520 */
.L_x_564:
[----:B------:R-:W-:Y:S05]  /*23540*/  BSYNC B1 ;  /* 0x0000000000017941 */ /* 0x000fea0003800000 */
.L_x_563:
        /* <DEDUP_REMOVED lines=9> */
.L_x_566:
[----:B------:R-:W-:Y:S05]  /*235e0*/  BSYNC B1 ;  /* 0x0000000000017941 */ /* 0x000fea0003800000 */
.L_x_565:
        /* <DEDUP_REMOVED lines=9> */
.L_x_568:
[----:B------:R-:W-:Y:S05]  /*23680*/  BSYNC B1 ;  /* 0x0000000000017941 */ /* 0x000fea0003800000 */
.L_x_567:
        /* <DEDUP_REMOVED lines=8> */
[----:B0-----:R-:W-:Y:S05]  /*23710*/  @!P5 BRA `(.L_x_570) ;  /* 0x000000000004d947 */ /* 0x001fea0003800000 */
[----:B------:R0:W5:Y:S02]  /*23720*/  LDG.E.LTC128B.U16 R200, desc[UR46][R22.64+0x100] ;  /* 0x0001002e16c87981 */ /* 0x000164000c1e1520 */
.L_x_570:
[----:B------:R-:W-:Y:S05]  /*23730*/  BSYNC B1 ;  /* 0x0000000000017941 */ /* 0x000fea0003800000 */
.L_x_569:
[----:B------:R-:W2:Y:S01]  /*23740*/  LDL.64 R204, [R1+0x340] ;  /* 0x0003400001cc7983 */ /* 0x000ea20000100a00 */
[----:B-----5:R-:W-:Y:S01]  /*23750*/  HADD2.F32 R201, -RZ, R200.H0_H0 ;  /* 0x200000c8ffc97230 */ /* 0x020fe20000004100 */
[----:B------:R-:W-:Y:S04]  /*23760*/  BSSY B1, `(.L_x_571) ;  /* 0x0000009000017945 */ /* 0x000fe80003800000 */
[----:B------:R-:W-:-:S04]  /*23770*/  FMUL R201, R201, R16 ;  /* 0x00000010c9c97220 */ /* 0x000fc80000400000 */
[----:B------:R-:W-:-:S05]  /*23780*/  FFMA R201, R184, R2, R201 ;  /* 0x00000002b8c97223 */ /* 0x000fca00000000c9 */
[----:B------:R-:W-:-:S05]  /*23790*/  F2FP.F16.F32.PACK_AB R201, RZ, R201 ;  /* 0x000000c9ffc9723e */ /* 0x000fca00000000ff */
[----:B--2---:R2:W-:Y:S01]  /*237a0*/  @P5 STG.E.U16 desc[UR46][R204.64+0x100], R201 ;  /* 0x000100c9cc005986 */ /* 0x0045e2000c10152e */
[----:B------:R-:W-:-:S04]  /*237b0*/  LOP3.LUT P5, RZ, R17, 0x4, RZ, 0xc0, !PT ;  /* 0x0000000411ff7812 */ /* 0x000fc800078ac0ff */
[----:B------:R-:W-:-:S13]  /*237c0*/  ISETP.GT.AND P5, PT, R0, 0x80, P5 ;  /* 0x000000800000780c */ /* 0x000fda0002fa4270 */
[----:B--2---:R-:W-:Y:S05]  /*237d0*/  @!P5 BRA `(.L_x_572) ;  /* 0x000000000004d947 */ /* 0x004fea0003800000 */
[----:B------:R2:W5:Y:S02]  /*237e0*/  LDG.E.LTC128B.U16 R200, desc[UR46][R22.64+0x102] ;  /* 0x0001022e16c87981 */ /* 0x000564000c1e1520 */
.L_x_572:
[----:B------:R-:W-:Y:S05]  /*237f0*/  BSYNC B1 ;  /* 0x0000000000017941 */ /* 0x000fea0003800000 */
.L_x_571:
        /* <DEDUP_REMOVED lines=10> */
.L_x_574:
[----:B------:R-:W-:Y:S05]  /*238a0*/  BSYNC B1 ;  /* 0x0000000000017941 */ /* 0x000fea0003800000 */
.L_x_573:
        /* <DEDUP_REMOVED lines=11> */
.L_x_576:
[----:B------:R-:W-:Y:S05]  /*23960*/  BSYNC B1 ;  /* 0x0000000000017941 */ /* 0x000fea0003800000 */
.L_x_575:
        /* <DEDUP_REMOVED lines=9> */
.L_x_578:
[----:B------:R-:W-:Y:S05]  /*23a00*/  BSYNC B1 ;  /* 0x0000000000017941 */ /* 0x000fea0003800000 */
.L_x_577:
        /* <DEDUP_REMOVED lines=9> */
.L_x_580:
[----:B------:R-:W-:Y:S05]  /*23aa0*/  BSYNC B1 ;  /* 0x0000000000017941 */ /* 0x000fea0003800000 */
.L_x_579:
        /* <DEDUP_REMOVED lines=9> */
.L_x_582:
[----:B------:R-:W-:Y:S05]  /*23b40*/  BSYNC B1 ;  /* 0x0000000000017941 */ /* 0x000fea0003800000 */
.L_x_581:
        /* <DEDUP_REMOVED lines=9> */
.L_x_584:
[----:B------:R-:W-:Y:S05]  /*23be0*/  BSYNC B1 ;  /* 0x0000000000017941 */ /* 0x000fea0003800000 */
.L_x_583:
        /* <DEDUP_REMOVED lines=9> */
.L_x_586:
[----:B------:R-:W-:Y:S05]  /*23c80*/  BSYNC B1 ;  /* 0x0000000000017941 */ /* 0x000fea0003800000 */
.L_x_585:
        /* <DEDUP_REMOVED lines=9> */
.L_x_588:
[----:B------:R-:W-:Y:S05]  /*23d20*/  BSYNC B1 ;  /* 0x0000000000017941 */ /* 0x000fea0003800000 */
.L_x_587:
        /* <DEDUP_REMOVED lines=9> */
.L_x_590:
[----:B------:R-:W-:Y:S05]  /*23dc0*/  BSYNC B1 ;  /* 0x0000000000017941 */ /* 0x000fea0003800000 */
.L_x_589:
        /* <DEDUP_REMOVED lines=9> */
.L_x_592:
[----:B------:R-:W-:Y:S05]  /*23e60*/  BSYNC B1 ;  /* 0x0000000000017941 */ /* 0x000fea0003800000 */
.L_x_591:
        /* <DEDUP_REMOVED lines=9> */
.L_x_594:
[----:B------:R-:W-:Y:S05]  /*23f00*/  BSYNC B1 ;  /* 0x0000000000017941 */ /* 0x000fea0003800000 */
.L_x_593:
        /* <DEDUP_REMOVED lines=9> */
.L_x_596:
[----:B------:R-:W-:Y:S05]  /*23fa0*/  BSYNC B1 ;  /* 0x0000000000017941 */ /* 0x000fea0003800000 */
.L_x_595:
        /* <DEDUP_REMOVED lines=9> */
.L_x_598:
[----:B------:R-:W-:Y:S05]  /*24040*/  BSYNC B1 ;  /* 0x0000000000017941 */ /* 0x000fea0003800000 */
.L_x_597:
        /* <DEDUP_REMOVED lines=9> */
.L_x_600:
[----:B------:R-:W-:Y:S05]  /*240e0*/  BSYNC B1 ;  /* 0x0000000000017941 */ /* 0x000fea0003800000 */
.L_x_599:
        /* <DEDUP_REMOVED lines=10> */
.L_x_602:
[----:B------:R-:W-:Y:S05]  /*24190*/  BSYNC B1 ;  /* 0x0000000000017941 */ /* 0x000fea0003800000 */
.L_x_601:
        /* <DEDUP_REMOVED lines=10> */
.L_x_604:
[----:B------:R-:W-:Y:S05]  /*24240*/  BSYNC B1 ;  /* 0x0000000000017941 */ /* 0x000fea0003800000 */
.L_x_603:
        /* <DEDUP_REMOVED lines=10> */
.L_x_606:
[----:B------:R-:W-:Y:S05]  /*242f0*/  BSYNC B1 ;  /* 0x0000000000017941 */ /* 0x000fea0003800000 */
.L_x_605:
        /* <DEDUP_REMOVED lines=11> */
.L_x_608:
[----:B------:R-:W-:Y:S05]  /*243b0*/  BSYNC B1 ;  /* 0x0000000000017941 */ /* 0x000fea0003800000 */
.L_x_607:
        /* <DEDUP_REMOVED lines=9> */
.L_x_610:
[----:B------:R-:W-:Y:S05]  /*24450*/  BSYNC B1 ;  /* 0x0000000000017941 */ /* 0x000fea0003800000 */
.L_x_609:
        /* <DEDUP_REMOVED lines=9> */
.L_x_612:
[----:B------:R-:W-:Y:S05]  /*244f0*/  BSYNC B1 ;  /* 0x0000000000017941 */ /* 0x000fea0003800000 */
.L_x_611:
        /* <DEDUP_REMOVED lines=9> */
.L_x_614:
[----:B------:R-:W-:Y:S05]  /*24590*/  BSYNC B1 ;  /* 0x0000000000017941 */ /* 0x000fea0003800000 */
.L_x_613:
        /* <DEDUP_REMOVED lines=9> */
.L_x_616:
[----:B------:R-:W-:Y:S05]  /*24630*/  BSYNC B1 ;  /* 0x0000000000017941 */ /* 0x000fea0003800000 */
.L_x_615:
        /* <DEDUP_REMOVED lines=9> */
.L_x_618:
[----:B------:R-:W-:Y:S05]  /*246d0*/  BSYNC B1 ;  /* 0x0000000000017941 */ /* 0x000fea0003800000 */
.L_x_617:
        /* <DEDUP_REMOVED lines=9> */
.L_x_620:
[----:B------:R-:W-:Y:S05]  /*24770*/  BSYNC B1 ;  /* 0x0000000000017941 */ /* 0x000fea0003800000 */
.L_x_619:
        /* <DEDUP_REMOVED lines=9> */
.L_x_622:
[----:B------:R-:W-:Y:S05]  /*24810*/  BSYNC B1 ;  /* 0x0000000000017941 */ /* 0x000fea0003800000 */
.L_x_621:
        /* <DEDUP_REMOVED lines=9> */
.L_x_624:
[----:B------:R-:W-:Y:S05]  /*248b0*/  BSYNC B1 ;  /* 0x0000000000017941 */ /* 0x000fea0003800000 */
.L_x_623:
        /* <DEDUP_REMOVED lines=9> */
.L_x_626:
[----:B------:R-:W-:Y:S05]  /*24950*/  BSYNC B1 ;  /* 0x0000000000017941 */ /* 0x000fea0003800000 */
.L_x_625:
        /* <DEDUP_REMOVED lines=9> */
.L_x_628:
[----:B------:R-:W-:Y:S05]  /*249f0*/  BSYNC B1 ;  /* 0x0000000000017941 */ /* 0x000fea0003800000 */
.L_x_627:
        /* <DEDUP_REMOVED lines=9> */
.L_x_630:
[----:B------:R-:W-:Y:S05]  /*24a90*/  BSYNC B1 ;  /* 0x0000000000017941 */ /* 0x000fea0003800000 */
.L_x_629:
        /* <DEDUP_REMOVED lines=9> */
.L_x_632:
[----:B------:R-:W-:Y:S05]  /*24b30*/  BSYNC B1 ;  /* 0x0000000000017941 */ /* 0x000fea0003800000 */
.L_x_631:
        /* <DEDUP_REMOVED lines=10> */
.L_x_634:
[----:B------:R-:W-:Y:S05]  /*24be0*/  BSYNC B1 ;  /* 0x0000000000017941 */ /* 0x000fea0003800000 */
.L_x_633:
        /* <DEDUP_REMOVED lines=10> */
.L_x_636:
[----:B------:R-:W-:Y:S05]  /*24c90*/  BSYNC B1 ;  /* 0x0000000000017941 */ /* 0x000fea0003800000 */
.L_x_635:
        /* <DEDUP_REMOVED lines=10> */
.L_x_638:
[----:B------:R-:W-:Y:S05]  /*24d40*/  BSYNC B1 ;  /* 0x0000000000017941 */ /* 0x000fea0003800000 */
.L_x_637:
        /* <DEDUP_REMOVED lines=10> */
.L_x_640:
[----:B------:R-:W-:Y:S05]  /*24df0*/  BSYNC B1 ;  /* 0x0000000000017941 */ /* 0x000fea0003800000 */
.L_x_639:
        /* <DEDUP_REMOVED lines=9> */
.L_x_642:
[----:B------:R-:W-:Y:S05]  /*24e90*/  BSYNC B1 ;  /* 0x0000000000017941 */ /* 0x000fea0003800000 */
.L_x_641:
        /* <DEDUP_REMOVED lines=9> */
.L_x_644:
[----:B------:R-:W-:Y:S05]  /*24f30*/  BSYNC B1 ;  /* 0x0000000000017941 */ /* 0x000fea0003800000 */
.L_x_643:
        /* <DEDUP_REMOVED lines=9> */
.L_x_646:
[----:B------:R-:W-:Y:S05]  /*24fd0*/  BSYNC B1 ;  /* 0x0000000000017941 */ /* 0x000fea0003800000 */
.L_x_645:
        /* <DEDUP_REMOVED lines=9> */
.L_x_648:
[----:B------:R-:W-:Y:S05]  /*25070*/  BSYNC B1 ;  /* 0x0000000000017941 */ /* 0x000fea0003800000 */
.L_x_647:
        /* <DEDUP_REMOVED lines=9> */
.L_x_650:
[----:B------:R-:W-:Y:S05]  /*25110*/  BSYNC B1 ;  /* 0x0000000000017941 */ /* 0x000fea0003800000 */
.L_x_649:
        /* <DEDUP_REMOVED lines=9> */
.L_x_652:
[----:B------:R-:W-:Y:S05]  /*251b0*/  BSYNC B1 ;  /* 0x0000000000017941 */ /* 0x000fea0003800000 */
.L_x_651:
        /* <DEDUP_REMOVED lines=9> */
.L_x_654:
[----:B------:R-:W-:Y:S05]  /*25250*/  BSYNC B1 ;  /* 0x0000000000017941 */ /* 0x000fea0003800000 */
.L_x_653:
        /* <DEDUP_REMOVED lines=9> */
.L_x_656:
[----:B------:R-:W-:Y:S05]  /*252f0*/  BSYNC B1 ;  /* 0x0000000000017941 */ /* 0x000fea0003800000 */
.L_x_655:
        /* <DEDUP_REMOVED lines=9> */
.L_x_658:
[----:B------:R-:W-:Y:S05]  /*25390*/  BSYNC B1 ;  /* 0x0000000000017941 */ /* 0x000fea0003800000 */
.L_x_657:
        /* <DEDUP_REMOVED lines=9> */
.L_x_660:
[----:B------:R-:W-:Y:S05]  /*25430*/  BSYNC B1 ;  /* 0x0000000000017941 */ /* 0x000fea0003800000 */
.L_x_659:
        /* <DEDUP_REMOVED lines=9> */
.L_x_662:
[----:B------:R-:W-:Y:S05]  /*254d0*/  BSYNC B1 ;  /* 0x0000000000017941 */ /* 0x000fea0003800000 */
.L_x_661:
        /* <DEDUP_REMOVED lines=9> */
.L_x_664:
[----:B------:R-:W-:Y:S05]  /*25570*/  BSYNC B1 ;  /* 0x0000000000017941 */ /* 0x000fea0003800000 */
.L_x_663:
[----:B0----5:R-:W-:Y:S01]  /*25580*/  HADD2.F32 R153, -RZ, R200.H0_H0 ;  /* 0x200000c8ff997230 */ /* 0x021fe20000004100 */
[----:B------:R-:W-:Y:S01]  /*25590*/  ISETP.GT.AND P3, PT, R3, 0xa0, PT ;  /* 0x000000a00300780c */ /* 0x000fe20003f64270 */
[----:B------:R-:W-:Y:S03]  /*255a0*/  BSSY B1, `(.L_x_665) ;  /* 0x0000009000017945 */ /* 0x000fe60003800000 */
[----:B------:R-:W-:Y:S01]  /*255b0*/  FMUL R152, R153, R16 ;  /* 0x0000001099987220 */ /* 0x000fe20000400000 */
[----:B------:R-:W-:-:S03]  /*255c0*/  ISETP.GT.AND P1, PT, R0, RZ, P3 ;  /* 0x000000ff0000720c */ /* 0x000fc60001f24270 */
[----:B------:R-:W-:-:S05]  /*255d0*/  FFMA R152, R167, R2, R152 ;  /* 0x00000002a7987223 */ /* 0x000fca0000000098 */
[----:B------:R-:W-:Y:S02]  /*255e0*/  F2FP.F16.F32.PACK_AB R153, RZ, R152 ;  /* 0x00000098ff99723e */ /* 0x000fe400000000ff */
[----:B------:R-:W-:-:S03]  /*255f0*/  P2R R152, PR, RZ, 0x8 ;  /* 0x00000008ff987803 */ /* 0x000fc60000000000 */
[----:B------:R0:W-:Y:S01]  /*25600*/  @P0 STG.E.U16 desc[UR46][R8.64+0x132], R153 ;  /* 0x0001329908000986 */ /* 0x0001e2000c10152e */
[----:B------:R-:W-:Y:S05]  /*25610*/  @!P1 BRA `(.L_x_666) ;  /* 0x0000000000049947 */ /* 0x000fea0003800000 */
[----:B------:R0:W5:Y:S02]  /*25620*/  LDG.E.LTC128B.U16 R200, desc[UR46][R236.64+0x140] ;  /* 0x0001402eecc87981 */ /* 0x000164000c1e1520 */
.L_x_666:
[----:B------:R-:W-:Y:S05]  /*25630*/  BSYNC B1 ;  /* 0x0000000000017941 */ /* 0x000fea0003800000 */
.L_x_665:
[----:B0----5:R-:W-:Y:S01]  /*25640*/  HADD2.F32 R153, -RZ, R200.H0_H0 ;  /* 0x200000c8ff997230 */ /* 0x021fe20000004100 */
[----:B------:R-:W-:Y:S01]  /*25650*/  ISETP.GT.AND P2, PT, R3, 0xa1, PT ;  /* 0x000000a10300780c */ /* 0x000fe20003f44270 */
[----:B------:R-:W-:Y:S03]  /*25660*/  BSSY B1, `(.L_x_667) ;  /* 0x0000009000017945 */ /* 0x000fe60003800000 */
[----:B------:R-:W-:Y:S01]  /*25670*/  FMUL R153, R153, R16 ;  /* 0x0000001099997220 */ /* 0x000fe20000400000 */
[----:B------:R-:W-:Y:S02]  /*25680*/  ISETP.GT.AND P0, PT, R0, RZ, P2 ;  /* 0x000000ff0000720c */ /* 0x000fe40001704270 */
[----:B------:R-:W-:Y:S01]  /*25690*/  P2R R154, PR, RZ, 0x4 ;  /* 0x00000004ff9a7803 */ /* 0x000fe20000000000 */
[----:B------:R-:W-:-:S05]  /*256a0*/  FFMA R153, R136, R2, R153 ;  /* 0x0000000288997223 */ /* 0x000fca0000000099 */
[----:B------:R-:W-:-:S05]  /*256b0*/  F2FP.F16.F32.PACK_AB R153, RZ, R153 ;  /* 0x00000099ff99723e */ /* 0x000fca00000000ff */
[----:B------:R0:W-:Y:S01]  /*256c0*/  @P1 STG.E.U16 desc[UR46][R218.64+0x140], R153 ;  /* 0x00014099da001986 */ /* 0x0001e2000c10152e */
[----:B------:R-:W-:Y:S05]  /*256d0*/  @!P0 BRA `(.L_x_668) ;  /* 0x0000000000048947 */ /* 0x000fea0003800000 */
[----:B------:R0:W5:Y:S02]  /*256e0*/  LDG.E.LTC128B.U16 R200, desc[UR46][R236.64+0x142] ;  /* 0x0001422eecc87981 */ /* 0x000164000c1e1520 */
.L_x_668:
[----:B------:R-:W-:Y:S05]  /*256f0*/  BSYNC B1 ;  /* 0x0000000000017941 */ /* 0x000fea0003800000 */
.L_x_667:
        /* <DEDUP_REMOVED lines=9> */
.L_x_670:
[----:B------:R-:W-:Y:S05]  /*25790*/  BSYNC B1 ;  /* 0x0000000000017941 */ /* 0x000fea0003800000 */
.L_x_669:
        /* <DEDUP_REMOVED lines=9> */
.L_x_672:
[----:B------:R-:W-:Y:S05]  /*25830*/  BSYNC B1 ;  /* 0x0000000000017941 */ /* 0x000fea0003800000 */
.L_x_671:
        /* <DEDUP_REMOVED lines=10> */
.L_x_674:
[----:B------:R-:W-:Y:S05]  /*258e0*/  BSYNC B1 ;  /* 0x0000000000017941 */ /* 0x000fea0003800000 */
.L_x_673:
        /* <DEDUP_REMOVED lines=10> */
.L_x_676:
[----:B------:R-:W-:Y:S05]  /*25990*/  BSYNC B1 ;  /* 0x0000000000017941 */ /* 0x000fea0003800000 */
.L_x_675:
        /* <DEDUP_REMOVED lines=9> */
.L_x_678:
[----:B------:R-:W-:Y:S05]  /*25a30*/  BSYNC B1 ;  /* 0x0000000000017941 */ /* 0x000fea0003800000 */
.L_x_677:
        /* <DEDUP_REMOVED lines=9> */
.L_x_680:
[----:B------:R-:W-:Y:S05]  /*25ad0*/  BSYNC B1 ;  /* 0x0000000000017941 */ /* 0x000fea0003800000 */
.L_x_679:
        /* <DEDUP_REMOVED lines=10> */
.L_x_682:
[----:B------:R-:W-:Y:S05]  /*25b80*/  BSYNC B1 ;  /* 0x0000000000017941 */ /* 0x000fea0003800000 */
.L_x_681:
        /* <DEDUP_REMOVED lines=10> */
.L_x_684:
[----:B------:R-:W-:Y:S05]  /*25c30*/  BSYNC B1 ;  /* 0x0000000000017941 */ /* 0x000fea0003800000 */
.L_x_683:
        /* <DEDUP_REMOVED lines=9> */
.L_x_686:
[----:B------:R-:W-:Y:S05]  /*25cd0*/  BSYNC B1 ;  /* 0x0000000000017941 */ /* 0x000fea0003800000 */
.L_x_685:
        /* <DEDUP_REMOVED lines=9> */
.L_x_688:
[----:B------:R-:W-:Y:S05]  /*25d70*/  BSYNC B1 ;  /* 0x0000000000017941 */ /* 0x000fea0003800000 */
.L_x_687:
        /* <DEDUP_REMOVED lines=10> */
.L_x_690:
[----:B------:R-:W-:Y:S05]  /*25e20*/  BSYNC B1 ;  /* 0x0000000000017941 */ /* 0x000fea0003800000 */
.L_x_689:
        /* <DEDUP_REMOVED lines=10> */
.L_x_692:
[----:B------:R-:W-:Y:S05]  /*25ed0*/  BSYNC B1 ;  /* 0x0000000000017941 */ /* 0x000fea0003800000 */
.L_x_691:
        /* <DEDUP_REMOVED lines=9> */
.L_x_694:
[----:B------:R-:W-:Y:S05]  /*25f70*/  BSYNC B1 ;  /* 0x0000000000017941 */ /* 0x000fea0003800000 */
.L_x_693:
        /* <DEDUP_REMOVED lines=9> */
.L_x_696:
[----:B------:R-:W-:Y:S05]  /*26010*/  BSYNC B1 ;  /* 0x0000000000017941 */ /* 0x000fea0003800000 */
.L_x_695:
[----:B-----5:R-:W-:Y:S01]  /*26020*/  HADD2.F32 R137, -RZ, R200.H0_H0 ;  /* 0x200000c8ff897230 */ /* 0x020fe20000004100 */
[----:B------:R-:W-:Y:S04]  /*26030*/  BSSY B1, `(.L_x_697) ;  /* 0x0000009000017945 */ /* 0x000fe80003800000 */
[----:B------:R-:W-:-:S04]  /*26040*/  FMUL R136, R137, R16 ;  /* 0x0000001089887220 */ /* 0x000fc80000400000 */
[----:B------:R-:W-:-:S05]  /*26050*/  FFMA R136, R151, R2, R136 ;  /* 0x0000000297887223 */ /* 0x000fca0000000088 */
[----:B------:R-:W-:-:S05]  /*26060*/  F2FP.F16.F32.PACK_AB R136, RZ, R136 ;  /* 0x00000088ff88723e */ /* 0x000fca00000000ff */
[----:B------:R0:W-:Y:S01]  /*26070*/  @P5 STG.E.U16 desc[UR46][R4.64+0x172], R136 ;  /* 0x0001728804005986 */ /* 0x0001e2000c10152e */
[----:B------:R-:W-:-:S04]  /*26080*/  ISETP.NE.AND P5, PT, R152, RZ, PT ;  /* 0x000000ff9800720c */ /* 0x000fc80003fa5270 */
[----:B------:R-:W-:-:S13]  /*26090*/  ISETP.GT.AND P5, PT, R0, 0x80, P5 ;  /* 0x000000800000780c */ /* 0x000fda0002fa4270 */
[----:B0-----:R-:W-:Y:S05]  /*260a0*/  @!P5 BRA `(.L_x_698) ;  /* 0x000000000004d947 */ /* 0x001fea0003800000 */
[----:B------:R0:W5:Y:S02]  /*260b0*/  LDG.E.LTC128B.U16 R200, desc[UR46][R22.64+0x140] ;  /* 0x0001402e16c87981 */ /* 0x000164000c1e1520 */
.L_x_698:
[----:B------:R-:W-:Y:S05]  /*260c0*/  BSYNC B1 ;  /* 0x0000000000017941 */ /* 0x000fea0003800000 */
.L_x_697:
        /* <DEDUP_REMOVED lines=10> */
.L_x_700:
[----:B------:R-:W-:Y:S05]  /*26170*/  BSYNC B1 ;  /* 0x0000000000017941 */ /* 0x000fea0003800000 */
.L_x_699:
        /* <DEDUP_REMOVED lines=10> */
.L_x_702:
[----:B------:R-:W-:Y:S05]  /*26220*/  BSYNC B1 ;  /* 0x0000000000017941 */ /* 0x000fea0003800000 */
.L_x_701:
        /* <DEDUP_REMOVED lines=10> */
.L_x_704:
[----:B------:R-:W-:Y:S05]  /*262d0*/  BSYNC B1 ;  /* 0x0000000000017941 */ /* 0x000fea0003800000 */
.L_x_703:
        /* <DEDUP_REMOVED lines=9> */
.L_x_706:
[----:B------:R-:W-:Y:S05]  /*26370*/  BSYNC B1 ;  /* 0x0000000000017941 */ /* 0x000fea0003800000 */
.L_x_705:
        /* <DEDUP_REMOVED lines=9> */
.L_x_708:
[----:B------:R-:W-:Y:S05]  /*26410*/  BSYNC B1 ;  /* 0x0000000000017941 */ /* 0x000fea0003800000 */
.L_x_707:
        /* <DEDUP_REMOVED lines=9> */
.L_x_710:
[----:B------:R-:W-:Y:S05]  /*264b0*/  BSYNC B1 ;  /* 0x0000000000017941 */ /* 0x000fea0003800000 */
.L_x_709:
        /* <DEDUP_REMOVED lines=9> */
.L_x_712:
[----:B------:R-:W-:Y:S05]  /*26550*/  BSYNC B1 ;  /* 0x0000000000017941 */ /* 0x000fea0003800000 */
.L_x_711:
        /* <DEDUP_REMOVED lines=9> */
.L_x_714:
[----:B------:R-:W-:Y:S05]  /*265f0*/  BSYNC B1 ;  /* 0x0000000000017941 */ /* 0x000fea0003800000 */
.L_x_713:
        /* <DEDUP_REMOVED lines=9> */
.L_x_716:
[----:B------:R-:W-:Y:S05]  /*26690*/  BSYNC B1 ;  /* 0x0000000000017941 */ /* 0x000fea0003800000 */
.L_x_715:
        /* <DEDUP_REMOVED lines=9> */
.L_x_718:
[----:B------:R-:W-:Y:S05]  /*26730*/  BSYNC B1 ;  /* 0x0000000000017941 */ /* 0x000fea0003800000 */
.L_x_717:
        /* <DEDUP_REMOVED lines=9> */
.L_x_720:
[----:B------:R-:W-:Y:S05]  /*267d0*/  BSYNC B1 ;  /* 0x0000000000017941 */ /* 0x000fea0003800000 */
.L_x_719:
        /* <DEDUP_REMOVED lines=9> */
.L_x_722:
[----:B------:R-:W-:Y:S05]  /*26870*/  BSYNC B1 ;  /* 0x0000000000017941 */ /* 0x000fea0003800000 */
.L_x_721:
        /* <DEDUP_REMOVED lines=9> */
.L_x_724:
[----:B------:R-:W-:Y:S05]  /*26910*/  BSYNC B1 ;  /* 0x0000000000017941 */ /* 0x000fea0003800000 */
.L_x_723:
        /* <DEDUP_REMOVED lines=9> */
.L_x_726:
[----:B------:R-:W-:Y:S05]  /*269b0*/  BSYNC B1 ;  /* 0x0000000000017941 */ /* 0x000fea0003800000 */
.L_x_725:
        /* <DEDUP_REMOVED lines=9> */
.L_x_728:
[----:B------:R-:W-:Y:S05]  /*26a50*/  BSYNC B1 ;  /* 0x0000000000017941 */ /* 0x000fea0003800000 */
.L_x_727:
        /* <DEDUP_REMOVED lines=10> */
.L_x_730:
[----:B------:R-:W-:Y:S05]  /*26b00*/  BSYNC B1 ;  /* 0x0000000000017941 */ /* 0x000fea0003800000 */
.L_x_729:
        /* <DEDUP_REMOVED lines=10> */
.L_x_732:
[----:B------:R-:W-:Y:S05]  /*26bb0*/  BSYNC B1 ;  /* 0x0000000000017941 */ /* 0x000fea0003800000 */
.L_x_731:
        /* <DEDUP_REMOVED lines=10> */
.L_x_734:
[----:B------:R-:W-:Y:S05]  /*26c60*/  BSYNC B1 ;  /* 0x0000000000017941 */ /* 0x000fea0003800000 */
.L_x_733:
        /* <DEDUP_REMOVED lines=10> */
.L_x_736:
[----:B------:R-:W-:Y:S05]  /*26d10*/  BSYNC B1 ;  /* 0x0000000000017941 */ /* 0x000fea0003800000 */
.L_x_735:
        /* <DEDUP_REMOVED lines=9> */
.L_x_738:
[----:B------:R-:W-:Y:S05]  /*26db0*/  BSYNC B1 ;  /* 0x0000000000017941 */ /* 0x000fea0003800000 */
.L_x_737:
        /* <DEDUP_REMOVED lines=9> */
.L_x_740:
[----:B------:R-:W-:Y:S05]  /*26e50*/  BSYNC B1 ;  /* 0x0000000000017941 */ /* 0x000fea0003800000 */
.L_x_739:
        /* <DEDUP_REMOVED lines=9> */
.L_x_742:
[----:B------:R-:W-:Y:S05]  /*26ef0*/  BSYNC B1 ;  /* 0x0000000000017941 */ /* 0x000fea0003800000 */
.L_x_741:
        /* <DEDUP_REMOVED lines=9> */
.L_x_744:
[----:B------:R-:W-:Y:S05]  /*26f90*/  BSYNC B1 ;  /* 0x0000000000017941 */ /* 0x000fea0003800000 */
.L_x_743:
        /* <DEDUP_REMOVED lines=9> */
.L_x_746:
[----:B------:R-:W-:Y:S05]  /*27030*/  BSYNC B1 ;  /* 0x0000000000017941 */ /* 0x000fea0003800000 */
.L_x_745:
        /* <DEDUP_REMOVED lines=9> */
.L_x_748:
[----:B------:R-:W-:Y:S05]  /*270d0*/  BSYNC B1 ;  /* 0x0000000000017941 */ /* 0x000fea0003800000 */
.L_x_747:
        /* <DEDUP_REMOVED lines=9> */
.L_x_750:
[----:B------:R-:W-:Y:S05]  /*27170*/  BSYNC B1 ;  /* 0x0000000000017941 */ /* 0x000fea0003800000 */
.L_x_749:
        /* <DEDUP_REMOVED lines=9> */
.L_x_752:
[----:B------:R-:W-:Y:S05]  /*27210*/  BSYNC B1 ;  /* 0x0000000000017941 */ /* 0x000fea0003800000 */
.L_x_751:
        /* <DEDUP_REMOVED lines=9> */
.L_x_754:
[----:B------:R-:W-:Y:S05]  /*272b0*/  BSYNC B1 ;  /* 0x0000000000017941 */ /* 0x000fea0003800000 */
.L_x_753:
        /* <DEDUP_REMOVED lines=9> */
.L_x_756:
[----:B------:R-:W-:Y:S05]  /*27350*/  BSYNC B1 ;  /* 0x0000000000017941 */ /* 0x000fea0003800000 */
.L_x_755:
        /* <DEDUP_REMOVED lines=9> */
.L_x_758:
[----:B------:R-:W-:Y:S05]  /*273f0*/  BSYNC B1 ;  /* 0x0000000000017941 */ /* 0x000fea0003800000 */
.L_x_757:
        /* <DEDUP_REMOVED lines=9> */
.L_x_760:
[----:B------:R-:W-:Y:S05]  /*27490*/  BSYNC B1 ;  /* 0x0000000000017941 */ /* 0x000fea0003800000 */
.L_x_759:
        /* <DEDUP_REMOVED lines=10> */
.L_x_762:
[----:B------:R-:W-:Y:S05]  /*27540*/  BSYNC B1 ;  /* 0x0000000000017941 */ /* 0x000fea0003800000 */
.L_x_761:
        /* <DEDUP_REMOVED lines=10> */
.L_x_764:
[----:B------:R-:W-:Y:S05]  /*275f0*/  BSYNC B1 ;  /* 0x0000000000017941 */ /* 0x000fea0003800000 */
.L_x_763:
        /* <DEDUP_REMOVED lines=10> */
.L_x_766:
[----:B------:R-:W-:Y:S05]  /*276a0*/  BSYNC B1 ;  /* 0x0000000000017941 */ /* 0x000fea0003800000 */
.L_x_765:
        /* <DEDUP_REMOVED lines=10> */
.L_x_768:
[----:B------:R-:W-:Y:S05]  /*27750*/  BSYNC B1 ;  /* 0x0000000000017941 */ /* 0x000fea0003800000 */
.L_x_767:
        /* <DEDUP_REMOVED lines=9> */
.L_x_770:
[----:B------:R-:W-:Y:S05]  /*277f0*/  BSYNC B1 ;  /* 0x0000000000017941 */ /* 0x000fea0003800000 */
.L_x_769:
        /* <DEDUP_REMOVED lines=9> */
.L_x_772:
[----:B------:R-:W-:Y:S05]  /*27890*/  BSYNC B1 ;  /* 0x0000000000017941 */ /* 0x000fea0003800000 */
.L_x_771:
        /* <DEDUP_REMOVED lines=9> */
.L_x_774:
[----:B------:R-:W-:Y:S05]  /*27930*/  BSYNC B1 ;  /* 0x0000000000017941 */ /* 0x000fea0003800000 */
.L_x_773:
        /* <DEDUP_REMOVED lines=9> */
.L_x_776:
[----:B------:R-:W-:Y:S05]  /*279d0*/  BSYNC B1 ;  /* 0x0000000000017941 */ /* 0x000fea0003800000 */
.L_x_775:
        /* <DEDUP_REMOVED lines=9> */
.L_x_778:
[----:B------:R-:W-:Y:S05]  /*27a70*/  BSYNC B1 ;  /* 0x0000000000017941 */ /* 0x000fea0003800000 */
.L_x_777:
        /* <DEDUP_REMOVED lines=9> */
.L_x_780:
[----:B------:R-:W-:Y:S05]  /*27b10*/  BSYNC B1 ;  /* 0x0000000000017941 */ /* 0x000fea0003800000 */
.L_x_779:
        /* <DEDUP_REMOVED lines=9> */
.L_x_782:
[----:B------:R-:W-:Y:S05]  /*27bb0*/  BSYNC B1 ;  /* 0x0000000000017941 */ /* 0x000fea0003800000 */
.L_x_781:
        /* <DEDUP_REMOVED lines=9> */
.L_x_784:
[----:B------:R-:W-:Y:S05]  /*27c50*/  BSYNC B1 ;  /* 0x0000000000017941 */ /* 0x000fea0003800000 */
.L_x_783:
        /* <DEDUP_REMOVED lines=9> */
.L_x_786:
[----:B------:R-:W-:Y:S05]  /*27cf0*/  BSYNC B1 ;  /* 0x0000000000017941 */ /* 0x000fea0003800000 */
.L_x_785:
        /* <DEDUP_REMOVED lines=9> */
.L_x_788:
[----:B------:R-:W-:Y:S05]  /*27d90*/  BSYNC B1 ;  /* 0x0000000000017941 */ /* 0x000fea0003800000 */
.L_x_787:
        /* <DEDUP_REMOVED lines=9> */
.L_x_790:
[----:B------:R-:W-:Y:S05]  /*27e30*/  BSYNC B1 ;  /* 0x0000000000017941 */ /* 0x000fea0003800000 */
.L_x_789:
        /* <DEDUP_REMOVED lines=9> */
.L_x_792:
[----:B------:R-:W-:Y:S05]  /*27ed0*/  BSYNC B1 ;  /* 0x0000000000017941 */ /* 0x000fea0003800000 */
.L_x_791:
        /* <DEDUP_REMOVED lines=11> */
.L_x_794:
[----:B------:R-:W-:Y:S05]  /*27f90*/  BSYNC B1 ;  /* 0x0000000000017941 */ /* 0x000fea0003800000 */
.L_x_793:
        /* <DEDUP_REMOVED lines=11> */
.L_x_796:
[----:B------:R-:W-:Y:S05]  /*28050*/  BSYNC B1 ;  /* 0x0000000000017941 */ /* 0x000fea0003800000 */
.L_x_795:
        /* <DEDUP_REMOVED lines=9> */
.L_x_798:
[----:B------:R-:W-:Y:S05]  /*280f0*/  BSYNC B1 ;  /* 0x0000000000017941 */ /* 0x000fea0003800000 */
.L_x_797:
        /* <DEDUP_REMOVED lines=9> */
.L_x_800:
[----:B------:R-:W-:Y:S05]  /*28190*/  BSYNC B1 ;  /* 0x0000000000017941 */ /* 0x000fea0003800000 */
.L_x_799:
        /* <DEDUP_REMOVED lines=10> */
.L_x_802:
[----:B------:R-:W-:Y:S05]  /*28240*/  BSYNC B1 ;  /* 0x0000000000017941 */ /* 0x000fea0003800000 */
.L_x_801:
        /* <DEDUP_REMOVED lines=10> */
.L_x_804:
[----:B------:R-:W-:Y:S05]  /*282f0*/  BSYNC B1 ;  /* 0x0000000000017941 */ /* 0x000fea0003800000 */
.L_x_803:
        /* <DEDUP_REMOVED lines=9> */
.L_x_806:
[----:B------:R-:W-:Y:S05]  /*28390*/  BSYNC B1 ;  /* 0x0000000000017941 */ /* 0x000fea0003800000 */
.L_x_805:
        /* <DEDUP_REMOVED lines=9> */
.L_x_808:
[----:B------:R-:W-:Y:S05]  /*28430*/  BSYNC B1 ;  /* 0x0000000000017941 */ /* 0x000fea0003800000 */
.L_x_807:
        /* <DEDUP_REMOVED lines=10> */
.L_x_810:
[----:B------:R-:W-:Y:S05]  /*284e0*/  BSYNC B1 ;  /* 0x0000000000017941 */ /* 0x000fea0003800000 */
.L_x_809:
        /* <DEDUP_REMOVED lines=10> */
.L_x_812:
[----:B------:R-:W-:Y:S05]  /*28590*/  BSYNC B1 ;  /* 0x0000000000017941 */ /* 0x000fea0003800000 */
.L_x_811:
        /* <DEDUP_REMOVED lines=9> */
.L_x_814:
[----:B------:R-:W-:Y:S05]  /*28630*/  BSYNC B1 ;  /* 0x0000000000017941 */ /* 0x000fea0003800000 */
.L_x_813:
        /* <DEDUP_REMOVED lines=9> */
.L_x_816:
[----:B------:R-:W-:Y:S05]  /*286d0*/  BSYNC B1 ;  /* 0x0000000000017941 */ /* 0x000fea0003800000 */
.L_x_815:
        /* <DEDUP_REMOVED lines=10> */
.L_x_818:
[----:B------:R-:W-:Y:S05]  /*28780*/  BSYNC B1 ;  /* 0x0000000000017941 */ /* 0x000fea0003800000 */
.L_x_817:
        /* <DEDUP_REMOVED lines=10> */
.L_x_820:
[----:B------:R-:W-:Y:S05]  /*28830*/  BSYNC B1 ;  /* 0x0000000000017941 */ /* 0x000fea0003800000 */
.L_x_819:
        /* <DEDUP_REMOVED lines=9> */
.L_x_822:
[----:B------:R-:W-:Y:S05]  /*288d0*/  BSYNC B1 ;  /* 0x0000000000017941 */ /* 0x000fea0003800000 */
.L_x_821:
        /* <DEDUP_REMOVED lines=9> */
.L_x_824:
[----:B------:R-:W-:Y:S05]  /*28970*/  BSYNC B1 ;  /* 0x0000000000017941 */ /* 0x000fea0003800000 */
.L_x_823:
        /* <DEDUP_REMOVED lines=10> */
.L_x_826:
[----:B------:R-:W-:Y:S05]  /*28a20*/  BSYNC B1 ;  /* 0x0000000000017941 */ /* 0x000fea0003800000 */
.L_x_825:
        /* <DEDUP_REMOVED lines=10> */
.L_x_828:
[----:B------:R-:W-:Y:S05]  /*28ad0*/  BSYNC B1 ;  /* 0x0000000000017941 */ /* 0x000fea0003800000 */
.L_x_827:
        /* <DEDUP_REMOVED lines=10> */
.L_x_830:
[----:B------:R-:W-:Y:S05]  /*28b80*/  BSYNC B1 ;  /* 0x0000000000017941 */ /* 0x000fea0003800000 */
.L_x_829:
        /* <DEDUP_REMOVED lines=10> */
.L_x_832:
[----:B------:R-:W-:Y:S05]  /*28c30*/  BSYNC B1 ;  /* 0x0000000000017941 */ /* 0x000fea0003800000 */
.L_x_831:
        /* <DEDUP_REMOVED lines=9> */
.L_x_834:
[----:B------:R-:W-:Y:S05]  /*28cd0*/  BSYNC B1 ;  /* 0x0000000000017941 */ /* 0x000fea0003800000 */
.L_x_833:
        /* <DEDUP_REMOVED lines=9> */
.L_x_836:
[----:B------:R-:W-:Y:S05]  /*28d70*/  BSYNC B1 ;  /* 0x0000000000017941 */ /* 0x000fea0003800000 */
.L_x_835:
        /* <DEDUP_REMOVED lines=9> */
.L_x_838:
[----:B------:R-:W-:Y:S05]  /*28e10*/  BSYNC B1 ;  /* 0x0000000000017941 */ /* 0x000fea0003800000 */
.L_x_837:
        /* <DEDUP_REMOVED lines=9> */
.L_x_840:
[----:B------:R-:W-:Y:S05]  /*28eb0*/  BSYNC B1 ;  /* 0x0000000000017941 */ /* 0x000fea0003800000 */
.L_x_839:
        /* <DEDUP_REMOVED lines=9> */
.L_x_842:
[----:B------:R-:W-:Y:S05]  /*28f50*/  BSYNC B1 ;  /* 0x0000000000017941 */ /* 0x000fea0003800000 */
.L_x_841:
        /* <DEDUP_REMOVED lines=9> */
.L_x_844:
[----:B------:R-:W-:Y:S05]  /*28ff0*/  BSYNC B1 ;  /* 0x0000000000017941 */ /* 0x000fea0003800000 */
.L_x_843:
        /* <DEDUP_REMOVED lines=9> */
.L_x_846:
[----:B------:R-:W-:Y:S05]  /*29090*/  BSYNC B1 ;  /* 0x0000000000017941 */ /* 0x000fea0003800000 */
.L_x_845:
        /* <DEDUP_REMOVED lines=9> */
.L_x_848:
[----:B------:R-:W-:Y:S05]  /*29130*/  BSYNC B1 ;  /* 0x0000000000017941 */ /* 0x000fea0003800000 */
.L_x_847:
        /* <DEDUP_REMOVED lines=9> */
.L_x_850:
[----:B------:R-:W-:Y:S05]  /*291d0*/  BSYNC B1 ;  /* 0x0000000000017941 */ /* 0x000fea0003800000 */
.L_x_849:
        /* <DEDUP_REMOVED lines=9> */
.L_x_852:
[----:B------:R-:W-:Y:S05]  /*29270*/  BSYNC B1 ;  /* 0x0000000000017941 */ /* 0x000fea0003800000 */
.L_x_851:
        /* <DEDUP_REMOVED lines=9> */
.L_x_854:
[----:B------:R-:W-:Y:S05]  /*29310*/  BSYNC B1 ;  /* 0x0000000000017941 */ /* 0x000fea0003800000 */
.L_x_853:
        /* <DEDUP_REMOVED lines=9> */
.L_x_856:
[----:B------:R-:W-:Y:S05]  /*293b0*/  BSYNC B1 ;  /* 0x0000000000017941 */ /* 0x000fea0003800000 */
.L_x_855:
        /* <DEDUP_REMOVED lines=10> */
.L_x_858:
[----:B------:R-:W-:Y:S05]  /*29460*/  BSYNC B1 ;  /* 0x0000000000017941 */ /* 0x000fea0003800000 */
.L_x_857:
        /* <DEDUP_REMOVED lines=10> */
.L_x_860:
[----:B------:R-:W-:Y:S05]  /*29510*/  BSYNC B1 ;  /* 0x0000000000017941 */ /* 0x000fea0003800000 */
.L_x_859:
        /* <DEDUP_REMOVED lines=10> */
.L_x_862:
[----:B------:R-:W-:Y:S05]  /*295c0*/  BSYNC B1 ;  /* 0x0000000000017941 */ /* 0x000fea0003800000 */
.L_x_861:
        /* <DEDUP_REMOVED lines=10> */
.L_x_864:
[----:B------:R-:W-:Y:S05]  /*29670*/  BSYNC B1 ;  /* 0x0000000000017941 */ /* 0x000fea0003800000 */
.L_x_863:
        /* <DEDUP_REMOVED lines=9> */
.L_x_866:
[----:B------:R-:W-:Y:S05]  /*29710*/  BSYNC B1 ;  /* 0x0000000000017941 */ /* 0x000fea0003800000 */
.L_x_865:
        /* <DEDUP_REMOVED lines=9> */
.L_x_868:
[----:B------:R-:W-:Y:S05]  /*297b0*/  BSYNC B1 ;  /* 0x0000000000017941 */ /* 0x000fea0003800000 */
.L_x_867:
        /* <DEDUP_REMOVED lines=9> */
.L_x_870:
[----:B------:R-:W-:Y:S05]  /*29850*/  BSYNC B1 ;  /* 0x0000000000017941 */ /* 0x000fea0003800000 */
.L_x_869:
        /* <DEDUP_REMOVED lines=9> */
.L_x_872:
[----:B------:R-:W-:Y:S05]  /*298f0*/  BSYNC B1 ;  /* 0x0000000000017941 */ /* 0x000fea0003800000 */
.L_x_871:
        /* <DEDUP_REMOVED lines=9> */
.L_x_874:
[----:B------:R-:W-:Y:S05]  /*29990*/  BSYNC B1 ;  /* 0x0000000000017941 */ /* 0x000fea0003800000 */
.L_x_873:
        /* <DEDUP_REMOVED lines=9> */
.L_x_876:
[----:B------:R-:W-:Y:S05]  /*29a30*/  BSYNC B1 ;  /* 0x0000000000017941 */ /* 0x000fea0003800000 */
.L_x_875:
        /* <DEDUP_REMOVED lines=9> */
.L_x_878:
[----:B------:R-:W-:Y:S05]  /*29ad0*/  BSYNC B1 ;  /* 0x0000000000017941 */ /* 0x000fea0003800000 */
.L_x_877:
        /* <DEDUP_REMOVED lines=9> */
.L_x_880:
[----:B------:R-:W-:Y:S05]  /*29b70*/  BSYNC B1 ;  /* 0x0000000000017941 */ /* 0x000fea0003800000 */
.L_x_879:
        /* <DEDUP_REMOVED lines=9> */
.L_x_882:
[----:B------:R-:W-:Y:S05]  /*29c10*/  BSYNC B1 ;  /* 0x0000000000017941 */ /* 0x000fea0003800000 */
.L_x_881:
        /* <DEDUP_REMOVED lines=9> */
.L_x_884:
[----:B------:R-:W-:Y:S05]  /*29cb0*/  BSYNC B1 ;  /* 0x0000000000017941 */ /* 0x000fea0003800000 */
.L_x_883:
        /* <DEDUP_REMOVED lines=9> */
.L_x_886:
[----:B------:R-:W-:Y:S05]  /*29d50*/  BSYNC B1 ;  /* 0x0000000000017941 */ /* 0x000fea0003800000 */
.L_x_885:
        /* <DEDUP_REMOVED lines=9> */
.L_x_888:
[----:B------:R-:W-:Y:S05]  /*29df0*/  BSYNC B1 ;  /* 0x0000000000017941 */ /* 0x000fea0003800000 */
.L_x_887:
        /* <DEDUP_REMOVED lines=10> */
.L_x_890:
[----:B------:R-:W-:Y:S05]  /*29ea0*/  BSYNC B1 ;  /* 0x0000000000017941 */ /* 0x000fea0003800000 */
.L_x_889:
        /* <DEDUP_REMOVED lines=10> */
.L_x_892:
[----:B------:R-:W-:Y:S05]  /*29f50*/  BSYNC B1 ;  /* 0x0000000000017941 */ /* 0x000fea0003800000 */
.L_x_891:
        /* <DEDUP_REMOVED lines=10> */
.L_x_894:
[----:B------:R-:W-:Y:S05]  /*2a000*/  BSYNC B1 ;  /* 0x0000000000017941 */ /* 0x000fea0003800000 */
.L_x_893:
        /* <DEDUP_REMOVED lines=10> */
.L_x_896:
[----:B------:R-:W-:Y:S05]  /*2a0b0*/  BSYNC B1 ;  /* 0x0000000000017941 */ /* 0x000fea0003800000 */
.L_x_895:
        /* <DEDUP_REMOVED lines=9> */
.L_x_898:
[----:B------:R-:W-:Y:S05]  /*2a150*/  BSYNC B1 ;  /* 0x0000000000017941 */ /* 0x000fea0003800000 */
.L_x_897:
        /* <DEDUP_REMOVED lines=9> */
.L_x_900:
[----:B------:R-:W-:Y:S05]  /*2a1f0*/  BSYNC B1 ;  /* 0x0000000000017941 */ /* 0x000fea0003800000 */
.L_x_899:
        /* <DEDUP_REMOVED lines=9> */
.L_x_902:
[----:B------:R-:W-:Y:S05]  /*2a290*/  BSYNC B1 ;  /* 0x0000000000017941 */ /* 0x000fea0003800000 */
.L_x_901:
        /* <DEDUP_REMOVED lines=9> */
.L_x_904:
[----:B------:R-:W-:Y:S05]  /*2a330*/  BSYNC B1 ;  /* 0x0000000000017941 */ /* 0x000fea0003800000 */
.L_x_903:
        /* <DEDUP_REMOVED lines=9> */
.L_x_906:
[----:B------:R-:W-:Y:S05]  /*2a3d0*/  BSYNC B1 ;  /* 0x0000000000017941 */ /* 0x000fea0003800000 */
.L_x_905:
        /* <DEDUP_REMOVED lines=9> */
.L_x_908:
[----:B------:R-:W-:Y:S05]  /*2a470*/  BSYNC B1 ;  /* 0x0000000000017941 */ /* 0x000fea0003800000 */
.L_x_907:
        /* <DEDUP_REMOVED lines=9> */
.L_x_910:
[----:B------:R-:W-:Y:S05]  /*2a510*/  BSYNC B1 ;  /* 0x0000000000017941 */ /* 0x000fea0003800000 */
.L_x_909:
        /* <DEDUP_REMOVED lines=9> */
.L_x_912:
[----:B------:R-:W-:Y:S05]  /*2a5b0*/  BSYNC B1 ;  /* 0x0000000000017941 */ /* 0x000fea0003800000 */
.L_x_911:
        /* <DEDUP_REMOVED lines=9> */
.L_x_914:
[----:B------:R-:W-:Y:S05]  /*2a650*/  BSYNC B1 ;  /* 0x0000000000017941 */ /* 0x000fea0003800000 */
.L_x_913:
        /* <DEDUP_REMOVED lines=9> */
.L_x_916:
[----:B------:R-:W-:Y:S05]  /*2a6f0*/  BSYNC B1 ;  /* 0x0000000000017941 */ /* 0x000fea0003800000 */
.L_x_915:
        /* <DEDUP_REMOVED lines=9> */
.L_x_918:
[----:B------:R-:W-:Y:S05]  /*2a790*/  BSYNC B1 ;  /* 0x0000000000017941 */ /* 0x000fea0003800000 */
.L_x_917:
        /* <DEDUP_REMOVED lines=9> */
.L_x_920:
[----:B------:R-:W-:Y:S05]  /*2a830*/  BSYNC B1 ;  /* 0x0000000000017941 */ /* 0x000fea0003800000 */
.L_x_919:
[----:B------:R-:W-:Y:S05]  /*2a840*/  @!P0 BRA `(.L_x_921) ;  /* 0x0000009000208947 */ /* 0x000fea0003800000 */
[----:B0----5:R-:W-:-:S05]  /*2a850*/  HADD2.F32 R3, -RZ, R200.H0_H0 ;  /* 0x200000c8ff037230 */ /* 0x021fca0000004100 */
[----:B------:R-:W-:-:S04]  /*2a860*/  FMUL R0, R3, R16 ;  /* 0x0000001003007220 */ /* 0x000fc80000400000 */
[----:B------:R-:W-:-:S05]  /*2a870*/  FFMA R0, R39, R2, R0 ;  /* 0x0000000227007223 */ /* 0x000fca0000000000 */
[----:B------:R-:W-:-:S05]  /*2a880*/  F2FP.F16.F32.PACK_AB R0, RZ, R0 ;  /* 0x00000000ff00723e */ /* 0x000fca00000000ff */
[----:B------:R0:W-:Y:S01]  /*2a890*/  STG.E.U16 desc[UR46][R8.64+0x1b2], R0 ;  /* 0x0001b20008007986 */ /* 0x0001e2000c10152e */
[----:B------:R-:W-:Y:S05]  /*2a8a0*/  BRA `(.L_x_921) ;  /* 0x0000009000087947 */ /* 0x000fea0003800000 */
.L_x_34:
[----:B------:R-:W3:Y:S01]  /*2a8b0*/  LDL.LU R6, [R1+0x384] ;  /* 0x0003840001067983 */ /* 0x000ee20000300800 */
[----:B------:R-:W-:-:S03]  /*2a8c0*/  ULDC.64 UR4, c[0x0][0x5c0] ;  /* 0x0001700000047ab9 */ /* 0x000fc60000000a00 */
[----:B------:R-:W2:Y:S04]  /*2a8d0*/  LDL.LU R7, [R1+0x388] ;  /* 0x0003880001077983 */ /* 0x000ea80000300800 */
[----:B------:R-:W4:Y:S04]  /*2a8e0*/  LDL.LU R21, [R1+0x38c] ;  /* 0x00038c0001157983 */ /* 0x000f280000300800 */
        /* <DEDUP_REMOVED lines=12> */
[----:B------:R-:W4:Y:S01]  /*2a9b0*/  LDL.LU R8, [R1+0x3bc] ;  /* 0x0003bc0001087983 */ /* 0x000f220000300800 */
[C---:B------:R-:W-:Y:S01]  /*2a9c0*/  LEA R18, P1, R4.reuse, UR4, 0x1 ;  /* 0x0000000404127c11 */ /* 0x040fe2000f8208ff */
[----:B------:R-:W-:Y:S01]  /*2a9d0*/  USHF.L.U32 UR11, UR8, 0x4, URZ ;  /* 0x00000004080b7899 */ /* 0x000fe2000800063f */
[----:B------:R-:W-:Y:S01]  /*2a9e0*/  ISETP.GT.AND P2, PT, R3, 0x1, PT ;  /* 0x000000010300780c */ /* 0x000fe20003f44270 */
[----:B------:R-:W-:Y:S01]  /*2a9f0*/  STL [R1+0x400], R39 ;  /* 0x0004002701007387 */ /* 0x000fe20000100800 */
[----:B------:R-:W-:Y:S01]  /*2aa00*/  LEA.HI.X R19, R4, UR5, R19, 0x1, P1 ;  /* 0x0000000504137c11 */ /* 0x000fe200088f0c13 */
[----:B------:R-:W-:Y:S01]  /*2aa10*/  USHF.L.U64.HI UR5, UR8, 0x4, UR9 ;  /* 0x0000000408057899 */ /* 0x000fe20008010209 */
[C---:B------:R-:W-:Y:S01]  /*2aa20*/  ISETP.GT.AND P1, PT, R0.reuse, RZ, P2 ;  /* 0x000000ff0000720c */ /* 0x040fe20001724270 */
[----:B------:R-:W-:Y:S01]  /*2aa30*/  STL [R1+0x3fc], R17 ;  /* 0x0003fc1101007387 */ /* 0x000fe20000100800 */
[----:B------:R-:W-:-:S02]  /*2aa40*/  ISETP.GT.AND P2, PT, R0, 0x8, P2 ;  /* 0x000000080000780c */ /* 0x000fc40001744270 */
[----:B------:R-:W-:Y:S01]  /*2aa50*/  ISETP.GT.AND P4, PT, R0, 0x8, P5 ;  /* 0x000000080000780c */ /* 0x000fe20002f84270 */
[----:B------:R-:W-:Y:S01]  /*2aa60*/  STL [R1+0x3f8], R16 ;  /* 0x0003f81001007387 */ /* 0x000fe20000100800 */
[-C--:B---3--:R-:W-:Y:S01]  /*2aa70*/  FMUL R6, R6, R2.reuse ;  /* 0x0000000206067220 */ /* 0x088fe20000400000 */
[----:B--2---:R-:W-:-:S04]  /*2aa80*/  FMUL R7, R7, R2 ;  /* 0x0000000207077220 */ /* 0x004fc80000400000 */
[----:B------:R-:W-:Y:S01]  /*2aa90*/  F2FP.F16.F32.PACK_AB R6, RZ, R6 ;  /* 0x00000006ff06723e */ /* 0x000fe200000000ff */
[----:B----4-:R-:W-:Y:S01]  /*2aaa0*/  FMUL R5, R21, R2 ;  /* 0x0000000215057220 */ /* 0x010fe20000400000 */
[----:B------:R-:W-:-:S03]  /*2aab0*/  F2FP.F16.F32.PACK_AB R7, RZ, R7 ;  /* 0x00000007ff07723e */ /* 0x000fc600000000ff */
[----:B------:R0:W-:Y:S01]  /*2aac0*/  @P1 STG.E.U16 desc[UR46][R18.64+0x2], R6 ;  /* 0x0000020612001986 */ /* 0x0001e2000c10152e */
[----:B------:R-:W-:Y:S01]  /*2aad0*/  FMUL R4, R20, R2 ;  /* 0x0000000214047220 */ /* 0x000fe20000400000 */
[----:B------:R-:W-:Y:S02]  /*2aae0*/  IADD3 R20, P3, R18, UR11, RZ ;  /* 0x0000000b12147c10 */ /* 0x000fe4000ff7e0ff */
[----:B------:R-:W-:Y:S02]  /*2aaf0*/  F2FP.F16.F32.PACK_AB R5, RZ, R5 ;  /* 0x00000005ff05723e */ /* 0x000fe400000000ff */
[----:B------:R-:W-:Y:S02]  /*2ab00*/  F2FP.F16.F32.PACK_AB R4, RZ, R4 ;  /* 0x00000004ff04723e */ /* 0x000fe400000000ff */
[----:B------:R-:W-:-:S03]  /*2ab10*/  IADD3.X R21, R19, UR5, RZ, P3, !PT ;  /* 0x0000000513157c10 */ /* 0x000fc60009ffe4ff */
[----:B------:R1:W-:Y:S01]  /*2ab20*/  @P0 STG.E.U16 desc[UR46][R18.64], R4 ;  /* 0x0000000412000986 */ /* 0x0003e2000c10152e */
[----:B0-----:R-:W-:-:S03]  /*2ab30*/  FMUL R6, R234, R2 ;  /* 0x00000002ea067220 */ /* 0x001fc60000400000 */
[----:B------:R0:W-:Y:S01]  /*2ab40*/  @P2 STG.E.U16 desc[UR46][R20.64+0x2], R5 ;  /* 0x0000020514002986 */ /* 0x0001e2000c10152e */
[C---:B------:R-:W-:Y:S02]  /*2ab50*/  ISETP.GT.AND P2, PT, R3.reuse, 0x8, PT ;  /* 0x000000080300780c */ /* 0x040fe40003f44270 */
[----:B------:R-:W-:Y:S01]  /*2ab60*/  F2FP.F16.F32.PACK_AB R6, RZ, R6 ;  /* 0x00000006ff06723e */ /* 0x000fe200000000ff */
[----:B------:R-:W-:Y:S01]  /*2ab70*/  @P4 STG.E.U16 desc[UR46][R20.64], R7 ;  /* 0x0000000714004986 */ /* 0x000fe2000c10152e */
[----:B------:R-:W-:Y:S02]  /*2ab80*/  ISETP.GT.AND P4, PT, R3, 0x9, PT ;  /* 0x000000090300780c */ /* 0x000fe40003f84270 */
[----:B------:R-:W-:Y:S01]  /*2ab90*/  ISETP.GT.AND P0, PT, R0, RZ, P2 ;  /* 0x000000ff0000720c */ /* 0x000fe20001704270 */
[-C--:B-1----:R-:W-:Y:S01]  /*2aba0*/  FMUL R4, R232, R2.reuse ;  /* 0x00000002e8047220 */ /* 0x082fe20000400000 */
[C---:B------:R-:W-:Y:S02]  /*2abb0*/  ISETP.GT.AND P1, PT, R0.reuse, RZ, P4 ;  /* 0x000000ff0000720c */ /* 0x040fe40002724270 */
[----:B------:R-:W-:Y:S01]  /*2abc0*/  ISETP.GT.AND P3, PT, R0, 0x8, P2 ;  /* 0x000000080000780c */ /* 0x000fe20001764270 */
[----:B0-----:R-:W-:Y:S01]  /*2abd0*/  FMUL R5, R233, R2 ;  /* 0x00000002e9057220 */ /* 0x001fe20000400000 */
[----:B------:R-:W-:-:S04]  /*2abe0*/  F2FP.F16.F32.PACK_AB R4, RZ, R4 ;  /* 0x00000004ff04723e */ /* 0x000fc800000000ff */
[----:B------:R-:W-:-:S03]  /*2abf0*/  F2FP.F16.F32.PACK_AB R5, RZ, R5 ;  /* 0x00000005ff05723e */ /* 0x000fc600000000ff */
[----:B------:R-:W-:Y:S01]  /*2ac00*/  @P0 STG.E.U16 desc[UR46][R18.64+0x10], R6 ;  /* 0x0000100612000986 */ /* 0x000fe2000c10152e */
[----:B------:R-:W-:-:S03]  /*2ac10*/  ISETP.GT.AND P0, PT, R3, 0x10, PT ;  /* 0x000000100300780c */ /* 0x000fc60003f04270 */
[----:B------:R0:W-:Y:S01]  /*2ac20*/  @P1 STG.E.U16 desc[UR46][R18.64+0x12], R5 ;  /* 0x0000120512001986 */ /* 0x0001e2000c10152e */
[----:B------:R-:W-:-:S03]  /*2ac30*/  ISETP.GT.AND P1, PT, R0, 0x8, P4 ;  /* 0x000000080000780c */ /* 0x000fc60002724270 */
[----:B------:R1:W-:Y:S01]  /*2ac40*/  @P3 STG.E.U16 desc[UR46][R20.64+0x10], R4 ;  /* 0x0000100414003986 */ /* 0x0003e2000c10152e */
[----:B------:R-:W-:Y:S01]  /*2ac50*/  ISETP.GT.AND P3, PT, R0, RZ, P0 ;  /* 0x000000ff0000720c */ /* 0x000fe20000764270 */
[-C--:B0-----:R-:W-:Y:S01]  /*2ac60*/  FMUL R5, R23, R2.reuse ;  /* 0x0000000217057220 */ /* 0x081fe20000400000 */
[----:B-1----:R-:W-:-:S04]  /*2ac70*/  FMUL R4, R22, R2 ;  /* 0x0000000216047220 */ /* 0x002fc80000400000 */
[----:B------:R-:W-:Y:S02]  /*2ac80*/  F2FP.F16.F32.PACK_AB R5, RZ, R5 ;  /* 0x00000005ff05723e */ /* 0x000fe400000000ff */
[----:B------:R-:W-:-:S03]  /*2ac90*/  F2FP.F16.F32.PACK_AB R4, RZ, R4 ;  /* 0x00000004ff04723e */ /* 0x000fc600000000ff */
[----:B------:R0:W-:Y:S04]  /*2aca0*/  @P1 STG.E.U16 desc[UR46][R20.64+0x12], R5 ;  /* 0x0000120514001986 */ /* 0x0001e8000c10152e */
[----:B------:R1:W-:Y:S01]  /*2acb0*/  @P3 STG.E.U16 desc[UR46][R18.64+0x20], R4 ;  /* 0x0000200412003986 */ /* 0x0003e2000c10152e */
[----:B------:R-:W-:-:S04]  /*2acc0*/  ISETP.GT.AND P3, PT, R3, 0x11, PT ;  /* 0x000000110300780c */ /* 0x000fc80003f64270 */
[----:B------:R-:W-:Y:S01]  /*2acd0*/  ISETP.GT.AND P1, PT, R0, RZ, P3 ;  /* 0x000000ff0000720c */ /* 0x000fe20001f24270 */
[-C--:B0-----:R-:W-:Y:S01]  /*2ace0*/  FMUL R5, R11, R2.reuse ;  /* 0x000000020b057220 */ /* 0x081fe20000400000 */
[----:B-1----:R-:W-:-:S05]  /*2acf0*/  FMUL R4, R15, R2 ;  /* 0x000000020f047220 */ /* 0x002fca0000400000 */
[----:B------:R-:W-:-:S06]  /*2ad00*/  F2FP.F16.F32.PACK_AB R4, RZ, R4 ;  /* 0x00000004ff04723e */ /* 0x000fcc00000000ff */
[----:B------:R0:W-:Y:S01]  /*2ad10*/  @P1 STG.E.U16 desc[UR46][R18.64+0x22], R4 ;  /* 0x0000220412001986 */ /* 0x0001e2000c10152e */
[----:B------:R-:W-:Y:S01]  /*2ad20*/  ISETP.GT.AND P1, PT, R0, 0x8, P0 ;  /* 0x000000080000780c */ /* 0x000fe20000724270 */
[----:B0-----:R-:W-:-:S05]  /*2ad30*/  FMUL R4, R14, R2 ;  /* 0x000000020e047220 */ /* 0x001fca0000400000 */
[----:B------:R-:W-:-:S07]  /*2ad40*/  F2FP.F16.F32.PACK_AB R4, RZ, R4 ;  /* 0x00000004ff04723e */ /* 0x000fce00000000ff */
[----:B------:R0:W-:Y:S01]  /*2ad50*/  @P1 STG.E.U16 desc[UR46][R20.64+0x20], R4 ;  /* 0x0000200414001986 */ /* 0x0001e2000c10152e */
[----:B------:R-:W-:Y:S01]  /*2ad60*/  ISETP.GT.AND P1, PT, R0, 0x8, P3 ;  /* 0x000000080000780c */ /* 0x000fe20001f24270 */
[----:B0-----:R-:W-:-:S05]  /*2ad70*/  FMUL R4, R13, R2 ;  /* 0x000000020d047220 */ /* 0x001fca0000400000 */
[----:B------:R-:W-:-:S04]  /*2ad80*/  F2FP.F16.F32.PACK_AB R4, RZ, R4 ;  /* 0x00000004ff04723e */ /* 0x000fc800000000ff */
[----:B------:R-:W-:Y:S02]  /*2ad90*/  PRMT R6, R4, 0x7610, R6 ;  /* 0x0000761004067816 */ /* 0x000fe40000000006 */
[----:B------:R-:W-:Y:S02]  /*2ada0*/  F2FP.F16.F32.PACK_AB R4, RZ, R5 ;  /* 0x00000005ff04723e */ /* 0x000fe400000000ff */
[----:B------:R-:W2:Y:S04]  /*2adb0*/  LDL.LU R5, [R1+0x340] ;  /* 0x0003400001057983 */ /* 0x000ea80000300800 */
[----:B------:R-:W-:Y:S01]  /*2adc0*/  @P1 STG.E.U16 desc[UR46][R20.64+0x22], R6 ;  /* 0x0000220614001986 */ /* 0x000fe2000c10152e */
[----:B------:R-:W-:-:S03]  /*2add0*/  ISETP.GT.AND P1, PT, R3, 0x18, PT ;  /* 0x000000180300780c */ /* 0x000fc60003f24270 */
[----:B------:R-:W3:Y:S01]  /*2ade0*/  LDL.LU R7, [R1+0x344] ;  /* 0x0003440001077983 */ /* 0x000ee20000300800 */
[----:B------:R-:W-:-:S13]  /*2adf0*/  ISETP.GT.AND P6, PT, R0, RZ, P1 ;  /* 0x000000ff0000720c */ /* 0x000fda0000fc4270 */
[----:B------:R0:W-:Y:S01]  /*2ae00*/  @P6 STG.E.U16 desc[UR46][R18.64+0x30], R4 ;  /* 0x0000300412006986 */ /* 0x0001e2000c10152e */
[----:B------:R-:W-:-:S04]  /*2ae10*/  ISETP.GT.AND P6, PT, R3, 0x19, PT ;  /* 0x000000190300780c */ /* 0x000fc80003fc4270 */
[----:B------:R-:W-:Y:S01]  /*2ae20*/  ISETP.GT.AND P6, PT, R0, RZ, P6 ;  /* 0x000000ff0000720c */ /* 0x000fe200037c4270 */
[----:B0-----:R-:W-:-:S05]  /*2ae30*/  FMUL R4, R10, R2 ;  /* 0x000000020a047220 */ /* 0x001fca0000400000 */
[----:B------:R-:W-:-:S07]  /*2ae40*/  F2FP.F16.F32.PACK_AB R4, RZ, R4 ;  /* 0x00000004ff04723e */ /* 0x000fce00000000ff */
[----:B------:R0:W-:Y:S01]  /*2ae50*/  @P6 STG.E.U16 desc[UR46][R18.64+0x32], R4 ;  /* 0x0000320412006986 */ /* 0x0001e2000c10152e */
[----:B------:R-:W-:Y:S01]  /*2ae60*/  ISETP.GT.AND P6, PT, R0, 0x8, P1 ;  /* 0x000000080000780c */ /* 0x000fe20000fc4270 */
[----:B0-----:R-:W-:-:S05]  /*2ae70*/  FMUL R4, R9, R2 ;  /* 0x0000000209047220 */ /* 0x001fca0000400000 */
[----:B------:R-:W-:-:S07]  /*2ae80*/  F2FP.F16.F32.PACK_AB R4, RZ, R4 ;  /* 0x00000004ff04723e */ /* 0x000fce00000000ff */
[----:B------:R0:W-:Y:S01]  /*2ae90*/  @P6 STG.E.U16 desc[UR46][R20.64+0x30], R4 ;  /* 0x0000300414006986 */ /* 0x0001e2000c10152e */
[----:B------:R-:W-:Y:S01]  /*2aea0*/  ISETP.GT.AND P6, PT, R3, 0x19, PT ;  /* 0x000000190300780c */ /* 0x000fe20003fc4270 */
[----:B0-----:R-:W-:Y:S02]  /*2aeb0*/  FMUL R4, R8, R2 ;  /* 0x0000000208047220 */ /* 0x001fe40000400000 */
[----:B------:R-:W4:Y:S01]  /*2aec0*/  LDL.LU R8, [R1+0x348] ;  /* 0x0003480001087983 */ /* 0x000f220000300800 */
[C---:B------:R-:W-:Y:S02]  /*2aed0*/  ISETP.GT.AND P6, PT, R0.reuse, 0x8, P6 ;  /* 0x000000080000780c */ /* 0x040fe400037c4270 */
[----:B------:R-:W-:Y:S01]  /*2aee0*/  F2FP.F16.F32.PACK_AB R4, RZ, R4 ;  /* 0x00000004ff04723e */ /* 0x000fe200000000ff */
[----:B------:R-:W-:Y:S01]  /*2aef0*/  UIMAD UR4, UR9, 0xf0, URZ ;  /* 0x000000f0090478a4 */ /* 0x000fe2000f8e023f */
[----:B------:R-:W4:Y:S04]  /*2af00*/  LDL.LU R16, [R1+0x350] ;  /* 0x0003500001107983 */ /* 0x000f280000300800 */
[----:B------:R-:W4:Y:S04]  /*2af10*/  LDL.LU R17, [R1+0x354] ;  /* 0x0003540001117983 */ /* 0x000f280000300800 */
[----:B------:R-:W4:Y:S04]  /*2af20*/  LDL.LU R39, [R1+0x358] ;  /* 0x0003580001277983 */ /* 0x000f280000300800 */
[----:B------:R0:W-:Y:S01]  /*2af30*/  @P6 STG.E.U16 desc[UR46][R20.64+0x32], R4 ;  /* 0x0000320414006986 */ /* 0x0001e2000c10152e */
[----:B------:R-:W-:-:S03]  /*2af40*/  ISETP.GT.AND P6, PT, R0, 0x80, P5 ;  /* 0x000000800000780c */ /* 0x000fc60002fc4270 */
[----:B------:R-:W4:Y:S04]  /*2af50*/  LDL.LU R234, [R1+0x35c] ;  /* 0x00035c0001ea7983 */ /* 0x000f280000300800 */
[----:B------:R-:W4:Y:S01]  /*2af60*/  LDL.LU R233, [R1+0x360] ;  /* 0x0003600001e97983 */ /* 0x000f220000300800 */
[----:B0-----:R-:W-:-:S03]  /*2af70*/  IMAD.U32 R4, RZ, RZ, UR8 ;  /* 0x00000008ff047e24 */ /* 0x001fc6000f8e00ff */
        /* <DEDUP_REMOVED lines=9> */
[----:B--2---:R-:W-:Y:S01]  /*2b010*/  FMUL R6, R5, R2 ;  /* 0x0000000205067220 */ /* 0x004fe20000400000 */
[----:B------:R-:W-:-:S04]  /*2b020*/  IMAD.WIDE.U32 R4, R4, 0xf0, R20 ;  /* 0x000000f004047825 */ /* 0x000fc800078e0014 */
[----:B------:R-:W-:Y:S01]  /*2b030*/  F2FP.F16.F32.PACK_AB R6, RZ, R6 ;  /* 0x00000006ff06723e */ /* 0x000fe200000000ff */
[----:B------:R-:W-:-:S05]  /*2b040*/  VIADD R5, R5, UR4 ;  /* 0x0000000405057c36 */ /* 0x000fca0008000000 */
[----:B------:R3:W-:Y:S01]  /*2b050*/  @P6 STG.E.U16 desc[UR46][R4.64], R6 ;  /* 0x0000000604006986 */ /* 0x0007e2000c10152e */
[----:B------:R-:W-:-:S04]  /*2b060*/  ISETP.GT.AND P6, PT, R3, 0x1, PT ;  /* 0x000000010300780c */ /* 0x000fc80003fc4270 */
[----:B------:R-:W-:Y:S01]  /*2b070*/  ISETP.GT.AND P6, PT, R0, 0x80, P6 ;  /* 0x000000800000780c */ /* 0x000fe200037c4270 */
[----:B---3--:R-:W-:-:S05]  /*2b080*/  FMUL R6, R7, R2 ;  /* 0x0000000207067220 */ /* 0x008fca0000400000 */
[----:B------:R-:W-:-:S07]  /*2b090*/  F2FP.F16.F32.PACK_AB R6, RZ, R6 ;  /* 0x00000006ff06723e */ /* 0x000fce00000000ff */
[----:B------:R0:W-:Y:S02]  /*2b0a0*/  @P6 STG.E.U16 desc[UR46][R4.64+0x2], R6 ;  /* 0x0000020604006986 */ /* 0x0001e4000c10152e */
[----:B0-----:R-:W-:-:S04]  /*2b0b0*/  IADD3 R6, P6, R4, UR11, RZ ;  /* 0x0000000b04067c10 */ /* 0x001fc8000ffde0ff */
[----:B------:R-:W-:Y:S02]  /*2b0c0*/  IADD3.X R7, R5, UR5, RZ, P6, !PT ;  /* 0x0000000505077c10 */ /* 0x000fe4000b7fe4ff */
[----:B------:R-:W-:Y:S01]  /*2b0d0*/  ISETP.GT.AND P6, PT, R0, 0x88, P5 ;  /* 0x000000880000780c */ /* 0x000fe20002fc4270 */
[----:B----4-:R-:W-:-:S05]  /*2b0e0*/  FMUL R8, R8, R2 ;  /* 0x0000000208087220 */ /* 0x010fca0000400000 */
[----:B------:R-:W-:-:S07]  /*2b0f0*/  F2FP.F16.F32.PACK_AB R8, RZ, R8 ;  /* 0x00000008ff08723e */ /* 0x000fce00000000ff */
[----:B------:R0:W-:Y:S04]  /*2b100*/  @P6 STG.E.U16 desc[UR46][R6.64], R8 ;  /* 0x0000000806006986 */ /* 0x0001e8000c10152e */
[----:B0-----:R-:W2:Y:S01]  /*2b110*/  LDL.LU R8, [R1+0x34c] ;  /* 0x00034c0001087983 */ /* 0x001ea20000300800 */
[----:B------:R-:W-:-:S04]  /*2b120*/  ISETP.GT.AND P6, PT, R3, 0x1, PT ;  /* 0x000000010300780c */ /* 0x000fc80003fc4270 */
[----:B------:R-:W-:Y:S01]  /*2b130*/  ISETP.GT.AND P6, PT, R0, 0x88, P6 ;  /* 0x000000880000780c */ /* 0x000fe200037c4270 */
[----:B------:R-:W-:Y:S02]  /*2b140*/  USHF.L.U32 UR13, UR8, 0x8, URZ ;  /* 0x00000008080d7899 */ /* 0x000fe4000800063f */
[----:B------:R-:W-:Y:S01]  /*2b150*/  USHF.L.U64.HI UR12, UR8, 0x8, UR9 ;  /* 0x00000008080c7899 */ /* 0x000fe20008010209 */
[----:B--2---:R-:W-:-:S05]  /*2b160*/  FMUL R8, R8, R2 ;  /* 0x0000000208087220 */ /* 0x004fca0000400000 */
[----:B------:R-:W-:-:S05]  /*2b170*/  F2FP.F16.F32.PACK_AB R8, RZ, R8 ;  /* 0x00000008ff08723e */ /* 0x000fca00000000ff */
[----:B------:R0:W-:Y:S01]  /*2b180*/  @P6 STG.E.U16 desc[UR46][R6.64+0x2], R8 ;  /* 0x0000020806006986 */ /* 0x0001e2000c10152e */
[----:B------:R-:W-:Y:S01]  /*2b190*/  ISETP.GT.AND P6, PT, R0, 0x80, P2 ;  /* 0x000000800000780c */ /* 0x000fe200017c4270 */
[----:B0-----:R-:W-:Y:S02]  /*2b1a0*/  FMUL R8, R16, R2 ;  /* 0x0000000210087220 */ /* 0x001fe40000400000 */
[----:B------:R-:W2:Y:S03]  /*2b1b0*/  LDL.LU R16, [R1+0x310] ;  /* 0x0003100001107983 */ /* 0x000ea60000300800 */
[----:B------:R-:W-:-:S07]  /*2b1c0*/  F2FP.F16.F32.PACK_AB R8, RZ, R8 ;  /* 0x00000008ff08723e */ /* 0x000fce00000000ff */
[----:B------:R0:W-:Y:S01]  /*2b1d0*/  @P6 STG.E.U16 desc[UR46][R4.64+0x10], R8 ;  /* 0x0000100804006986 */ /* 0x0001e2000c10152e */
[----:B------:R-:W-:Y:S01]  /*2b1e0*/  ISETP.GT.AND P6, PT, R0, 0x80, P4 ;  /* 0x000000800000780c */ /* 0x000fe200027c4270 */
[----:B0-----:R-:W-:Y:S02]  /*2b1f0*/  FMUL R8, R17, R2 ;  /* 0x0000000211087220 */ /* 0x001fe40000400000 */
[----:B------:R-:W3:Y:S03]  /*2b200*/  LDL.LU R17, [R1+0x314] ;  /* 0x0003140001117983 */ /* 0x000ee60000300800 */
[----:B------:R-:W-:-:S07]  /*2b210*/  F2FP.F16.F32.PACK_AB R8, RZ, R8 ;  /* 0x00000008ff08723e */ /* 0x000fce00000000ff */
[----:B------:R0:W-:Y:S01]  /*2b220*/  @P6 STG.E.U16 desc[UR46][R4.64+0x12], R8 ;  /* 0x0000120804006986 */ /* 0x0001e2000c10152e */
[----:B------:R-:W-:Y:S01]  /*2b230*/  ISETP.GT.AND P6, PT, R0, 0x88, P2 ;  /* 0x000000880000780c */ /* 0x000fe200017c4270 */
[----:B0-----:R-:W-:-:S05]  /*2b240*/  FMUL R8, R39, R2 ;  /* 0x0000000227087220 */ /* 0x001fca0000400000 */
        /* <DEDUP_REMOVED lines=26> */
[----:B------:R-:W-:-:S04]  /*2b3f0*/  ISETP.GT.AND P6, PT, R3, 0x19, PT ;  /* 0x000000190300780c */ /* 0x000fc80003fc4270 */
        /* <DEDUP_REMOVED lines=10> */
[----:B0-----:R-:W-:Y:S02]  /*2b4a0*/  FMUL R8, R9, R2 ;  /* 0x0000000209087220 */ /* 0x001fe40000400000 */
[----:B------:R-:W4:Y:S03]  /*2b4b0*/  LDL.LU R9, [R1+0x318] ;  /* 0x0003180001097983 */ /* 0x000f260000300800 */
[----:B------:R-:W-:Y:S01]  /*2b4c0*/  F2FP.F16.F32.PACK_AB R8, RZ, R8 ;  /* 0x00000008ff08723e */ /* 0x000fe200000000ff */
[----:B------:R-:W4:Y:S06]  /*2b4d0*/  LDL.LU R39, [R1+0x31c] ;  /* 0x00031c0001277983 */ /* 0x000f2c0000300800 */
[----:B------:R0:W-:Y:S01]  /*2b4e0*/  @P6 STG.E.U16 desc[UR46][R6.64+0x32], R8 ;  /* 0x0000320806006986 */ /* 0x0001e2000c10152e */
[----:B------:R-:W-:-:S03]  /*2b4f0*/  IADD3 R4, P6, R4, UR13, RZ ;  /* 0x0000000d04047c10 */ /* 0x000fc6000ffde0ff */
[----:B------:R-:W4:Y:S01]  /*2b500*/  LDL.LU R234, [R1+0x320] ;  /* 0x0003200001ea7983 */ /* 0x000f220000300800 */
[----:B------:R-:W-:Y:S02]  /*2b510*/  IADD3.X R5, R5, UR12, RZ, P6, !PT ;  /* 0x0000000c05057c10 */ /* 0x000fe4000b7fe4ff */
[----:B------:R-:W-:Y:S01]  /*2b520*/  ISETP.GT.AND P6, PT, R0, 0x100, P5 ;  /* 0x000001000000780c */ /* 0x000fe20002fc4270 */
[----:B------:R-:W4:Y:S01]  /*2b530*/  LDL.LU R233, [R1+0x324] ;  /* 0x0003240001e97983 */ /* 0x000f220000300800 */
[----:B0-----:R-:W-:-:S03]  /*2b540*/  FMUL R6, R11, R2 ;  /* 0x000000020b067220 */ /* 0x001fc60000400000 */
[----:B------:R-:W4:Y:S02]  /*2b550*/  LDL.LU R232, [R1+0x328] ;  /* 0x0003280001e87983 */ /* 0x000f240000300800 */
[----:B------:R-:W-:Y:S02]  /*2b560*/  F2FP.F16.F32.PACK_AB R6, RZ, R6 ;  /* 0x00000006ff06723e */ /* 0x000fe400000000ff */
[----:B------:R-:W4:Y:S04]  /*2b570*/  LDL.LU R23, [R1+0x32c] ;  /* 0x00032c0001177983 */ /* 0x000f280000300800 */
[----:B------:R0:W-:Y:S01]  /*2b580*/  @P6 STG.E.U16 desc[UR46][R4.64], R6 ;  /* 0x0000000604006986 */ /* 0x0001e2000c10152e */
[----:B------:R-:W-:-:S03]  /*2b590*/  ISETP.GT.AND P6, PT, R3, 0x1, PT ;  /* 0x000000010300780c */ /* 0x000fc60003fc4270 */
[----:B------:R-:W4:Y:S01]  /*2b5a0*/  LDL.LU R22, [R1+0x330] ;  /* 0x0003300001167983 */ /* 0x000f220000300800 */
[----:B------:R-:W-:-:S03]  /*2b5b0*/  ISETP.GT.AND P6, PT, R0, 0x100, P6 ;  /* 0x000001000000780c */ /* 0x000fc600037c4270 */
[----:B------:R-:W4:Y:S01]  /*2b5c0*/  LDL.LU R15, [R1+0x334] ;  /* 0x00033400010f7983 */ /* 0x000f220000300800 */
[----:B0-----:R-:W-:-:S03]  /*2b5d0*/  FMUL R6, R10, R2 ;  /* 0x000000020a067220 */ /* 0x001fc60000400000 */
[----:B------:R-:W4:Y:S02]  /*2b5e0*/  LDL.LU R14, [R1+0x338] ;  /* 0x00033800010e7983 */ /* 0x000f240000300800 */
[----:B------:R-:W-:Y:S02]  /*2b5f0*/  F2FP.F16.F32.PACK_AB R6, RZ, R6 ;  /* 0x00000006ff06723e */ /* 0x000fe400000000ff */
[----:B------:R-:W4:Y:S04]  /*2b600*/  LDL.LU R13, [R1+0x33c] ;  /* 0x00033c00010d7983 */ /* 0x000f280000300800 */
[----:B------:R-:W2:Y:S04]  /*2b610*/  LDL.LU R7, [R1+0x30c] ;  /* 0x00030c0001077983 */ /* 0x000ea80000300800 */
[----:B------:R0:W-:Y:S04]  /*2b620*/  @P6 STG.E.U16 desc[UR46][R4.64+0x2], R6 ;  /* 0x0000020604006986 */ /* 0x0001e8000c10152e */
[----:B0-----:R-:W3:Y:S01]  /*2b630*/  LDL.LU R6, [R1+0x308] ;  /* 0x0003080001067983 */ /* 0x001ee20000300800 */
[----:B------:R-:W-:-:S04]  /*2b640*/  IADD3 R10, P6, R4, UR11, RZ ;  /* 0x0000000b040a7c10 */ /* 0x000fc8000ffde0ff */
[----:B------:R-:W-:Y:S02]  /*2b650*/  IADD3.X R11, R5, UR5, RZ, P6, !PT ;  /* 0x00000005050b7c10 */ /* 0x000fe4000b7fe4ff */
[----:B------:R-:W-:Y:S01]  /*2b660*/  ISETP.GT.AND P6, PT, R0, 0x108, P5 ;  /* 0x000001080000780c */ /* 0x000fe20002fc4270 */
[----:B---3--:R-:W-:-:S05]  /*2b670*/  FMUL R6, R6, R2 ;  /* 0x0000000206067220 */ /* 0x008fca0000400000 */
[----:B------:R-:W-:-:S07]  /*2b680*/  F2FP.F16.F32.PACK_AB R6, RZ, R6 ;  /* 0x00000006ff06723e */ /* 0x000fce00000000ff */
[----:B------:R2:W-:Y:S01]  /*2b690*/  @P6 STG.E.U16 desc[UR46][R10.64], R6 ;  /* 0x000000060a006986 */ /* 0x0005e2000c10152e */
[----:B------:R-:W-:-:S04]  /*2b6a0*/  ISETP.GT.AND P6, PT, R3, 0x1, PT ;  /* 0x000000010300780c */ /* 0x000fc80003fc4270 */
[----:B------:R-:W-:Y:S01]  /*2b6b0*/  ISETP.GT.AND P6, PT, R0, 0x108, P6 ;  /* 0x000001080000780c */ /* 0x000fe200037c4270 */
[----:B--2---:R-:W-:-:S05]  /*2b6c0*/  FMUL R6, R7, R2 ;  /* 0x0000000207067220 */ /* 0x004fca0000400000 */
[----:B------:R-:W-:-:S07]  /*2b6d0*/  F2FP.F16.F32.PACK_AB R6, RZ, R6 ;  /* 0x00000006ff06723e */ /* 0x000fce00000000ff */
[----:B------:R-:W-:Y:S01]  /*2b6e0*/  @P6 IMAD.MOV.U32 R7, RZ, RZ, R11 ;  /* 0x000000ffff076224 */ /* 0x000fe200078e000b */
[----:B------:R-:W-:Y:S01]  /*2b6f0*/  PRMT R8, R6, 0x7610, R8 ;  /* 0x0000761006087816 */ /* 0x000fe20000000008 */
[----:B------:R-:W-:-:S05]  /*2b700*/  @P6 IMAD.MOV.U32 R6, RZ, RZ, R10 ;  /* 0x000000ffff066224 */ /* 0x000fca00078e000a */
        /* <DEDUP_REMOVED lines=9> */
[----:B----4-:R-:W-:Y:S01]  /*2b7a0*/  FMUL R8, R9, R2 ;  /* 0x0000000209087220 */ /* 0x010fe20000400000 */
[----:B0-----:R-:W-:-:S04]  /*2b7b0*/  IADD3 R6, P6, R4, UR13, RZ ;  /* 0x0000000d04067c10 */ /* 0x001fc8000ffde0ff */
[----:B------:R-:W-:Y:S02]  /*2b7c0*/  IADD3.X R7, R5, UR12, RZ, P6, !PT ;  /* 0x0000000c05077c10 */ /* 0x000fe4000b7fe4ff */
[----:B------:R-:W-:Y:S02]  /*2b7d0*/  ISETP.GT.AND P6, PT, R0, 0x108, P2 ;  /* 0x000001080000780c */ /* 0x000fe400017c4270 */
[----:B------:R-:W-:-:S04]  /*2b7e0*/  F2FP.F16.F32.PACK_AB R8, RZ, R8 ;  /* 0x00000008ff08723e */ /* 0x000fc800000000ff */
[----:B------:R-:W-:-:S07]  /*2b7f0*/  PRMT R12, R8, 0x7610, R12 ;  /* 0x00007610080c7816 */ /* 0x000fce000000000c */
[----:B------:R-:W-:Y:S02]  /*2b800*/  @P6 IMAD.MOV.U32 R8, RZ, RZ, R10 ;  /* 0x000000ffff086224 */ /* 0x000fe400078e000a */
[----:B------:R-:W-:-:S05]  /*2b810*/  @P6 IMAD.MOV.U32 R9, RZ, RZ, R11 ;  /* 0x000000ffff096224 */ /* 0x000fca00078e000b */
[----:B------:R0:W-:Y:S01]  /*2b820*/  @P6 STG.E.U16 desc[UR46][R8.64+0x10], R12 ;  /* 0x0000100c08006986 */ /* 0x0001e2000c10152e */
[----:B------:R-:W-:Y:S01]  /*2b830*/  ISETP.GT.AND P6, PT, R0, 0x108, P4 ;  /* 0x000001080000780c */ /* 0x000fe200027c4270 */
[----:B0-----:R-:W-:-:S05]  /*2b840*/  FMUL R8, R39, R2 ;  /* 0x0000000227087220 */ /* 0x001fca0000400000 */
[----:B------:R-:W-:-:S07]  /*2b850*/  F2FP.F16.F32.PACK_AB R8, RZ, R8 ;  /* 0x00000008ff08723e */ /* 0x000fce00000000ff */
[----:B------:R-:W-:Y:S01]  /*2b860*/  @P6 IMAD.MOV.U32 R9, RZ, RZ, R11 ;  /* 0x000000ffff096224 */ /* 0x000fe200078e000b */
[----:B------:R-:W-:Y:S01]  /*2b870*/  PRMT R12, R8, 0x7610, R12 ;  /* 0x00007610080c7816 */ /* 0x000fe2000000000c */
[----:B------:R-:W-:-:S05]  /*2b880*/  @P6 IMAD.MOV.U32 R8, RZ, RZ, R10 ;  /* 0x000000ffff086224 */ /* 0x000fca00078e000a */
[----:B------:R0:W-:Y:S02]  /*2b890*/  @P6 STG.E.U16 desc[UR46][R8.64+0x12], R12 ;  /* 0x0000120c08006986 */ /* 0x0001e4000c10152e */
[----:B0-----:R-:W-:-:S04]  /*2b8a0*/  IADD3 R8, P6, R6, UR11, RZ ;  /* 0x0000000b06087c10 */ /* 0x001fc8000ffde0ff */
[----:B------:R-:W-:Y:S02]  /*2b8b0*/  IADD3.X R9, R7, UR5, RZ, P6, !PT ;  /* 0x0000000507097c10 */ /* 0x000fe4000b7fe4ff */
[----:B------:R-:W-:Y:S01]  /*2b8c0*/  ISETP.GT.AND P6, PT, R0, 0x100, P0 ;  /* 0x000001000000780c */ /* 0x000fe200007c4270 */
[----:B------:R-:W-:-:S05]  /*2b8d0*/  FMUL R12, R234, R2 ;  /* 0x00000002ea0c7220 */ /* 0x000fca0000400000 */
        /* <DEDUP_REMOVED lines=26> */
[----:B------:R-:W-:Y:S01]  /*2ba80*/  @P6 IMAD.MOV.U32 R5, RZ, RZ, R11 ;  /* 0x000000ffff056224 */ /* 0x000fe200078e000b */
[----:B------:R-:W-:Y:S01]  /*2ba90*/  PRMT R12, R4, 0x7610, R12 ;  /* 0x00007610040c7816 */ /* 0x000fe2000000000c */
[----:B------:R-:W-:-:S05]  /*2baa0*/  @P6 IMAD.MOV.U32 R4, RZ, RZ, R10 ;  /* 0x000000ffff046224 */ /* 0x000fca00078e000a */
[----:B------:R0:W-:Y:S01]  /*2bab0*/  @P6 STG.E.U16 desc[UR46][R4.64+0x30], R12 ;  /* 0x0000300c04006986 */ /* 0x0001e2000c10152e */
[----:B------:R-:W-:-:S04]  /*2bac0*/  ISETP.GT.AND P6, PT, R3, 0x19, PT ;  /* 0x000000190300780c */ /* 0x000fc80003fc4270 */
[----:B------:R-:W-:Y:S01]  /*2bad0*/  ISETP.GT.AND P6, PT, R0, 0x108, P6 ;  /* 0x000001080000780c */ /* 0x000fe200037c4270 */
[----:B0-----:R-:W2:Y:S01]  /*2bae0*/  LDL.LU R5, [R1+0x2c4] ;  /* 0x0002c40001057983 */ /* 0x001ea20000300800 */
[----:B------:R-:W-:-:S03]  /*2baf0*/  FMUL R4, R13, R2 ;  /* 0x000000020d047220 */ /* 0x000fc60000400000 */
[----:B------:R-:W3:Y:S04]  /*2bb00*/  LDL.LU R16, [R1+0x2d4] ;  /* 0x0002d40001107983 */ /* 0x000ee80000300800 */
[----:B------:R-:W4:Y:S01]  /*2bb10*/  LDL.LU R17, [R1+0x2d8] ;  /* 0x0002d80001117983 */ /* 0x000f220000300800 */
[----:B------:R-:W-:-:S03]  /*2bb20*/  F2FP.F16.F32.PACK_AB R4, RZ, R4 ;  /* 0x00000004ff04723e */ /* 0x000fc600000000ff */
[----:B------:R-:W4:Y:S04]  /*2bb30*/  LDL.LU R39, [R1+0x2dc] ;  /* 0x0002dc0001277983 */ /* 0x000f280000300800 */
[----:B------:R-:W3:Y:S04]  /*2bb40*/  LDL.LU R14, [R1+0x2e0] ;  /* 0x0002e000010e7983 */ /* 0x000ee80000300800 */
[----:B------:R-:W4:Y:S04]  /*2bb50*/  LDL.LU R13, [R1+0x2e4] ;  /* 0x0002e400010d7983 */ /* 0x000f280000300800 */
[----:B------:R-:W4:Y:S04]  /*2bb60*/  LDL.LU R15, [R1+0x2e8] ;  /* 0x0002e800010f7983 */ /* 0x000f280000300800 */
[----:B------:R-:W4:Y:S04]  /*2bb70*/  LDL.LU R22, [R1+0x2ec] ;  /* 0x0002ec0001167983 */ /* 0x000f280000300800 */
[----:B------:R-:W4:Y:S04]  /*2bb80*/  LDL.LU R232, [R1+0x2f0] ;  /* 0x0002f00001e87983 */ /* 0x000f280000300800 */
[----:B------:R-:W4:Y:S04]  /*2bb90*/  LDL.LU R23, [R1+0x2f4] ;  /* 0x0002f40001177983 */ /* 0x000f280000300800 */
[----:B------:R-:W4:Y:S04]  /*2bba0*/  LDL.LU R233, [R1+0x2f8] ;  /* 0x0002f80001e97983 */ /* 0x000f280000300800 */
[----:B------:R-:W4:Y:S04]  /*2bbb0*/  LDL.LU R234, [R1+0x2fc] ;  /* 0x0002fc0001ea7983 */ /* 0x000f280000300800 */
[----:B------:R0:W-:Y:S04]  /*2bbc0*/  @P6 STG.E.U16 desc[UR46][R10.64+0x32], R4 ;  /* 0x000032040a006986 */ /* 0x0001e8000c10152e */
[----:B0-----:R-:W2:Y:S01]  /*2bbd0*/  LDL.LU R4, [R1+0x2c0] ;  /* 0x0002c00001047983 */ /* 0x001ea20000300800 */
[----:B------:R-:W-:Y:S01]  /*2bbe0*/  ISETP.GT.AND P6, PT, R0, 0x180, P5 ;  /* 0x000001800000780c */ /* 0x000fe20002fc4270 */
[----:B--2---:R-:W-:-:S05]  /*2bbf0*/  FMUL R4, R4, R2 ;  /* 0x0000000204047220 */ /* 0x004fca0000400000 */
[----:B------:R-:W-:-:S07]  /*2bc00*/  F2FP.F16.F32.PACK_AB R4, RZ, R4 ;  /* 0x00000004ff04723e */ /* 0x000fce00000000ff */
[----:B------:R0:W-:Y:S01]  /*2bc10*/  @P6 STG.E.U16 desc[UR46][R6.64], R4 ;  /* 0x0000000406006986 */ /* 0x0001e2000c10152e */
[----:B------:R-:W-:-:S04]  /*2bc20*/  ISETP.GT.AND P6, PT, R3, 0x1, PT ;  /* 0x000000010300780c */ /* 0x000fc80003fc4270 */
[----:B------:R-:W-:Y:S01]  /*2bc30*/  ISETP.GT.AND P6, PT, R0, 0x180, P6 ;  /* 0x000001800000780c */ /* 0x000fe200037c4270 */
[----:B0-----:R-:W-:-:S05]  /*2bc40*/  FMUL R4, R5, R2 ;  /* 0x0000000205047220 */ /* 0x001fca0000400000 */
[----:B------:R-:W-:-:S07]  /*2bc50*/  F2FP.F16.F32.PACK_AB R4, RZ, R4 ;  /* 0x00000004ff04723e */ /* 0x000fce00000000ff */
[----:B------:R-:W-:Y:S01]  /*2bc60*/  @P6 IMAD.MOV.U32 R5, RZ, RZ, R7 ;  /* 0x000000ffff056224 */ /* 0x000fe200078e0007 */
[----:B------:R-:W-:Y:S01]  /*2bc70*/  PRMT R10, R4, 0x7610, R10 ;  /* 0x00007610040a7816 */ /* 0x000fe2000000000a */
[----:B------:R-:W-:-:S05]  /*2bc80*/  @P6 IMAD.MOV.U32 R4, RZ, RZ, R6 ;  /* 0x000000ffff046224 */ /* 0x000fca00078e0006 */
[----:B------:R0:W-:Y:S04]  /*2bc90*/  @P6 STG.E.U16 desc[UR46][R4.64+0x2], R10 ;  /* 0x0000020a04006986 */ /* 0x0001e8000c10152e */
[----:B0-----:R-:W2:Y:S04]  /*2bca0*/  LDL.LU R4, [R1+0x2c8] ;  /* 0x0002c80001047983 */ /* 0x001ea80000300800 */
[----:B------:R-:W2:Y:S04]  /*2bcb0*/  LDL.LU R10, [R1+0x2cc] ;  /* 0x0002cc00010a7983 */ /* 0x000ea80000300800 */
[----:B------:R-:W2:Y:S01]  /*2bcc0*/  LDL.LU R5, [R1+0x2d0] ;  /* 0x0002d00001057983 */ /* 0x000ea20000300800 */
[----:B------:R-:W-:-:S02]  /*2bcd0*/  ISETP.GT.AND P5, PT, R0, 0x188, P5 ;  /* 0x000001880000780c */ /* 0x000fc40002fa4270 */
[----:B------:R-:W-:Y:S01]  /*2bce0*/  ISETP.GT.AND P6, PT, R3, 0x1, PT ;  /* 0x000000010300780c */ /* 0x000fe20003fc4270 */
[-C--:B---3--:R-:W-:Y:S01]  /*2bcf0*/  FMUL R14, R14, R2.reuse ;  /* 0x000000020e0e7220 */ /* 0x088fe20000400000 */
[-C--:B----4-:R-:W-:Y:S01]  /*2bd00*/  FMUL R13, R13, R2.reuse ;  /* 0x000000020d0d7220 */ /* 0x090fe20000400000 */
[-C--:B------:R-:W-:Y:S01]  /*2bd10*/  FMUL R15, R15, R2.reuse ;  /* 0x000000020f0f7220 */ /* 0x080fe20000400000 */
[-C--:B------:R-:W-:Y:S01]  /*2bd20*/  FMUL R232, R232, R2.reuse ;  /* 0x00000002e8e87220 */ /* 0x080fe20000400000 */
[-C--:B------:R-:W-:Y:S01]  /*2bd30*/  FMUL R22, R22, R2.reuse ;  /* 0x0000000216167220 */ /* 0x080fe20000400000 */
[-C--:B------:R-:W-:Y:S01]  /*2bd40*/  FMUL R23, R23, R2.reuse ;  /* 0x0000000217177220 */ /* 0x080fe20000400000 */
[----:B--2---:R-:W-:-:S05]  /*2bd50*/  FMUL R4, R4, R2 ;  /* 0x0000000204047220 */ /* 0x004fca0000400000 */
[----:B------:R-:W-:-:S05]  /*2bd60*/  F2FP.F16.F32.PACK_AB R4, RZ, R4 ;  /* 0x00000004ff04723e */ /* 0x000fca00000000ff */
[----:B------:R0:W-:Y:S01]  /*2bd70*/  @P5 STG.E.U16 desc[UR46][R8.64], R4 ;  /* 0x0000000408005986 */ /* 0x0001e2000c10152e */
[----:B------:R-:W-:Y:S01]  /*2bd80*/  ISETP.GT.AND P5, PT, R0, 0x188, P6 ;  /* 0x000001880000780c */ /* 0x000fe200037a4270 */
[-C--:B0-----:R-:W-:Y:S01]  /*2bd90*/  FMUL R4, R10, R2.reuse ;  /* 0x000000020a047220 */ /* 0x081fe20000400000 */
[----:B------:R-:W-:-:S04]  /*2bda0*/  FMUL R10, R5, R2 ;  /* 0x00000002050a7220 */ /* 0x000fc80000400000 */
[----:B------:R-:W-:-:S07]  /*2bdb0*/  F2FP.F16.F32.PACK_AB R4, RZ, R4 ;  /* 0x00000004ff04723e */ /* 0x000fce00000000ff */
[----:B------:R-:W-:Y:S01]  /*2bdc0*/  @P5 IMAD.MOV.U32 R5, RZ, RZ, R9 ;  /* 0x000000ffff055224 */ /* 0x000fe200078e0009 */
[----:B------:R-:W-:Y:S01]  /*2bdd0*/  PRMT R11, R4, 0x7610, R11 ;  /* 0x00007610040b7816 */ /* 0x000fe2000000000b */
[----:B------:R-:W-:-:S05]  /*2bde0*/  @P5 IMAD.MOV.U32 R4, RZ, RZ, R8 ;  /* 0x000000ffff045224 */ /* 0x000fca00078e0008 */
[----:B------:R0:W-:Y:S01]  /*2bdf0*/  @P5 STG.E.U16 desc[UR46][R4.64+0x2], R11 ;  /* 0x0000020b04005986 */ /* 0x0001e2000c10152e */
[----:B------:R-:W-:Y:S02]  /*2be00*/  ISETP.GT.AND P5, PT, R0, 0x180, P2 ;  /* 0x000001800000780c */ /* 0x000fe400017a4270 */
[----:B0-----:R-:W-:-:S11]  /*2be10*/  F2FP.F16.F32.PACK_AB R4, RZ, R10 ;  /* 0x0000000aff04723e */ /* 0x001fd600000000ff */
[----:B------:R-:W-:Y:S01]  /*2be20*/  @P5 IMAD.MOV.U32 R5, RZ, RZ, R7 ;  /* 0x000000ffff055224 */ /* 0x000fe200078e0007 */
[----:B------:R-:W-:Y:S01]  /*2be30*/  PRMT R12, R4, 0x7610, R12 ;  /* 0x00007610040c7816 */ /* 0x000fe2000000000c */
[----:B------:R-:W-:-:S05]  /*2be40*/  @P5 IMAD.MOV.U32 R4, RZ, RZ, R6 ;  /* 0x000000ffff045224 */ /* 0x000fca00078e0006 */
[----:B------:R0:W-:Y:S01]  /*2be50*/  @P5 STG.E.U16 desc[UR46][R4.64+0x10], R12 ;  /* 0x0000100c04005986 */ /* 0x0001e2000c10152e */
[C---:B------:R-:W-:Y:S02]  /*2be60*/  ISETP.GT.AND P5, PT, R0.reuse, 0x180, P4 ;  /* 0x000001800000780c */ /* 0x040fe400027a4270 */
[----:B------:R-:W-:Y:S01]  /*2be70*/  ISETP.GT.AND P2, PT, R0, 0x188, P2 ;  /* 0x000001880000780c */ /* 0x000fe20001744270 */
[-C--:B------:R-:W-:Y:S01]  /*2be80*/  FMUL R11, R16, R2.reuse ;  /* 0x00000002100b7220 */ /* 0x080fe20000400000 */
[----:B------:R-:W-:Y:S01]  /*2be90*/  FMUL R10, R17, R2 ;  /* 0x00000002110a7220 */ /* 0x000fe20000400000 */
[----:B------:R-:W-:Y:S01]  /*2bea0*/  ISETP.GT.AND P4, PT, R0, 0x188, P4 ;  /* 0x000001880000780c */ /* 0x000fe20002784270 */
[----:B------:R-:W2:Y:S02]  /*2beb0*/  LDL.LU R16, [R1+0x2b4] ;  /* 0x0002b40001107983 */ /* 0x000ea40000300800 */
[----:B------:R-:W-:Y:S02]  /*2bec0*/  F2FP.F16.F32.PACK_AB R11, RZ, R11 ;  /* 0x0000000bff0b723e */ /* 0x000fe400000000ff */
[----:B------:R-:W-:Y:S01]  /*2bed0*/  F2FP.F16.F32.PACK_AB R10, RZ, R10 ;  /* 0x0000000aff0a723e */ /* 0x000fe200000000ff */
[----:B0-----:R-:W-:Y:S01]  /*2bee0*/  FMUL R12, R39, R2 ;  /* 0x00000002270c7220 */ /* 0x001fe20000400000 */
[----:B------:R-:W3:Y:S01]  /*2bef0*/  LDL.LU R17, [R1+0x2b8] ;  /* 0x0002b80001117983 */ /* 0x000ee20000300800 */
[----:B------:R-:W-:-:S02]  /*2bf00*/  @P5 IMAD.MOV.U32 R4, RZ, RZ, R6 ;  /* 0x000000ffff045224 */ /* 0x000fc400078e0006 */
[----:B------:R-:W-:Y:S01]  /*2bf10*/  @P5 IMAD.MOV.U32 R5, RZ, RZ, R7 ;  /* 0x000000ffff055224 */ /* 0x000fe200078e0007 */
[----:B------:R-:W-:Y:S01]  /*2bf20*/  PRMT R235, R10, 0x7610, R235 ;  /* 0x000076100aeb7816 */ /* 0x000fe200000000eb */
[----:B------:R-:W4:Y:S04]  /*2bf30*/  LDL.LU R39, [R1+0x2bc] ;  /* 0x0002bc0001277983 */ /* 0x000f280000300800 */
[----:B------:R0:W-:Y:S01]  /*2bf40*/  @P5 STG.E.U16 desc[UR46][R4.64+0x12], R11 ;  /* 0x0000120b04005986 */ /* 0x0001e2000c10152e */
[----:B------:R-:W-:Y:S01]  /*2bf50*/  ISETP.GT.AND P5, PT, R0, 0x180, P0 ;  /* 0x000001800000780c */ /* 0x000fe200007a4270 */
[----:B0-----:R-:W-:Y:S02]  /*2bf60*/  @P2 IMAD.MOV.U32 R4, RZ, RZ, R8 ;  /* 0x000000ffff042224 */ /* 0x001fe400078e0008 */
[----:B------:R-:W-:Y:S01]  /*2bf70*/  @P2 IMAD.MOV.U32 R5, RZ, RZ, R9 ;  /* 0x000000ffff052224 */ /* 0x000fe200078e0009 */
[----:B------:R-:W-:-:S04]  /*2bf80*/  F2FP.F16.F32.PACK_AB R11, RZ, R13 ;  /* 0x0000000dff0b723e */ /* 0x000fc800000000ff */
[----:B------:R0:W-:Y:S01]  /*2bf90*/  @P2 STG.E.U16 desc[UR46][R4.64+0x10], R235 ;  /* 0x000010eb04002986 */ /* 0x0001e2000c10152e */
[C---:B------:R-:W-:Y:S02]  /*2bfa0*/  ISETP.GT.AND P2, PT, R0.reuse, 0x180, P3 ;  /* 0x000001800000780c */ /* 0x040fe40001f44270 */
[----:B------:R-:W-:Y:S02]  /*2bfb0*/  F2FP.F16.F32.PACK_AB R10, RZ, R12 ;  /* 0x0000000cff0a723e */ /* 0x000fe400000000ff */
[----:B0-----:R-:W-:Y:S01]  /*2bfc0*/  F2FP.F16.F32.PACK_AB R4, RZ, R14 ;  /* 0x0000000eff04723e */ /* 0x001fe200000000ff */
[----:B------:R-:W-:Y:S01]  /*2bfd0*/  @P4 IMAD.MOV.U32 R5, RZ, RZ, R9 ;  /* 0x000000ffff054224 */ /* 0x000fe200078e0009 */
[----:B------:R-:W-:Y:S01]  /*2bfe0*/  ISETP.GT.AND P0, PT, R0, 0x188, P0 ;  /* 0x000001880000780c */ /* 0x000fe20000704270 */
[----:B------:R-:W2:Y:S01]  /*2bff0*/  LDL.LU R235, [R1+0x2b0] ;  /* 0x0002b00001eb7983 */ /* 0x000ea20000300800 */
[----:B------:R-:W-:Y:S01]  /*2c000*/  PRMT R13, R4, 0x7610, R13 ;  /* 0x00007610040d7816 */ /* 0x000fe2000000000d */
[----:B------:R-:W-:Y:S01]  /*2c010*/  @P4 IMAD.MOV.U32 R4, RZ, RZ, R8 ;  /* 0x000000ffff044224 */ /* 0x000fe200078e0008 */
[----:B------:R-:W-:Y:S01]  /*2c020*/  PRMT R12, R11, 0x7610, R12 ;  /* 0x000076100b0c7816 */ /* 0x000fe2000000000c */
[----:B------:R-:W3:Y:S04]  /*2c030*/  LDL.LU R14, [R1+0x294] ;  /* 0x00029400010e7983 */ /* 0x000ee80000300800 */
[----:B------:R0:W-:Y:S01]  /*2c040*/  @P4 STG.E.U16 desc[UR46][R4.64+0x12], R10 ;  /* 0x0000120a04004986 */ /* 0x0001e2000c10152e */
[----:B------:R-:W-:Y:S01]  /*2c050*/  ISETP.GT.AND P3, PT, R0, 0x188, P3 ;  /* 0x000001880000780c */ /* 0x000fe20001f64270 */
[----:B0-----:R-:W-:-:S02]  /*2c060*/  @P5 IMAD.MOV.U32 R4, RZ, RZ, R6 ;  /* 0x000000ffff045224 */ /* 0x001fc400078e0006 */
[----:B------:R-:W-:Y:S01]  /*2c070*/  @P5 IMAD.MOV.U32 R5, RZ, RZ, R7 ;  /* 0x000000ffff055224 */ /* 0x000fe200078e0007 */
[----:B------:R-:W-:Y:S02]  /*2c080*/  F2FP.F16.F32.PACK_AB R10, RZ, R15 ;  /* 0x0000000fff0a723e */ /* 0x000fe400000000ff */
[----:B------:R-:W4:Y:S04]  /*2c090*/  LDL.LU R15, [R1+0x290] ;  /* 0x00029000010f7983 */ /* 0x000f280000300800 */
[----:B------:R0:W-:Y:S01]  /*2c0a0*/  @P5 STG.E.U16 desc[UR46][R4.64+0x20], R13 ;  /* 0x0000200d04005986 */ /* 0x0001e2000c10152e */
[----:B------:R-:W-:Y:S01]  /*2c0b0*/  PRMT R11, R10, 0x7610, R11 ;  /* 0x000076100a0b7816 */ /* 0x000fe2000000000b */
[----:B0-----:R-:W-:Y:S02]  /*2c0c0*/  @P2 IMAD.MOV.U32 R4, RZ, RZ, R6 ;  /* 0x000000ffff042224 */ /* 0x001fe400078e0006 */
[----:B------:R-:W2:Y:S01]  /*2c0d0*/  LDL.LU R13, [R1+0x2ac] ;  /* 0x0002ac00010d7983 */ /* 0x000ea20000300800 */
[----:B------:R-:W-:-:S05]  /*2c0e0*/  @P2 IMAD.MOV.U32 R5, RZ, RZ, R7 ;  /* 0x000000ffff052224 */ /* 0x000fca00078e0007 */
[----:B------:R0:W-:Y:S01]  /*2c0f0*/  @P2 STG.E.U16 desc[UR46][R4.64+0x22], R12 ;  /* 0x0000220c04002986 */ /* 0x0001e2000c10152e */
[----:B------:R-:W-:Y:S01]  /*2c100*/  ISETP.GT.AND P2, PT, R0, 0x180, P1 ;  /* 0x000001800000780c */ /* 0x000fe20000f44270 */
[----:B0-----:R-:W-:Y:S02]  /*2c110*/  @P0 IMAD.MOV.U32 R4, RZ, RZ, R8 ;  /* 0x000000ffff040224 */ /* 0x001fe400078e0008 */
[----:B------:R-:W-:-:S05]  /*2c120*/  @P0 IMAD.MOV.U32 R5, RZ, RZ, R9 ;  /* 0x000000ffff050224 */ /* 0x000fca00078e0009 */
[----:B------:R0:W-:Y:S01]  /*2c130*/  @P0 STG.E.U16 desc[UR46][R4.64+0x20], R11 ;  /* 0x0000200b04000986 */ /* 0x0001e2000c10152e */
[----:B------:R-:W-:-:S03]  /*2c140*/  F2FP.F16.F32.PACK_AB R10, RZ, R22 ;  /* 0x00000016ff0a723e */ /* 0x000fc600000000ff */
[----:B------:R-:W2:Y:S01]  /*2c150*/  LDL.LU R22, [R1+0x298] ;  /* 0x0002980001167983 */ /* 0x000ea20000300800 */
[----:B0-----:R-:W-:Y:S01]  /*2c160*/  F2FP.F16.F32.PACK_AB R4, RZ, R232 ;  /* 0x000000e8ff04723e */ /* 0x001fe200000000ff */
[----:B------:R-:W-:Y:S02]  /*2c170*/  @P3 IMAD.MOV.U32 R5, RZ, RZ, R9 ;  /* 0x000000ffff053224 */ /* 0x000fe400078e0009 */
[----:B------:R-:W2:Y:S01]  /*2c180*/  LDL.LU R232, [R1+0x2a8] ;  /* 0x0002a80001e87983 */ /* 0x000ea20000300800 */
[----:B------:R-:W-:Y:S01]  /*2c190*/  PRMT R12, R4, 0x7610, R12 ;  /* 0x00007610040c7816 */ /* 0x000fe2000000000c */
[----:B------:R-:W-:-:S05]  /*2c1a0*/  @P3 IMAD.MOV.U32 R4, RZ, RZ, R8 ;  /* 0x000000ffff043224 */ /* 0x000fca00078e0008 */
[----:B------:R0:W-:Y:S01]  /*2c1b0*/  @P3 STG.E.U16 desc[UR46][R4.64+0x22], R10 ;  /* 0x0000220a04003986 */ /* 0x0001e2000c10152e */
[----:B------:R-:W-:-:S03]  /*2c1c0*/  F2FP.F16.F32.PACK_AB R11, RZ, R23 ;  /* 0x00000017ff0b723e */ /* 0x000fc600000000ff */
[----:B------:R-:W3:Y:S01]  /*2c1d0*/  LDL.LU R23, [R1+0x28c] ;  /* 0x00028c0001177983 */ /* 0x000ee20000300800 */
[----:B0-----:R-:W-:Y:S02]  /*2c1e0*/  @P2 IMAD.MOV.U32 R4, RZ, RZ, R6 ;  /* 0x000000ffff042224 */ /* 0x001fe400078e0006 */
[----:B------:R-:W-:-:S05]  /*2c1f0*/  @P2 IMAD.MOV.U32 R5, RZ, RZ, R7 ;  /* 0x000000ffff052224 */ /* 0x000fca00078e0007 */
[----:B------:R0:W-:Y:S04]  /*2c200*/  @P2 STG.E.U16 desc[UR46][R4.64+0x30], R12 ;  /* 0x0000300c04002986 */ /* 0x0001e8000c10152e */
[----:B0-----:R-:W4:Y:S01]  /*2c210*/  LDL.LU R5, [R1+0x280] ;  /* 0x0002800001057983 */ /* 0x001f220000300800 */
[----:B------:R-:W-:Y:S02]  /*2c220*/  ISETP.GT.AND P4, PT, R3, 0x19, PT ;  /* 0x000000190300780c */ /* 0x000fe40003f84270 */
[C---:B------:R-:W-:Y:S01]  /*2c230*/  ISETP.GT.AND P1, PT, R0.reuse, 0x188, P1 ;  /* 0x000001880000780c */ /* 0x040fe20000f24270 */
[-C--:B------:R-:W-:Y:S01]  /*2c240*/  FMUL R233, R233, R2.reuse ;  /* 0x00000002e9e97220 */ /* 0x080fe20000400000 */
[----:B------:R-:W-:Y:S01]  /*2c250*/  ISETP.GT.AND P0, PT, R0, 0x180, P4 ;  /* 0x000001800000780c */ /* 0x000fe20002704270 */
[----:B------:R-:W-:Y:S01]  /*2c260*/  FMUL R234, R234, R2 ;  /* 0x00000002eaea7220 */ /* 0x000fe20000400000 */
[----:B------:R-:W2:Y:S02]  /*2c270*/  LDL.LU R12, [R1+0x2a4] ;  /* 0x0002a400010c7983 */ /* 0x000ea40000300800 */
[----:B------:R-:W-:-:S07]  /*2c280*/  F2FP.F16.F32.PACK_AB R10, RZ, R233 ;  /* 0x000000e9ff0a723e */ /* 0x000fce00000000ff */
[----:B------:R-:W-:Y:S02]  /*2c290*/  @P1 IMAD.MOV.U32 R4, RZ, RZ, R8 ;  /* 0x000000ffff041224 */ /* 0x000fe400078e0008 */
[----:B------:R0:W-:Y:S02]  /*2c2a0*/  @P0 STG.E.U16 desc[UR46][R6.64+0x32], R11 ;  /* 0x0000320b06000986 */ /* 0x0001e4000c10152e */
[----:B0-----:R-:W-:Y:S02]  /*2c2b0*/  F2FP.F16.F32.PACK_AB R6, RZ, R234 ;  /* 0x000000eaff06723e */ /* 0x001fe400000000ff */
[----:B------:R-:W-:Y:S02]  /*2c2c0*/  ISETP.GT.AND P0, PT, R0, 0x188, P4 ;  /* 0x000001880000780c */ /* 0x000fe40002704270 */
[----:B------:R-:W-:Y:S01]  /*2c2d0*/  PRMT R11, R6, 0x7610, R11 ;  /* 0x00007610060b7816 */ /* 0x000fe2000000000b */
[----:B----4-:R-:W-:Y:S01]  /*2c2e0*/  FMUL R7, R5, R2 ;  /* 0x0000000205077220 */ /* 0x010fe20000400000 */
[----:B------:R-:W-:-:S05]  /*2c2f0*/  @P1 IMAD.MOV.U32 R5, RZ, RZ, R9 ;  /* 0x000000ffff051224 */ /* 0x000fca00078e0009 */
[----:B------:R0:W-:Y:S04]  /*2c300*/  @P1 STG.E.U16 desc[UR46][R4.64+0x30], R10 ;  /* 0x0000300a04001986 */ /* 0x0001e8000c10152e */
[----:B0-----:R-:W4:Y:S01]  /*2c310*/  LDL.LU R4, [R1+0x284] ;  /* 0x0002840001047983 */ /* 0x001f220000300800 */
[----:B------:R-:W-:-:S03]  /*2c320*/  F2FP.F16.F32.PACK_AB R5, RZ, R7 ;  /* 0x00000007ff05723e */ /* 0x000fc600000000ff */
[----:B------:R-:W2:Y:S04]  /*2c330*/  LDL.LU R234, [R1+0x2a0] ;  /* 0x0002a00001ea7983 */ /* 0x000ea80000300800 */
[----:B------:R-:W3:Y:S04]  /*2c340*/  LDL.LU R7, [R1+0x288] ;  /* 0x0002880001077983 */ /* 0x000ee80000300800 */
[----:B------:R0:W-:Y:S04]  /*2c350*/  @P0 STG.E.U16 desc[UR46][R8.64+0x32], R11 ;  /* 0x0000320b08000986 */ /* 0x0001e8000c10152e */
[----:B0-----:R-:W2:Y:S01]  /*2c360*/  LDL.LU R9, [R1+0x29c] ;  /* 0x00029c0001097983 */ /* 0x001ea20000300800 */
[----:B------:R-:W-:-:S02]  /*2c370*/  ISETP.GT.AND P6, PT, R3, 0x20, PT ;  /* 0x000000200300780c */ /* 0x000fc40003fc4270 */
[----:B------:R-:W-:Y:S02]  /*2c380*/  ISETP.GT.AND P5, PT, R3, 0x21, PT ;  /* 0x000000210300780c */ /* 0x000fe40003fa4270 */
[C---:B------:R-:W-:Y:S02]  /*2c390*/  ISETP.GT.AND P1, PT, R0.reuse, RZ, P6 ;  /* 0x000000ff0000720c */ /* 0x040fe40003724270 */
[C---:B------:R-:W-:Y:S02]  /*2c3a0*/  ISETP.GT.AND P2, PT, R0.reuse, RZ, P5 ;  /* 0x000000ff0000720c */ /* 0x040fe40002f44270 */
[----:B------:R-:W-:Y:S02]  /*2c3b0*/  ISETP.GT.AND P3, PT, R0, 0x8, P6 ;  /* 0x000000080000780c */ /* 0x000fe40003764270 */
[----:B------:R-:W-:Y:S02]  /*2c3c0*/  PRMT R10, R5, 0x7610, R10 ;  /* 0x00007610050a7816 */ /* 0x000fe4000000000a */
[----:B------:R-:W-:-:S05]  /*2c3d0*/  ISETP.GT.AND P4, PT, R3, 0x28, PT ;  /* 0x000000280300780c */ /* 0x000fca0003f84270 */
[----:B------:R-:W-:Y:S01]  /*2c3e0*/  @P1 STG.E.U16 desc[UR46][R18.64+0x40], R10 ;  /* 0x0000400a12001986 */ /* 0x000fe2000c10152e */
[C---:B------:R-:W-:Y:S02]  /*2c3f0*/  ISETP.GT.AND P0, PT, R0.reuse, 0x8, P5 ;  /* 0x000000080000780c */ /* 0x040fe40002f04270 */
[----:B------:R-:W-:Y:S01]  /*2c400*/  ISETP.GT.AND P1, PT, R0, RZ, P4 ;  /* 0x000000ff0000720c */ /* 0x000fe20002724270 */
[----:B------:R-:W-:Y:S02]  /*2c410*/  IMAD.U32 R8, RZ, RZ, UR5 ;  /* 0x00000005ff087e24 */ /* 0x000fe4000f8e00ff */
[-C--:B----4-:R-:W-:Y:S01]  /*2c420*/  FMUL R4, R4, R2.reuse ;  /* 0x0000000204047220 */ /* 0x090fe20000400000 */
[----:B---3--:R-:W-:-:S04]  /*2c430*/  FMUL R7, R7, R2 ;  /* 0x0000000207077220 */ /* 0x008fc80000400000 */
[----:B------:R-:W-:Y:S02]  /*2c440*/  F2FP.F16.F32.PACK_AB R4, RZ, R4 ;  /* 0x00000004ff04723e */ /* 0x000fe400000000ff */
[----:B------:R-:W-:Y:S02]  /*2c450*/  F2FP.F16.F32.PACK_AB R5, RZ, R7 ;  /* 0x00000007ff05723e */ /* 0x000fe400000000ff */
[----:B------:R-:W-:Y:S02]  /*2c460*/  PRMT R6, R4, 0x7610, R6 ;  /* 0x0000761004067816 */ /* 0x000fe40000000006 */
[----:B------:R-:W-:-:S03]  /*2c470*/  PRMT R4, R5, 0x7610, R4 ;  /* 0x0000761005047816 */ /* 0x000fc60000000004 */
[----:B------:R0:W-:Y:S04]  /*2c480*/  @P2 STG.E.U16 desc[UR46][R18.64+0x42], R6 ;  /* 0x0000420612002986 */ /* 0x0001e8000c10152e */
[----:B------:R1:W-:Y:S01]  /*2c490*/  @P3 STG.E.U16 desc[UR46][R20.64+0x40], R4 ;  /* 0x0000400414003986 */ /* 0x0003e2000c10152e */
[----:B------:R-:W-:-:S04]  /*2c4a0*/  ISETP.GT.AND P3, PT, R3, 0x29, PT ;  /* 0x000000290300780c */ /* 0x000fc80003f64270 */
[----:B------:R-:W-:Y:S01]  /*2c4b0*/  ISETP.GT.AND P2, PT, R0, RZ, P3 ;  /* 0x000000ff0000720c */ /* 0x000fe20001f44270 */
[-C--:B------:R-:W-:Y:S01]  /*2c4c0*/  FMUL R5, R15, R2.reuse ;  /* 0x000000020f057220 */ /* 0x080fe20000400000 */
[-C--:B0-----:R-:W-:Y:S01]  /*2c4d0*/  FMUL R6, R23, R2.reuse ;  /* 0x0000000217067220 */ /* 0x081fe20000400000 */
[----:B-1----:R-:W-:Y:S01]  /*2c4e0*/  FMUL R4, R14, R2 ;  /* 0x000000020e047220 */ /* 0x002fe20000400000 */
[----:B------:R-:W-:-:S03]  /*2c4f0*/  IMAD.U32 R14, RZ, RZ, UR8 ;  /* 0x00000008ff0e7e24 */ /* 0x000fc6000f8e00ff */
[----:B------:R-:W-:Y:S02]  /*2c500*/  F2FP.F16.F32.PACK_AB R6, RZ, R6 ;  /* 0x00000006ff06723e */ /* 0x000fe400000000ff */
[----:B------:R-:W-:Y:S02]  /*2c510*/  F2FP.F16.F32.PACK_AB R5, RZ, R5 ;  /* 0x00000005ff05723e */ /* 0x000fe400000000ff */
[----:B------:R-:W-:Y:S01]  /*2c520*/  F2FP.F16.F32.PACK_AB R4, RZ, R4 ;  /* 0x00000004ff04723e */ /* 0x000fe200000000ff */
[----:B------:R-:W-:Y:S01]  /*2c530*/  IMAD.WIDE.U32 R14, R14, 0xf0, R20 ;  /* 0x000000f00e0e7825 */ /* 0x000fe200078e0014 */
[----:B------:R0:W-:Y:S03]  /*2c540*/  @P0 STG.E.U16 desc[UR46][R20.64+0x42], R6 ;  /* 0x0000420614000986 */ /* 0x0001e6000c10152e */
[----:B------:R-:W-:Y:S01]  /*2c550*/  VIADD R11, R15, UR4 ;  /* 0x000000040f0b7c36 */ /* 0x000fe20008000000 */
[----:B------:R2:W-:Y:S04]  /*2c560*/  @P2 STG.E.U16 desc[UR46][R18.64+0x52], R4 ;  /* 0x0000520412002986 */ /* 0x0005e8000c10152e */
[----:B------:R1:W-:Y:S01]  /*2c570*/  @P1 STG.E.U16 desc[UR46][R18.64+0x50], R5 ;  /* 0x0000500512001986 */ /* 0x0003e2000c10152e */
[----:B------:R-:W-:-:S02]  /*2c580*/  ISETP.GT.AND P1, PT, R0, 0x8, P4 ;  /* 0x000000080000780c */ /* 0x000fc40002724270 */
[----:B0-----:R-:W-:Y:S01]  /*2c590*/  IADD3 R6, P0, R14, UR13, RZ ;  /* 0x0000000d0e067c10 */ /* 0x001fe2000ff1e0ff */
[----:B--2---:R-:W-:Y:S01]  /*2c5a0*/  FMUL R4, R22, R2 ;  /* 0x0000000216047220 */ /* 0x004fe20000400000 */
[----:B------:R-:W-:Y:S02]  /*2c5b0*/  IMAD.U32 R22, RZ, RZ, UR11 ;  /* 0x0000000bff167e24 */ /* 0x000fe4000f8e00ff */
[----:B------:R-:W-:-:S03]  /*2c5c0*/  IADD3.X R7, R11, UR12, RZ, P0, !PT ;  /* 0x0000000c0b077c10 */ /* 0x000fc600087fe4ff */
[----:B------:R-:W-:Y:S02]  /*2c5d0*/  IADD3 R22, P0, P2, R22, UR13, R6 ;  /* 0x0000000d16167c10 */ /* 0x000fe4000fa1e006 */
[----:B------:R-:W-:Y:S02]  /*2c5e0*/  F2FP.F16.F32.PACK_AB R4, RZ, R4 ;  /* 0x00000004ff04723e */ /* 0x000fe400000000ff */
[----:B------:R-:W-:Y:S02]  /*2c5f0*/  IADD3.X R23, R8, UR12, R7, P0, P2 ;  /* 0x0000000c08177c10 */ /* 0x000fe400087e4407 */
[----:B------:R-:W-:Y:S02]  /*2c600*/  ISETP.GT.AND P2, PT, R3, 0x30, PT ;  /* 0x000000300300780c */ /* 0x000fe40003f44270 */
[C---:B------:R-:W-:Y:S01]  /*2c610*/  ISETP.GT.AND P0, PT, R0.reuse, 0x8, P3 ;  /* 0x000000080000780c */ /* 0x040fe20001f04270 */
[----:B-1----:R-:W-:Y:S01]  /*2c620*/  FMUL R5, R9, R2 ;  /* 0x0000000209057220 */ /* 0x002fe20000400000 */
[----:B------:R0:W-:Y:S01]  /*2c630*/  @P1 STG.E.U16 desc[UR46][R20.64+0x50], R4 ;  /* 0x0000500414001986 */ /* 0x0001e2000c10152e */
[----:B------:R-:W-:-:S03]  /*2c640*/  ISETP.GT.AND P1, PT, R0, RZ, P2 ;  /* 0x000000ff0000720c */ /* 0x000fc60001724270 */
[----:B------:R-:W-:Y:S01]  /*2c650*/  F2FP.F16.F32.PACK_AB R5, RZ, R5 ;  /* 0x00000005ff05723e */ /* 0x000fe200000000ff */
[----:B0-----:R-:W-:-:S06]  /*2c660*/  FMUL R4, R234, R2 ;  /* 0x00000002ea047220 */ /* 0x001fcc0000400000 */
[----:B------:R-:W-:Y:S01]  /*2c670*/  @P0 STG.E.U16 desc[UR46][R20.64+0x52], R5 ;  /* 0x0000520514000986 */ /* 0x000fe2000c10152e */
[----:B------:R-:W-:Y:S02]  /*2c680*/  ISETP.GT.AND P0, PT, R3, 0x31, PT ;  /* 0x000000310300780c */ /* 0x000fe40003f04270 */
[----:B------:R-:W-:-:S05]  /*2c690*/  F2FP.F16.F32.PACK_AB R4, RZ, R4 ;  /* 0x00000004ff04723e */ /* 0x000fca00000000ff */
[----:B------:R0:W-:Y:S01]  /*2c6a0*/  @P1 STG.E.U16 desc[UR46][R18.64+0x60], R4 ;  /* 0x0000600412001986 */ /* 0x0001e2000c10152e */
[----:B------:R-:W-:Y:S01]  /*2c6b0*/  ISETP.GT.AND P1, PT, R0, RZ, P0 ;  /* 0x000000ff0000720c */ /* 0x000fe20000724270 */
[----:B0-----:R-:W-:-:S05]  /*2c6c0*/  FMUL R4, R12, R2 ;  /* 0x000000020c047220 */ /* 0x001fca0000400000 */
[----:B------:R-:W-:-:S07]  /*2c6d0*/  F2FP.F16.F32.PACK_AB R4, RZ, R4 ;  /* 0x00000004ff04723e */ /* 0x000fce00000000ff */
[----:B------:R0:W-:Y:S01]  /*2c6e0*/  @P1 STG.E.U16 desc[UR46][R18.64+0x62], R4 ;  /* 0x0000620412001986 */ /* 0x0001e2000c10152e */
[----:B------:R-:W-:Y:S01]  /*2c6f0*/  ISETP.GT.AND P1, PT, R0, 0x8, P2 ;  /* 0x000000080000780c */ /* 0x000fe20001724270 */
[----:B0-----:R-:W-:-:S05]  /*2c700*/  FMUL R4, R232, R2 ;  /* 0x00000002e8047220 */ /* 0x001fca0000400000 */
[----:B------:R-:W-:-:S04]  /*2c710*/  F2FP.F16.F32.PACK_AB R4, RZ, R4 ;  /* 0x00000004ff04723e */ /* 0x000fc800000000ff */
[----:B------:R-:W-:Y:S01]  /*2c720*/  PRMT R5, R4, 0x7610, R5 ;  /* 0x0000761004057816 */ /* 0x000fe20000000005 */
[----:B------:R-:W-:-:S04]  /*2c730*/  FMUL R4, R13, R2 ;  /* 0x000000020d047220 */ /* 0x000fc80000400000 */
[----:B------:R0:W-:Y:S01]  /*2c740*/  @P1 STG.E.U16 desc[UR46][R20.64+0x60], R5 ;  /* 0x0000600514001986 */ /* 0x0001e2000c10152e */
[----:B------:R-:W-:Y:S02]  /*2c750*/  ISETP.GT.AND P1, PT, R0, 0x8, P0 ;  /* 0x000000080000780c */ /* 0x000fe40000724270 */
[----:B------:R-:W-:-:S04]  /*2c760*/  F2FP.F16.F32.PACK_AB R4, RZ, R4 ;  /* 0x00000004ff04723e */ /* 0x000fc800000000ff */
[----:B0-----:R-:W-:-:S07]  /*2c770*/  PRMT R5, R4, 0x7610, R5 ;  /* 0x0000761004057816 */ /* 0x001fce0000000005 */
[----:B------:R0:W-:Y:S01]  /*2c780*/  @P1 STG.E.U16 desc[UR46][R20.64+0x62], R5 ;  /* 0x0000620514001986 */ /* 0x0001e2000c10152e */
[----:B------:R-:W-:Y:S01]  /*2c790*/  ISETP.GT.AND P1, PT, R3, 0x38, PT ;  /* 0x000000380300780c */ /* 0x000fe20003f24270 */
[----:B------:R-:W-:-:S03]  /*2c7a0*/  FMUL R4, R235, R2 ;  /* 0x00000002eb047220 */ /* 0x000fc60000400000 */
[----:B------:R-:W-:Y:S02]  /*2c7b0*/  ISETP.GT.AND P6, PT, R0, RZ, P1 ;  /* 0x000000ff0000720c */ /* 0x000fe40000fc4270 */
[----:B------:R-:W-:Y:S01]  /*2c7c0*/  F2FP.F16.F32.PACK_AB R4, RZ, R4 ;  /* 0x00000004ff04723e */ /* 0x000fe200000000ff */
[----:B0-----:R-:W2:Y:S04]  /*2c7d0*/  LDL.LU R5, [R1+0x260] ;  /* 0x0002600001057983 */ /* 0x001ea80000300800 */
[----:B------:R-:W3:Y:S06]  /*2c7e0*/  LDL.LU R9, [R1+0x264] ;  /* 0x0002640001097983 */ /* 0x000eec0000300800 */
[----:B------:R0:W-:Y:S01]  /*2c7f0*/  @P6 STG.E.U16 desc[UR46][R18.64+0x70], R4 ;  /* 0x0000700412006986 */ /* 0x0001e2000c10152e */
[----:B------:R-:W-:-:S03]  /*2c800*/  ISETP.GT.AND P6, PT, R3, 0x39, PT ;  /* 0x000000390300780c */ /* 0x000fc60003fc4270 */
[----:B------:R-:W4:Y:S01]  /*2c810*/  LDL.LU R234, [R1+0x268] ;  /* 0x0002680001ea7983 */ /* 0x000f220000300800 */
[----:B------:R-:W-:-:S03]  /*2c820*/  ISETP.GT.AND P6, PT, R0, RZ, P6 ;  /* 0x000000ff0000720c */ /* 0x000fc600037c4270 */
[----:B------:R-:W4:Y:S01]  /*2c830*/  LDL.LU R232, [R1+0x26c] ;  /* 0x00026c0001e87983 */ /* 0x000f220000300800 */
[----:B0-----:R-:W-:-:S03]  /*2c840*/  FMUL R4, R16, R2 ;  /* 0x0000000210047220 */ /* 0x001fc60000400000 */
[----:B------:R-:W4:Y:S02]  /*2c850*/  LDL.LU R235, [R1+0x270] ;  /* 0x0002700001eb7983 */ /* 0x000f240000300800 */
[----:B------:R-:W-:Y:S02]  /*2c860*/  F2FP.F16.F32.PACK_AB R4, RZ, R4 ;  /* 0x00000004ff04723e */ /* 0x000fe400000000ff */
[----:B------:R-:W4:Y:S04]  /*2c870*/  LDL.LU R16, [R1+0x274] ;  /* 0x0002740001107983 */ /* 0x000f280000300800 */
[----:B------:R0:W-:Y:S01]  /*2c880*/  @P6 STG.E.U16 desc[UR46][R18.64+0x72], R4 ;  /* 0x0000720412006986 */ /* 0x0001e2000c10152e */
[----:B------:R-:W-:Y:S01]  /*2c890*/  ISETP.GT.AND P6, PT, R0, 0x8, P1 ;  /* 0x000000080000780c */ /* 0x000fe20000fc4270 */
[----:B0-----:R-:W-:-:S02]  /*2c8a0*/  FMUL R4, R17, R2 ;  /* 0x0000000211047220 */ /* 0x001fc40000400000 */
[----:B------:R-:W4:Y:S03]  /*2c8b0*/  LDL.LU R17, [R1+0x278] ;  /* 0x0002780001117983 */ /* 0x000f260000300800 */
[----:B------:R-:W-:-:S07]  /*2c8c0*/  F2FP.F16.F32.PACK_AB R4, RZ, R4 ;  /* 0x00000004ff04723e */ /* 0x000fce00000000ff */
[----:B------:R0:W-:Y:S01]  /*2c8d0*/  @P6 STG.E.U16 desc[UR46][R20.64+0x70], R4 ;  /* 0x0000700414006986 */ /* 0x0001e2000c10152e */
[----:B------:R-:W-:-:S04]  /*2c8e0*/  ISETP.GT.AND P6, PT, R3, 0x39, PT ;  /* 0x000000390300780c */ /* 0x000fc80003fc4270 */
[----:B------:R-:W-:Y:S01]  /*2c8f0*/  ISETP.GT.AND P6, PT, R0, 0x8, P6 ;  /* 0x000000080000780c */ /* 0x000fe200037c4270 */
[----:B0-----:R-:W-:Y:S02]  /*2c900*/  FMUL R4, R39, R2 ;  /* 0x0000000227047220 */ /* 0x001fe40000400000 */
[----:B------:R-:W4:Y:S03]  /*2c910*/  LDL.LU R39, [R1+0x27c] ;  /* 0x00027c0001277983 */ /* 0x000f260000300800 */
[----:B------:R-:W-:Y:S01]  /*2c920*/  F2FP.F16.F32.PACK_AB R4, RZ, R4 ;  /* 0x00000004ff04723e */ /* 0x000fe200000000ff */
[----:B------:R-:W4:Y:S04]  /*2c930*/  LDL.LU R12, [R1+0x200] ;  /* 0x00020000010c7983 */ /* 0x000f280000300800 */
[----:B------:R-:W4:Y:S04]  /*2c940*/  LDL.LU R13, [R1+0x204] ;  /* 0x00020400010d7983 */ /* 0x000f280000300800 */
[----:B------:R-:W2:Y:S04]  /*2c950*/  LDL.LU R8, [R1+0x208] ;  /* 0x0002080001087983 */ /* 0x000ea80000300800 */
[----:B------:R0:W-:Y:S04]  /*2c960*/  @P6 STG.E.U16 desc[UR46][R20.64+0x72], R4 ;  /* 0x0000720414006986 */ /* 0x0001e8000c10152e */
[----:B0-----:R-:W3:Y:S01]  /*2c970*/  LDL.LU R4, [R1+0x240] ;  /* 0x0002400001047983 */ /* 0x001ee20000300800 */
[----:B------:R-:W-:-:S04]  /*2c980*/  ISETP.GT.AND P6, PT, R3, 0x20, PT ;  /* 0x000000200300780c */ /* 0x000fc80003fc4270 */
[----:B------:R-:W-:Y:S01]  /*2c990*/  ISETP.GT.AND P6, PT, R0, 0x80, P6 ;  /* 0x000000800000780c */ /* 0x000fe200037c4270 */
[----:B------:R-:W-:Y:S02]  /*2c9a0*/  IMAD.MOV.U32 R10, RZ, RZ, R14 ;  /* 0x000000ffff0a7224 */ /* 0x000fe400078e000e */
[----:B---3--:R-:W-:-:S05]  /*2c9b0*/  FMUL R4, R4, R2 ;  /* 0x0000000204047220 */ /* 0x008fca0000400000 */
[----:B------:R-:W-:-:S05]  /*2c9c0*/  F2FP.F16.F32.PACK_AB R4, RZ, R4 ;  /* 0x00000004ff04723e */ /* 0x000fca00000000ff */
[----:B------:R0:W-:Y:S04]  /*2c9d0*/  @P6 STG.E.U16 desc[UR46][R10.64+0x40], R4 ;  /* 0x000040040a006986 */ /* 0x0001e8000c10152e */
[----:B0-----:R-:W3:Y:S01]  /*2c9e0*/  LDL.LU R4, [R1+0x244] ;  /* 0x0002440001047983 */ /* 0x001ee20000300800 */
[----:B------:R-:W-:Y:S01]  /*2c9f0*/  ISETP.GT.AND P6, PT, R0, 0x80, P5 ;  /* 0x000000800000780c */ /* 0x000fe20002fc4270 */
[----:B---3--:R-:W-:-:S05]  /*2ca00*/  FMUL R4, R4, R2 ;  /* 0x0000000204047220 */ /* 0x008fca0000400000 */
[----:B------:R-:W-:-:S07]  /*2ca10*/  F2FP.F16.F32.PACK_AB R4, RZ, R4 ;  /* 0x00000004ff04723e */ /* 0x000fce00000000ff */
[----:B------:R0:W-:Y:S04]  /*2ca20*/  @P6 STG.E.U16 desc[UR46][R10.64+0x42], R4 ;  /* 0x000042040a006986 */ /* 0x0001e8000c10152e */
[----:B0-----:R-:W3:Y:S01]  /*2ca30*/  LDL.LU R4, [R1+0x248] ;  /* 0x0002480001047983 */ /* 0x001ee20000300800 */
[----:B------:R-:W-:-:S04]  /*2ca40*/  IADD3 R14, P6, R14, UR11, RZ ;  /* 0x0000000b0e0e7c10 */ /* 0x000fc8000ffde0ff */
[----:B------:R-:W-:Y:S02]  /*2ca50*/  IADD3.X R15, R11, UR5, RZ, P6, !PT ;  /* 0x000000050b0f7c10 */ /* 0x000fe4000b7fe4ff */
[----:B------:R-:W-:-:S04]  /*2ca60*/  ISETP.GT.AND P6, PT, R3, 0x20, PT ;  /* 0x000000200300780c */ /* 0x000fc80003fc4270 */
[----:B------:R-:W-:Y:S01]  /*2ca70*/  ISETP.GT.AND P6, PT, R0, 0x88, P6 ;  /* 0x000000880000780c */ /* 0x000fe200037c4270 */
[----:B---3--:R-:W-:-:S05]  /*2ca80*/  FMUL R4, R4, R2 ;  /* 0x0000000204047220 */ /* 0x008fca0000400000 */
[----:B------:R-:W-:-:S07]  /*2ca90*/  F2FP.F16.F32.PACK_AB R4, RZ, R4 ;  /* 0x00000004ff04723e */ /* 0x000fce00000000ff */
[----:B------:R0:W-:Y:S04]  /*2caa0*/  @P6 STG.E.U16 desc[UR46][R14.64+0x40], R4 ;  /* 0x000040040e006986 */ /* 0x0001e8000c10152e */
[----:B0-----:R-:W3:Y:S01]  /*2cab0*/  LDL.LU R4, [R1+0x24c] ;  /* 0x00024c0001047983 */ /* 0x001ee20000300800 */
        /* <DEDUP_REMOVED lines=21> */
[----:B--2---:R-:W-:-:S05]  /*2cc10*/  FMUL R8, R8, R2 ;  /* 0x0000000208087220 */ /* 0x004fca0000400000 */
[----:B------:R-:W-:Y:S01]  /*2cc20*/  F2FP.F16.F32.PACK_AB R8, RZ, R8 ;  /* 0x00000008ff08723e */ /* 0x000fe200000000ff */
[----:B---3--:R-:W-:-:S05]  /*2cc30*/  FMUL R4, R4, R2 ;  /* 0x0000000204047220 */ /* 0x008fca0000400000 */
[----:B------:R-:W-:-:S05]  /*2cc40*/  F2FP.F16.F32.PACK_AB R4, RZ, R4 ;  /* 0x00000004ff04723e */ /* 0x000fca00000000ff */
        /* <DEDUP_REMOVED lines=10> */
[----:B----4-:R-:W-:Y:S02]  /*2ccf0*/  FMUL R4, R234, R2 ;  /* 0x00000002ea047220 */ /* 0x010fe40000400000 */
[----:B------:R-:W2:Y:S03]  /*2cd00*/  LDL.LU R234, [R1+0x22c] ;  /* 0x00022c0001ea7983 */ /* 0x000ea60000300800 */
[----:B------:R-:W-:-:S07]  /*2cd10*/  F2FP.F16.F32.PACK_AB R4, RZ, R4 ;  /* 0x00000004ff04723e */ /* 0x000fce00000000ff */
[----:B------:R0:W-:Y:S01]  /*2cd20*/  @P6 STG.E.U16 desc[UR46][R14.64+0x60], R4 ;  /* 0x000060040e006986 */ /* 0x0001e2000c10152e */
[----:B------:R-:W-:Y:S01]  /*2cd30*/  ISETP.GT.AND P6, PT, R0, 0x88, P0 ;  /* 0x000000880000780c */ /* 0x000fe200007c4270 */
[----:B0-----:R-:W-:-:S05]  /*2cd40*/  FMUL R4, R232, R2 ;  /* 0x00000002e8047220 */ /* 0x001fca0000400000 */
[----:B------:R-:W-:-:S07]  /*2cd50*/  F2FP.F16.F32.PACK_AB R4, RZ, R4 ;  /* 0x00000004ff04723e */ /* 0x000fce00000000ff */
[----:B------:R0:W-:Y:S01]  /*2cd60*/  @P6 STG.E.U16 desc[UR46][R14.64+0x62], R4 ;  /* 0x000062040e006986 */ /* 0x0001e2000c10152e */
[----:B------:R-:W-:Y:S01]  /*2cd70*/  ISETP.GT.AND P6, PT, R0, 0x80, P1 ;  /* 0x000000800000780c */ /* 0x000fe20000fc4270 */
[----:B0-----:R-:W-:Y:S02]  /*2cd80*/  FMUL R4, R235, R2 ;  /* 0x00000002eb047220 */ /* 0x001fe40000400000 */
[----:B------:R-:W3:Y:S03]  /*2cd90*/  LDL.LU R235, [R1+0x230] ;  /* 0x0002300001eb7983 */ /* 0x000ee60000300800 */
[----:B------:R-:W-:-:S07]  /*2cda0*/  F2FP.F16.F32.PACK_AB R4, RZ, R4 ;  /* 0x00000004ff04723e */ /* 0x000fce00000000ff */
[----:B------:R0:W-:Y:S01]  /*2cdb0*/  @P6 STG.E.U16 desc[UR46][R10.64+0x70], R4 ;  /* 0x000070040a006986 */ /* 0x0001e2000c10152e */
[----:B------:R-:W-:-:S04]  /*2cdc0*/  ISETP.GT.AND P6, PT, R3, 0x39, PT ;  /* 0x000000390300780c */ /* 0x000fc80003fc4270 */
[----:B------:R-:W-:Y:S01]  /*2cdd0*/  ISETP.GT.AND P6, PT, R0, 0x80, P6 ;  /* 0x000000800000780c */ /* 0x000fe200037c4270 */
[----:B0-----:R-:W-:Y:S02]  /*2cde0*/  FMUL R4, R16, R2 ;  /* 0x0000000210047220 */ /* 0x001fe40000400000 */
[----:B------:R-:W4:Y:S03]  /*2cdf0*/  LDL.LU R16, [R1+0x234] ;  /* 0x0002340001107983 */ /* 0x000f260000300800 */
[----:B------:R-:W-:-:S07]  /*2ce00*/  F2FP.F16.F32.PACK_AB R4, RZ, R4 ;  /* 0x00000004ff04723e */ /* 0x000fce00000000ff */
[----:B------:R0:W-:Y:S01]  /*2ce10*/  @P6 STG.E.U16 desc[UR46][R10.64+0x72], R4 ;  /* 0x000072040a006986 */ /* 0x0001e2000c10152e */
[----:B------:R-:W-:Y:S01]  /*2ce20*/  ISETP.GT.AND P6, PT, R0, 0x88, P1 ;  /* 0x000000880000780c */ /* 0x000fe20000fc4270 */
[----:B0-----:R-:W-:Y:S02]  /*2ce30*/  FMUL R4, R17, R2 ;  /* 0x0000000211047220 */ /* 0x001fe40000400000 */
        /* <DEDUP_REMOVED lines=10> */
[----:B------:R-:W-:-:S03]  /*2cee0*/  ISETP.GT.AND P6, PT, R3, 0x20, PT ;  /* 0x000000200300780c */ /* 0x000fc60003fc4270 */
[----:B------:R-:W2:Y:S01]  /*2cef0*/  LDL.LU R232, [R1+0x1c8] ;  /* 0x0001c80001e87983 */ /* 0x000ea20000300800 */
        /* <DEDUP_REMOVED lines=8> */
[----:B------:R-:W-:-:S04]  /*2cf80*/  IADD3 R12, P6, R6, UR11, RZ ;  /* 0x0000000b060c7c10 */ /* 0x000fc8000ffde0ff */
[----:B------:R-:W-:Y:S02]  /*2cf90*/  IADD3.X R13, R7, UR5, RZ, P6, !PT ;  /* 0x00000005070d7c10 */ /* 0x000fe4000b7fe4ff */
[----:B0-----:R-:W-:-:S04]  /*2cfa0*/  IADD3 R4, P6, R6, UR11, RZ ;  /* 0x0000000b06047c10 */ /* 0x001fc8000ffde0ff */
[----:B------:R-:W-:Y:S02]  /*2cfb0*/  IADD3.X R5, R7, UR5, RZ, P6, !PT ;  /* 0x0000000507057c10 */ /* 0x000fe4000b7fe4ff */
[----:B------:R-:W-:-:S04]  /*2cfc0*/  ISETP.GT.AND P6, PT, R3, 0x20, PT ;  /* 0x000000200300780c */ /* 0x000fc80003fc4270 */
[----:B------:R-:W-:-:S13]  /*2cfd0*/  ISETP.GT.AND P6, PT, R0, 0x108, P6 ;  /* 0x000001080000780c */ /* 0x000fda00037c4270 */
[----:B------:R0:W-:Y:S04]  /*2cfe0*/  @P6 STG.E.U16 desc[UR46][R12.64+0x40], R8 ;  /* 0x000040080c006986 */ /* 0x0001e8000c10152e */
[----:B0-----:R-:W3:Y:S01]  /*2cff0*/  LDL.LU R8, [R1+0x20c] ;  /* 0x00020c0001087983 */ /* 0x001ee20000300800 */
[----:B------:R-:W-:Y:S01]  /*2d000*/  ISETP.GT.AND P6, PT, R0, 0x108, P5 ;  /* 0x000001080000780c */ /* 0x000fe20002fc4270 */
[----:B---3--:R-:W-:-:S05]  /*2d010*/  FMUL R8, R8, R2 ;  /* 0x0000000208087220 */ /* 0x008fca0000400000 */
[----:B------:R-:W-:-:S07]  /*2d020*/  F2FP.F16.F32.PACK_AB R8, RZ, R8 ;  /* 0x00000008ff08723e */ /* 0x000fce00000000ff */
[----:B------:R0:W-:Y:S04]  /*2d030*/  @P6 STG.E.U16 desc[UR46][R4.64+0x42], R8 ;  /* 0x0000420804006986 */ /* 0x0001e8000c10152e */
[----:B0-----:R-:W3:Y:S01]  /*2d040*/  LDL.LU R4, [R1+0x210] ;  /* 0x0002100001047983 */ /* 0x001ee20000300800 */
[----:B------:R-:W-:-:S03]  /*2d050*/  ISETP.GT.AND P6, PT, R0, 0x100, P4 ;  /* 0x000001000000780c */ /* 0x000fc600027c4270 */
[----:B------:R-:W4:Y:S04]  /*2d060*/  LDL.LU R5, [R1+0x228] ;  /* 0x0002280001057983 */ /* 0x000f280000300800 */
[----:B------:R-:W2:Y:S01]  /*2d070*/  LDL.LU R8, [R1+0x1c0] ;  /* 0x0001c00001087983 */ /* 0x000ea20000300800 */
        /* <DEDUP_REMOVED lines=27> */
[----:B------:R-:W-:-:S05]  /*2d230*/  FMUL R232, R232, R2 ;  /* 0x00000002e8e87220 */ /* 0x000fca0000400000 */
[----:B------:R-:W-:Y:S01]  /*2d240*/  F2FP.F16.F32.PACK_AB R232, RZ, R232 ;  /* 0x000000e8ffe8723e */ /* 0x000fe200000000ff */
[----:B---3--:R-:W-:-:S05]  /*2d250*/  FMUL R4, R4, R2 ;  /* 0x0000000204047220 */ /* 0x008fca0000400000 */
[----:B------:R-:W-:-:S05]  /*2d260*/  F2FP.F16.F32.PACK_AB R4, RZ, R4 ;  /* 0x00000004ff04723e */ /* 0x000fca00000000ff */
[----:B------:R4:W-:Y:S01]  /*2d270*/  @P6 STG.E.U16 desc[UR46][R6.64+0x62], R4 ;  /* 0x0000620406006986 */ /* 0x0009e2000c10152e */
[----:B------:R-:W-:Y:S01]  /*2d280*/  ISETP.GT.AND P6, PT, R0, 0x108, P2 ;  /* 0x000001080000780c */ /* 0x000fe200017c4270 */
[----:B----4-:R-:W-:-:S05]  /*2d290*/  FMUL R4, R5, R2 ;  /* 0x0000000205047220 */ /* 0x010fca0000400000 */
        /* <DEDUP_REMOVED lines=13> */
[----:B------:R-:W2:Y:S03]  /*2d370*/  LDL.LU R16, [R1+0x1e8] ;  /* 0x0001e80001107983 */ /* 0x000ea60000300800 */
[----:B------:R-:W-:Y:S01]  /*2d380*/  F2FP.F16.F32.PACK_AB R4, RZ, R4 ;  /* 0x00000004ff04723e */ /* 0x000fe200000000ff */
[----:B------:R-:W3:Y:S06]  /*2d390*/  LDL.LU R234, [R1+0x1f0] ;  /* 0x0001f00001ea7983 */ /* 0x000eec0000300800 */
[----:B------:R0:W-:Y:S01]  /*2d3a0*/  @P6 STG.E.U16 desc[UR46][R6.64+0x72], R4 ;  /* 0x0000720406006986 */ /* 0x0001e2000c10152e */
[----:B------:R-:W-:-:S03]  /*2d3b0*/  ISETP.GT.AND P6, PT, R0, 0x108, P1 ;  /* 0x000001080000780c */ /* 0x000fc60000fc4270 */
[----:B------:R-:W4:Y:S01]  /*2d3c0*/  LDL.LU R235, [R1+0x1f4] ;  /* 0x0001f40001eb7983 */ /* 0x000f220000300800 */
[----:B0-----:R-:W-:-:S03]  /*2d3d0*/  FMUL R4, R17, R2 ;  /* 0x0000000211047220 */ /* 0x001fc60000400000 */
[----:B------:R-:W3:Y:S02]  /*2d3e0*/  LDL.LU R17, [R1+0x1f8] ;  /* 0x0001f80001117983 */ /* 0x000ee40000300800 */
[----:B------:R-:W-:-:S05]  /*2d3f0*/  F2FP.F16.F32.PACK_AB R4, RZ, R4 ;  /* 0x00000004ff04723e */ /* 0x000fca00000000ff */
[----:B------:R0:W-:Y:S01]  /*2d400*/  @P6 STG.E.U16 desc[UR46][R12.64+0x70], R4 ;  /* 0x000070040c006986 */ /* 0x0001e2000c10152e */
[----:B------:R-:W-:-:S04]  /*2d410*/  ISETP.GT.AND P6, PT, R3, 0x39, PT ;  /* 0x000000390300780c */ /* 0x000fc80003fc4270 */
[----:B------:R-:W-:Y:S01]  /*2d420*/  ISETP.GT.AND P6, PT, R0, 0x108, P6 ;  /* 0x000001080000780c */ /* 0x000fe200037c4270 */
[----:B0-----:R-:W-:Y:S02]  /*2d430*/  FMUL R4, R39, R2 ;  /* 0x0000000227047220 */ /* 0x001fe40000400000 */
[----:B------:R-:W3:Y:S03]  /*2d440*/  LDL.LU R39, [R1+0x1fc] ;  /* 0x0001fc0001277983 */ /* 0x000ee60000300800 */
[----:B------:R-:W-:-:S07]  /*2d450*/  F2FP.F16.F32.PACK_AB R4, RZ, R4 ;  /* 0x00000004ff04723e */ /* 0x000fce00000000ff */
[----:B------:R0:W-:Y:S02]  /*2d460*/  @P6 STG.E.U16 desc[UR46][R12.64+0x72], R4 ;  /* 0x000072040c006986 */ /* 0x0001e4000c10152e */
[----:B0-----:R-:W-:-:S04]  /*2d470*/  IADD3 R4, P6, R6, UR13, RZ ;  /* 0x0000000d06047c10 */ /* 0x001fc8000ffde0ff */
[----:B------:R-:W-:Y:S02]  /*2d480*/  IADD3.X R5, R7, UR12, RZ, P6, !PT ;  /* 0x0000000c07057c10 */ /* 0x000fe4000b7fe4ff */
[----:B------:R-:W-:-:S04]  /*2d490*/  ISETP.GT.AND P6, PT, R3, 0x20, PT ;  /* 0x000000200300780c */ /* 0x000fc80003fc4270 */
[----:B------:R-:W-:-:S13]  /*2d4a0*/  ISETP.GT.AND P6, PT, R0, 0x180, P6 ;  /* 0x000001800000780c */ /* 0x000fda00037c4270 */
[----:B------:R0:W-:Y:S01]  /*2d4b0*/  @P6 STG.E.U16 desc[UR46][R4.64+0x40], R8 ;  /* 0x0000400804006986 */ /* 0x0001e2000c10152e */
[----:B------:R-:W-:Y:S01]  /*2d4c0*/  ISETP.GT.AND P6, PT, R0, 0x180, P5 ;  /* 0x000001800000780c */ /* 0x000fe20002fc4270 */
[----:B0-----:R-:W-:-:S05]  /*2d4d0*/  FMUL R8, R9, R2 ;  /* 0x0000000209087220 */ /* 0x001fca0000400000 */
[----:B------:R-:W-:-:S07]  /*2d4e0*/  F2FP.F16.F32.PACK_AB R8, RZ, R8 ;  /* 0x00000008ff08723e */ /* 0x000fce00000000ff */
[----:B------:R0:W-:Y:S02]  /*2d4f0*/  @P6 STG.E.U16 desc[UR46][R4.64+0x42], R8 ;  /* 0x0000420804006986 */ /* 0x0001e4000c10152e */
[----:B0-----:R-:W-:-:S04]  /*2d500*/  IADD3 R8, P6, R4, UR11, RZ ;  /* 0x0000000b04087c10 */ /* 0x001fc8000ffde0ff */
[----:B------:R-:W-:Y:S02]  /*2d510*/  IADD3.X R9, R5, UR5, RZ, P6, !PT ;  /* 0x0000000505097c10 */ /* 0x000fe4000b7fe4ff */
[----:B------:R-:W-:-:S04]  /*2d520*/  ISETP.GT.AND P6, PT, R3, 0x20, PT ;  /* 0x000000200300780c */ /* 0x000fc80003fc4270 */
[----:B------:R-:W-:-:S13]  /*2d530*/  ISETP.GT.AND P6, PT, R0, 0x188, P6 ;  /* 0x000001880000780c */ /* 0x000fda00037c4270 */
[----:B------:R0:W-:Y:S04]  /*2d540*/  @P6 STG.E.U16 desc[UR46][R8.64+0x40], R232 ;  /* 0x000040e808006986 */ /* 0x0001e8000c10152e */
[----:B0-----:R-:W2:Y:S01]  /*2d550*/  LDL.LU R232, [R1+0x1cc] ;  /* 0x0001cc0001e87983 */ /* 0x001ea20000300800 */
[----:B------:R-:W-:Y:S01]  /*2d560*/  ISETP.GT.AND P5, PT, R0, 0x188, P5 ;  /* 0x000001880000780c */ /* 0x000fe20002fa4270 */
[----:B--2---:R-:W-:-:S05]  /*2d570*/  FMUL R232, R232, R2 ;  /* 0x00000002e8e87220 */ /* 0x004fca0000400000 */
[----:B------:R-:W-:-:S04]  /*2d580*/  F2FP.F16.F32.PACK_AB R232, RZ, R232 ;  /* 0x000000e8ffe8723e */ /* 0x000fc800000000ff */
[----:B------:R-:W-:Y:S02]  /*2d590*/  PRMT R233, R232, 0x7610, R233 ;  /* 0x00007610e8e97816 */ /* 0x000fe400000000e9 */
[----:B------:R-:W2:Y:S04]  /*2d5a0*/  LDL.LU R232, [R1+0x1d0] ;  /* 0x0001d00001e87983 */ /* 0x000ea80000300800 */
[----:B------:R0:W-:Y:S01]  /*2d5b0*/  @P5 STG.E.U16 desc[UR46][R22.64+0x42], R233 ;  /* 0x000042e916005986 */ /* 0x0001e2000c10152e */
[----:B------:R-:W-:-:S03]  /*2d5c0*/  ISETP.GT.AND P5, PT, R0, 0x180, P4 ;  /* 0x000001800000780c */ /* 0x000fc600027a4270 */
[----:B0-----:R-:W4:Y:S01]  /*2d5d0*/  LDL.LU R23, [R1+0x1d4] ;  /* 0x0001d40001177983 */ /* 0x001f220000300800 */
[----:B--2---:R-:W-:-:S05]  /*2d5e0*/  FMUL R232, R232, R2 ;  /* 0x00000002e8e87220 */ /* 0x004fca0000400000 */
[----:B------:R-:W-:Y:S02]  /*2d5f0*/  F2FP.F16.F32.PACK_AB R22, RZ, R232 ;  /* 0x000000e8ff16723e */ /* 0x000fe400000000ff */
[----:B------:R-:W2:Y:S04]  /*2d600*/  LDL.LU R232, [R1+0x1dc] ;  /* 0x0001dc0001e87983 */ /* 0x000ea80000300800 */
[----:B------:R0:W-:Y:S04]  /*2d610*/  @P5 STG.E.U16 desc[UR46][R4.64+0x50], R22 ;  /* 0x0000501604005986 */ /* 0x0001e8000c10152e */
[----:B0-----:R-:W3:Y:S01]  /*2d620*/  LDL.LU R22, [R1+0x1d8] ;  /* 0x0001d80001167983 */ /* 0x001ee20000300800 */
[----:B----4-:R-:W-:Y:S01]  /*2d630*/  FMUL R23, R23, R2 ;  /* 0x0000000217177220 */ /* 0x010fe20000400000 */
[----:B------:R-:W-:-:S02]  /*2d640*/  ISETP.GT.AND P5, PT, R0, 0x180, P3 ;  /* 0x000001800000780c */ /* 0x000fc40001fa4270 */
[----:B------:R-:W-:Y:S02]  /*2d650*/  ISETP.GT.AND P4, PT, R0, 0x188, P4 ;  /* 0x000001880000780c */ /* 0x000fe40002784270 */
[----:B------:R-:W-:-:S04]  /*2d660*/  F2FP.F16.F32.PACK_AB R23, RZ, R23 ;  /* 0x00000017ff17723e */ /* 0x000fc800000000ff */
[----:B------:R-:W-:Y:S02]  /*2d670*/  PRMT R233, R23, 0x7610, R233 ;  /* 0x0000761017e97816 */ /* 0x000fe400000000e9 */
[----:B------:R-:W4:Y:S04]  /*2d680*/  LDL.LU R23, [R1+0x1e0] ;  /* 0x0001e00001177983 */ /* 0x000f280000300800 */
[----:B------:R0:W-:Y:S04]  /*2d690*/  @P5 STG.E.U16 desc[UR46][R4.64+0x52], R233 ;  /* 0x000052e904005986 */ /* 0x0001e8000c10152e */
[----:B0-----:R-:W4:Y:S01]  /*2d6a0*/  LDL.LU R233, [R1+0x1ec] ;  /* 0x0001ec0001e97983 */ /* 0x001f220000300800 */
[----:B---3--:R-:W-:-:S05]  /*2d6b0*/  FMUL R22, R22, R2 ;  /* 0x0000000216167220 */ /* 0x008fca0000400000 */
[----:B------:R-:W-:-:S05]  /*2d6c0*/  F2FP.F16.F32.PACK_AB R22, RZ, R22 ;  /* 0x00000016ff16723e */ /* 0x000fca00000000ff */
[----:B------:R0:W-:Y:S04]  /*2d6d0*/  @P4 STG.E.U16 desc[UR46][R8.64+0x50], R22 ;  /* 0x0000501608004986 */ /* 0x0001e8000c10152e */
[----:B0-----:R-:W3:Y:S01]  /*2d6e0*/  LDL.LU R22, [R1+0x1e4] ;  /* 0x0001e40001167983 */ /* 0x001ee20000300800 */
[C---:B------:R-:W-:Y:S02]  /*2d6f0*/  ISETP.GT.AND P3, PT, R0.reuse, 0x188, P3 ;  /* 0x000001880000780c */ /* 0x040fe40001f64270 */
[----:B------:R-:W-:Y:S01]  /*2d700*/  ISETP.GT.AND P4, PT, R0, 0x180, P2 ;  /* 0x000001800000780c */ /* 0x000fe20001784270 */
[-C--:B--2---:R-:W-:Y:S01]  /*2d710*/  FMUL R232, R232, R2.reuse ;  /* 0x00000002e8e87220 */ /* 0x084fe20000400000 */
[----:B----4-:R-:W-:Y:S01]  /*2d720*/  FMUL R23, R23, R2 ;  /* 0x0000000217177220 */ /* 0x010fe20000400000 */
[----:B------:R-:W-:-:S03]  /*2d730*/  ISETP.GT.AND P5, PT, R0, 0x180, P0 ;  /* 0x000001800000780c */ /* 0x000fc600007a4270 */
[----:B------:R-:W-:Y:S02]  /*2d740*/  F2FP.F16.F32.PACK_AB R232, RZ, R232 ;  /* 0x000000e8ffe8723e */ /* 0x000fe400000000ff */
[----:B------:R-:W-:Y:S01]  /*2d750*/  F2FP.F16.F32.PACK_AB R23, RZ, R23 ;  /* 0x00000017ff17723e */ /* 0x000fe200000000ff */
[-C--:B------:R-:W-:Y:S01]  /*2d760*/  FMUL R16, R16, R2.reuse ;  /* 0x0000000210107220 */ /* 0x080fe20000400000 */
[----:B------:R-:W-:Y:S01]  /*2d770*/  ISETP.GT.AND P6, PT, R3, 0x39, PT ;  /* 0x000000390300780c */ /* 0x000fe20003fc4270 */
[-C--:B------:R-:W-:Y:S01]  /*2d780*/  FMUL R237, R233, R2.reuse ;  /* 0x00000002e9ed7220 */ /* 0x080fe20000400000 */
[----:B------:R0:W-:Y:S01]  /*2d790*/  @P3 STG.E.U16 desc[UR46][R8.64+0x52], R232 ;  /* 0x000052e808003986 */ /* 0x0001e2000c10152e */
[C---:B------:R-:W-:Y:S01]  /*2d7a0*/  ISETP.GT.AND P2, PT, R0.reuse, 0x188, P2 ;  /* 0x000001880000780c */ /* 0x040fe20001744270 */
[----:B------:R-:W-:Y:S01]  /*2d7b0*/  FMUL R236, R235, R2 ;  /* 0x00000002ebec7220 */ /* 0x000fe20000400000 */
[C---:B------:R-:W-:Y:S01]  /*2d7c0*/  ISETP.GT.AND P0, PT, R0.reuse, 0x188, P0 ;  /* 0x000001880000780c */ /* 0x040fe20000704270 */
[----:B------:R1:W-:Y:S01]  /*2d7d0*/  @P4 STG.E.U16 desc[UR46][R4.64+0x60], R23 ;  /* 0x0000601704004986 */ /* 0x0003e2000c10152e */
[----:B------:R-:W-:-:S02]  /*2d7e0*/  ISETP.GT.AND P3, PT, R0, 0x180, P1 ;  /* 0x000001800000780c */ /* 0x000fc40000f64270 */
[----:B------:R-:W-:Y:S01]  /*2d7f0*/  ISETP.GT.AND P4, PT, R0, 0x180, P6 ;  /* 0x000001800000780c */ /* 0x000fe20003784270 */
[-C--:B------:R-:W-:Y:S01]  /*2d800*/  FMUL R233, R234, R2.reuse ;  /* 0x00000002eae97220 */ /* 0x080fe20000400000 */
[----:B------:R-:W-:Y:S01]  /*2d810*/  ISETP.GT.AND P1, PT, R0, 0x188, P1 ;  /* 0x000001880000780c */ /* 0x000fe20000f24270 */
[----:B------:R-:W-:Y:S01]  /*2d820*/  FMUL R235, R17, R2 ;  /* 0x0000000211eb7220 */ /* 0x000fe20000400000 */
[----:B0-----:R-:W-:Y:S02]  /*2d830*/  F2FP.F16.F32.PACK_AB R232, RZ, R236 ;  /* 0x000000ecffe8723e */ /* 0x001fe400000000ff */
[----:B-1----:R-:W-:Y:S01]  /*2d840*/  F2FP.F16.F32.PACK_AB R23, RZ, R16 ;  /* 0x00000010ff17723e */ /* 0x002fe200000000ff */
[----:B------:R-:W-:Y:S01]  /*2d850*/  FMUL R234, R39, R2 ;  /* 0x0000000227ea7220 */ /* 0x000fe20000400000 */
[----:B------:R-:W-:Y:S01]  /*2d860*/  F2FP.F16.F32.PACK_AB R233, RZ, R233 ;  /* 0x000000e9ffe9723e */ /* 0x000fe200000000ff */
[----:B------:R-:W2:Y:S01]  /*2d870*/  LDL.LU R16, [R1+0x1b4] ;  /* 0x0001b40001107983 */ /* 0x000ea20000300800 */
[----:B------:R-:W-:-:S03]  /*2d880*/  PRMT R236, R23, 0x7610, R236 ;  /* 0x0000761017ec7816 */ /* 0x000fc600000000ec */
[----:B------:R-:W4:Y:S04]  /*2d890*/  LDL.LU R17, [R1+0x1b8] ;  /* 0x0001b80001117983 */ /* 0x000f280000300800 */
[----:B------:R-:W4:Y:S01]  /*2d8a0*/  LDL.LU R39, [R1+0x1bc] ;  /* 0x0001bc0001277983 */ /* 0x000f220000300800 */
[----:B---3--:R-:W-:-:S05]  /*2d8b0*/  FMUL R22, R22, R2 ;  /* 0x0000000216167220 */ /* 0x008fca0000400000 */
[----:B------:R-:W-:-:S05]  /*2d8c0*/  F2FP.F16.F32.PACK_AB R22, RZ, R22 ;  /* 0x00000016ff16723e */ /* 0x000fca00000000ff */
[----:B------:R0:W-:Y:S02]  /*2d8d0*/  @P5 STG.E.U16 desc[UR46][R4.64+0x62], R22 ;  /* 0x0000621604005986 */ /* 0x0001e4000c10152e */
[----:B0-----:R-:W-:-:S04]  /*2d8e0*/  F2FP.F16.F32.PACK_AB R22, RZ, R237 ;  /* 0x000000edff16723e */ /* 0x001fc800000000ff */
[----:B------:R-:W-:Y:S02]  /*2d8f0*/  PRMT R23, R22, 0x7610, R23 ;  /* 0x0000761016177816 */ /* 0x000fe40000000017 */
[----:B------:R-:W-:Y:S01]  /*2d900*/  F2FP.F16.F32.PACK_AB R22, RZ, R235 ;  /* 0x000000ebff16723e */ /* 0x000fe200000000ff */
[----:B------:R-:W-:Y:S04]  /*2d910*/  @P2 STG.E.U16 desc[UR46][R8.64+0x60], R236 ;  /* 0x000060ec08002986 */ /* 0x000fe8000c10152e */
[----:B------:R0:W-:Y:S04]  /*2d920*/  @P0 STG.E.U16 desc[UR46][R8.64+0x62], R23 ;  /* 0x0000621708000986 */ /* 0x0001e8000c10152e */
[----:B------:R1:W-:Y:S04]  /*2d930*/  @P3 STG.E.U16 desc[UR46][R4.64+0x70], R233 ;  /* 0x000070e904003986 */ /* 0x0003e8000c10152e */
[----:B------:R3:W-:Y:S04]  /*2d940*/  @P4 STG.E.U16 desc[UR46][R4.64+0x72], R232 ;  /* 0x000072e804004986 */ /* 0x0007e8000c10152e */
[----:B0-----:R-:W2:Y:S01]  /*2d950*/  LDL.LU R23, [R1+0x184] ;  /* 0x0001840001177983 */ /* 0x001ea20000300800 */
[----:B-1----:R-:W-:-:S03]  /*2d960*/  F2FP.F16.F32.PACK_AB R233, RZ, R234 ;  /* 0x000000eaffe9723e */ /* 0x002fc600000000ff */
[----:B------:R0:W-:Y:S04]  /*2d970*/  @P1 STG.E.U16 desc[UR46][R8.64+0x70], R22 ;  /* 0x0000701608001986 */ /* 0x0001e8000c10152e */
[----:B---3--:R-:W3:Y:S04]  /*2d980*/  LDL.LU R232, [R1+0x180] ;  /* 0x0001800001e87983 */ /* 0x008ee80000300800 */
[----:B------:R-:W4:Y:S04]  /*2d990*/  LDL.LU R234, [R1+0x18c] ;  /* 0x00018c0001ea7983 */ /* 0x000f280000300800 */
[----:B0-----:R-:W4:Y:S01]  /*2d9a0*/  LDL.LU R22, [R1+0x188] ;  /* 0x0001880001167983 */ /* 0x001f220000300800 */
[----:B------:R-:W-:-:S02]  /*2d9b0*/  ISETP.GT.AND P2, PT, R3, 0x39, PT ;  /* 0x000000390300780c */ /* 0x000fc40003f44270 */
[C---:B------:R-:W-:Y:S02]  /*2d9c0*/  ISETP.GT.AND P6, PT, R3.reuse, 0x40, PT ;  /* 0x000000400300780c */ /* 0x040fe40003fc4270 */
[----:B------:R-:W-:Y:S02]  /*2d9d0*/  ISETP.GT.AND P5, PT, R3, 0x41, PT ;  /* 0x000000410300780c */ /* 0x000fe40003fa4270 */
[C---:B------:R-:W-:Y:S02]  /*2d9e0*/  ISETP.GT.AND P0, PT, R0.reuse, 0x188, P2 ;  /* 0x000001880000780c */ /* 0x040fe40001704270 */
[C---:B------:R-:W-:Y:S02]  /*2d9f0*/  ISETP.GT.AND P2, PT, R0.reuse, RZ, P6 ;  /* 0x000000ff0000720c */ /* 0x040fe40003744270 */
[C---:B------:R-:W-:Y:S02]  /*2da00*/  ISETP.GT.AND P3, PT, R0.reuse, RZ, P5 ;  /* 0x000000ff0000720c */ /* 0x040fe40002f64270 */
[----:B------:R-:W-:-:S02]  /*2da10*/  ISETP.GT.AND P4, PT, R0, 0x8, P6 ;  /* 0x000000080000780c */ /* 0x000fc40003784270 */
[----:B------:R-:W-:Y:S02]  /*2da20*/  PRMT R235, R233, 0x7610, R235 ;  /* 0x00007610e9eb7816 */ /* 0x000fe400000000eb */
[----:B------:R-:W-:-:S03]  /*2da30*/  ISETP.GT.AND P1, PT, R0, 0x8, P5 ;  /* 0x000000080000780c */ /* 0x000fc60002f24270 */
[----:B------:R0:W-:Y:S04]  /*2da40*/  @P0 STG.E.U16 desc[UR46][R8.64+0x72], R235 ;  /* 0x000072eb08000986 */ /* 0x0001e8000c10152e */
[----:B0-----:R-:W4:Y:S01]  /*2da50*/  LDL.LU R235, [R1+0x1b0] ;  /* 0x0001b00001eb7983 */ /* 0x001f220000300800 */
[-C--:B--2---:R-:W-:Y:S01]  /*2da60*/  FMUL R23, R23, R2.reuse ;  /* 0x0000000217177220 */ /* 0x084fe20000400000 */
[----:B---3--:R-:W-:-:S04]  /*2da70*/  FMUL R232, R232, R2 ;  /* 0x00000002e8e87220 */ /* 0x008fc80000400000 */
[----:B------:R-:W-:Y:S02]  /*2da80*/  F2FP.F16.F32.PACK_AB R23, RZ, R23 ;  /* 0x00000017ff17723e */ /* 0x000fe400000000ff */
[----:B------:R-:W-:Y:S01]  /*2da90*/  F2FP.F16.F32.PACK_AB R232, RZ, R232 ;  /* 0x000000e8ffe8723e */ /* 0x000fe200000000ff */
[-C--:B----4-:R-:W-:Y:S01]  /*2daa0*/  FMUL R22, R22, R2.reuse ;  /* 0x0000000216167220 */ /* 0x090fe20000400000 */
[----:B------:R-:W-:Y:S02]  /*2dab0*/  FMUL R234, R234, R2 ;  /* 0x00000002eaea7220 */ /* 0x000fe40000400000 */
[----:B------:R-:W-:Y:S02]  /*2dac0*/  PRMT R233, R232, 0x7610, R233 ;  /* 0x00007610e8e97816 */ /* 0x000fe400000000e9 */
[----:B------:R-:W-:Y:S02]  /*2dad0*/  F2FP.F16.F32.PACK_AB R22, RZ, R22 ;  /* 0x00000016ff16723e */ /* 0x000fe400000000ff */
[----:B------:R-:W-:-:S02]  /*2dae0*/  PRMT R232, R23, 0x7610, R232 ;  /* 0x0000761017e87816 */ /* 0x000fc400000000e8 */
[----:B------:R-:W-:Y:S02]  /*2daf0*/  PRMT R23, R22, 0x7610, R23 ;  /* 0x0000761016177816 */ /* 0x000fe40000000017 */
[----:B------:R-:W-:Y:S01]  /*2db00*/  F2FP.F16.F32.PACK_AB R22, RZ, R234 ;  /* 0x000000eaff16723e */ /* 0x000fe200000000ff */
[----:B------:R-:W-:Y:S04]  /*2db10*/  @P2 STG.E.U16 desc[UR46][R18.64+0x80], R233 ;  /* 0x000080e912002986 */ /* 0x000fe8000c10152e */
[----:B------:R0:W-:Y:S04]  /*2db20*/  @P3 STG.E.U16 desc[UR46][R18.64+0x82], R232 ;  /* 0x000082e812003986 */ /* 0x0001e8000c10152e */
[----:B------:R-:W2:Y:S04]  /*2db30*/  LDL.LU R234, [R1+0x1ac] ;  /* 0x0001ac0001ea7983 */ /* 0x000ea80000300800 */
[----:B------:R1:W-:Y:S01]  /*2db40*/  @P4 STG.E.U16 desc[UR46][R20.64+0x80], R23 ;  /* 0x0000801714004986 */ /* 0x0003e2000c10152e */
[----:B0-----:R-:W-:-:S03]  /*2db50*/  PRMT R232, R22, 0x7610, R232 ;  /* 0x0000761016e87816 */ /* 0x001fc600000000e8 */
[----:B-1----:R-:W3:Y:S04]  /*2db60*/  LDL.LU R23, [R1+0x194] ;  /* 0x0001940001177983 */ /* 0x002ee80000300800 */
[----:B------:R-:W4:Y:S04]  /*2db70*/  LDL.LU R22, [R1+0x190] ;  /* 0x0001900001167983 */ /* 0x000f280000300800 */
[----:B------:R0:W-:Y:S04]  /*2db80*/  @P1 STG.E.U16 desc[UR46][R20.64+0x82], R232 ;  /* 0x000082e814001986 */ /* 0x0001e8000c10152e */
[----:B0-----:R-:W2:Y:S01]  /*2db90*/  LDL.LU R232, [R1+0x198] ;  /* 0x0001980001e87983 */ /* 0x001ea20000300800 */
[----:B------:R-:W-:-:S02]  /*2dba0*/  ISETP.GT.AND P4, PT, R3, 0x48, PT ;  /* 0x000000480300780c */ /* 0x000fc40003f84270 */
[----:B------:R-:W-:Y:S02]  /*2dbb0*/  ISETP.GT.AND P3, PT, R3, 0x49, PT ;  /* 0x000000490300780c */ /* 0x000fe40003f64270 */
[C---:B------:R-:W-:Y:S02]  /*2dbc0*/  ISETP.GT.AND P0, PT, R0.reuse, RZ, P4 ;  /* 0x000000ff0000720c */ /* 0x040fe40002704270 */
[C---:B------:R-:W-:Y:S02]  /*2dbd0*/  ISETP.GT.AND P2, PT, R0.reuse, RZ, P3 ;  /* 0x000000ff0000720c */ /* 0x040fe40001f44270 */
[----:B------:R-:W-:Y:S01]  /*2dbe0*/  ISETP.GT.AND P1, PT, R0, 0x8, P4 ;  /* 0x000000080000780c */ /* 0x000fe20002724270 */
[-C--:B---3--:R-:W-:Y:S01]  /*2dbf0*/  FMUL R23, R23, R2.reuse ;  /* 0x0000000217177220 */ /* 0x088fe20000400000 */
[----:B----4-:R-:W-:-:S04]  /*2dc00*/  FMUL R22, R22, R2 ;  /* 0x0000000216167220 */ /* 0x010fc80000400000 */
[----:B------:R-:W-:Y:S02]  /*2dc10*/  F2FP.F16.F32.PACK_AB R23, RZ, R23 ;  /* 0x00000017ff17723e */ /* 0x000fe400000000ff */
[----:B------:R-:W-:-:S04]  /*2dc20*/  F2FP.F16.F32.PACK_AB R22, RZ, R22 ;  /* 0x00000016ff16723e */ /* 0x000fc800000000ff */
[----:B------:R-:W-:Y:S01]  /*2dc30*/  PRMT R233, R22, 0x7610, R233 ;  /* 0x0000761016e97816 */ /* 0x000fe200000000e9 */
[----:B--2---:R-:W-:-:S04]  /*2dc40*/  FMUL R232, R232, R2 ;  /* 0x00000002e8e87220 */ /* 0x004fc80000400000 */
[----:B------:R-:W-:Y:S01]  /*2dc50*/  @P0 STG.E.U16 desc[UR46][R18.64+0x90], R233 ;  /* 0x000090e912000986 */ /* 0x000fe2000c10152e */
[----:B------:R-:W-:-:S03]  /*2dc60*/  F2FP.F16.F32.PACK_AB R22, RZ, R232 ;  /* 0x000000e8ff16723e */ /* 0x000fc600000000ff */
[----:B------:R0:W-:Y:S04]  /*2dc70*/  @P2 STG.E.U16 desc[UR46][R18.64+0x92], R23 ;  /* 0x0000921712002986 */ /* 0x0001e8000c10152e */
[----:B------:R1:W-:Y:S04]  /*2dc80*/  @P1 STG.E.U16 desc[UR46][R20.64+0x90], R22 ;  /* 0x0000901614001986 */ /* 0x0003e8000c10152e */
[----:B0-----:R-:W2:Y:S04]  /*2dc90*/  LDL.LU R23, [R1+0x19c] ;  /* 0x00019c0001177983 */ /* 0x001ea80000300800 */
[----:B-1----:R-:W3:Y:S01]  /*2dca0*/  LDL.LU R22, [R1+0x1a0] ;  /* 0x0001a00001167983 */ /* 0x002ee20000300800 */
[-C--:B--2---:R-:W-:Y:S01]  /*2dcb0*/  FMUL R23, R23, R2.reuse ;  /* 0x0000000217177220 */ /* 0x084fe20000400000 */
[----:B---3--:R-:W-:-:S04]  /*2dcc0*/  FMUL R22, R22, R2 ;  /* 0x0000000216167220 */ /* 0x008fc80000400000 */
[----:B------:R-:W-:Y:S02]  /*2dcd0*/  F2FP.F16.F32.PACK_AB R23, RZ, R23 ;  /* 0x00000017ff17723e */ /* 0x000fe400000000ff */
[----:B------:R-:W-:Y:S02]  /*2dce0*/  F2FP.F16.F32.PACK_AB R22, RZ, R22 ;  /* 0x00000016ff16723e */ /* 0x000fe400000000ff */
[----:B------:R-:W-:Y:S02]  /*2dcf0*/  PRMT R232, R23, 0x7610, R232 ;  /* 0x0000761017e87816 */ /* 0x000fe400000000e8 */
[----:B------:R-:W-:Y:S02]  /*2dd00*/  PRMT R23, R22, 0x7610, R23 ;  /* 0x0000761016177816 */ /* 0x000fe40000000017 */
[----:B------:R-:W2:Y:S01]  /*2dd10*/  LDL.LU R22, [R1+0x1a4] ;  /* 0x0001a40001167983 */ /* 0x000ea20000300800 */
[----:B------:R-:W-:Y:S02]  /*2dd20*/  ISETP.GT.AND P2, PT, R3, 0x50, PT ;  /* 0x000000500300780c */ /* 0x000fe40003f44270 */
[----:B------:R-:W-:-:S02]  /*2dd30*/  ISETP.GT.AND P0, PT, R0, 0x8, P3 ;  /* 0x000000080000780c */ /* 0x000fc40001f04270 */
[----:B------:R-:W-:-:S11]  /*2dd40*/  ISETP.GT.AND P1, PT, R0, RZ, P2 ;  /* 0x000000ff0000720c */ /* 0x000fd60001724270 */
[----:B------:R-:W-:Y:S04]  /*2dd50*/  @P0 STG.E.U16 desc[UR46][R20.64+0x92], R232 ;  /* 0x000092e814000986 */ /* 0x000fe8000c10152e */
[----:B------:R0:W-:Y:S01]  /*2dd60*/  @P1 STG.E.U16 desc[UR46][R18.64+0xa0], R23 ;  /* 0x0000a01712001986 */ /* 0x0001e2000c10152e */
[----:B--2---:R-:W-:-:S05]  /*2dd70*/  FMUL R22, R22, R2 ;  /* 0x0000000216167220 */ /* 0x004fca0000400000 */
[----:B------:R-:W-:-:S04]  /*2dd80*/  F2FP.F16.F32.PACK_AB R22, RZ, R22 ;  /* 0x00000016ff16723e */ /* 0x000fc800000000ff */
[----:B0-----:R-:W-:Y:S02]  /*2dd90*/  PRMT R23, R22, 0x7610, R23 ;  /* 0x0000761016177816 */ /* 0x001fe40000000017 */
[----:B------:R-:W2:Y:S01]  /*2dda0*/  LDL.LU R22, [R1+0x1a8] ;  /* 0x0001a80001167983 */ /* 0x000ea20000300800 */
[----:B------:R-:W-:-:S04]  /*2ddb0*/  ISETP.GT.AND P0, PT, R3, 0x51, PT ;  /* 0x000000510300780c */ /* 0x000fc80003f04270 */
[----:B------:R-:W-:-:S13]  /*2ddc0*/  ISETP.GT.AND P1, PT, R0, RZ, P0 ;  /* 0x000000ff0000720c */ /* 0x000fda0000724270 */
[----:B------:R0:W-:Y:S01]  /*2ddd0*/  @P1 STG.E.U16 desc[UR46][R18.64+0xa2], R23 ;  /* 0x0000a21712001986 */ /* 0x0001e2000c10152e */
[----:B------:R-:W-:Y:S01]  /*2dde0*/  ISETP.GT.AND P1, PT, R0, 0x8, P2 ;  /* 0x000000080000780c */ /* 0x000fe20001724270 */
[----:B--2---:R-:W-:-:S05]  /*2ddf0*/  FMUL R22, R22, R2 ;  /* 0x0000000216167220 */ /* 0x004fca0000400000 */
[----:B------:R-:W-:-:S04]  /*2de00*/  F2FP.F16.F32.PACK_AB R22, RZ, R22 ;  /* 0x00000016ff16723e */ /* 0x000fc800000000ff */
[----:B0-----:R-:W-:Y:S01]  /*2de10*/  PRMT R23, R22, 0x7610, R23 ;  /* 0x0000761016177816 */ /* 0x001fe20000000017 */
[----:B------:R-:W-:-:S04]  /*2de20*/  FMUL R22, R234, R2 ;  /* 0x00000002ea167220 */ /* 0x000fc80000400000 */
[----:B------:R0:W-:Y:S01]  /*2de30*/  @P1 STG.E.U16 desc[UR46][R20.64+0xa0], R23 ;  /* 0x0000a01714001986 */ /* 0x0001e2000c10152e */
[----:B------:R-:W-:Y:S02]  /*2de40*/  ISETP.GT.AND P1, PT, R0, 0x8, P0 ;  /* 0x000000080000780c */ /* 0x000fe40000724270 */
[----:B------:R-:W-:-:S04]  /*2de50*/  F2FP.F16.F32.PACK_AB R22, RZ, R22 ;  /* 0x00000016ff16723e */ /* 0x000fc800000000ff */
[----:B------:R-:W-:-:S07]  /*2de60*/  PRMT R232, R22, 0x7610, R232 ;  /* 0x0000761016e87816 */ /* 0x000fce00000000e8 */
[----:B------:R1:W-:Y:S01]  /*2de70*/  @P1 STG.E.U16 desc[UR46][R20.64+0xa2], R232 ;  /* 0x0000a2e814001986 */ /* 0x0003e2000c10152e */
[----:B------:R-:W-:Y:S01]  /*2de80*/  ISETP.GT.AND P1, PT, R3, 0x58, PT ;  /* 0x000000580300780c */ /* 0x000fe20003f24270 */
[----:B0-----:R-:W-:-:S03]  /*2de90*/  FMUL R23, R235, R2 ;  /* 0x00000002eb177220 */ /* 0x001fc60000400000 */
[----:B------:R-:W-:Y:S02]  /*2dea0*/  ISETP.GT.AND P6, PT, R0, RZ, P1 ;  /* 0x000000ff0000720c */ /* 0x000fe40000fc4270 */
[----:B------:R-:W-:Y:S01]  /*2deb0*/  F2FP.F16.F32.PACK_AB R22, RZ, R23 ;  /* 0x00000017ff16723e */ /* 0x000fe200000000ff */
[----:B-1----:R-:W2:Y:S04]  /*2dec0*/  LDL.LU R232, [R1+0x168] ;  /* 0x0001680001e87983 */ /* 0x002ea80000300800 */
[----:B------:R-:W3:Y:S06]  /*2ded0*/  LDL.LU R234, [R1+0x16c] ;  /* 0x00016c0001ea7983 */ /* 0x000eec0000300800 */
[----:B------:R0:W-:Y:S01]  /*2dee0*/  @P6 STG.E.U16 desc[UR46][R18.64+0xb0], R22 ;  /* 0x0000b01612006986 */ /* 0x0001e2000c10152e */
[----:B------:R-:W-:-:S03]  /*2def0*/  ISETP.GT.AND P6, PT, R3, 0x59, PT ;  /* 0x000000590300780c */ /* 0x000fc60003fc4270 */
[----:B------:R-:W4:Y:S01]  /*2df00*/  LDL.LU R235, [R1+0x170] ;  /* 0x0001700001eb7983 */ /* 0x000f220000300800 */
[----:B------:R-:W-:Y:S01]  /*2df10*/  ISETP.GT.AND P6, PT, R0, RZ, P6 ;  /* 0x000000ff0000720c */ /* 0x000fe200037c4270 */
        /* <DEDUP_REMOVED lines=13> */
[----:B------:R-:W-:-:S07]  /*2dff0*/  F2FP.F16.F32.PACK_AB R22, RZ, R22 ;  /* 0x00000016ff16723e */ /* 0x000fce00000000ff */
[----:B------:R0:W-:Y:S04]  /*2e000*/  @P6 STG.E.U16 desc[UR46][R20.64+0xb2], R22 ;  /* 0x0000b21614006986 */ /* 0x0001e8000c10152e */
[----:B0-----:R-:W2:Y:S01]  /*2e010*/  LDL.LU R22, [R1+0x140] ;  /* 0x0001400001167983 */ /* 0x001ea20000300800 */
[----:B------:R-:W-:-:S04]  /*2e020*/  ISETP.GT.AND P6, PT, R3, 0x40, PT ;  /* 0x000000400300780c */ /* 0x000fc80003fc4270 */
[----:B------:R-:W-:Y:S01]  /*2e030*/  ISETP.GT.AND P6, PT, R0, 0x80, P6 ;  /* 0x000000800000780c */ /* 0x000fe200037c4270 */
[----:B--2---:R-:W-:-:S05]  /*2e040*/  FMUL R22, R22, R2 ;  /* 0x0000000216167220 */ /* 0x004fca0000400000 */
[----:B------:R-:W-:-:S07]  /*2e050*/  F2FP.F16.F32.PACK_AB R22, RZ, R22 ;  /* 0x00000016ff16723e */ /* 0x000fce00000000ff */
[----:B------:R0:W-:Y:S04]  /*2e060*/  @P6 STG.E.U16 desc[UR46][R10.64+0x80], R22 ;  /* 0x000080160a006986 */ /* 0x0001e8000c10152e */
[----:B0-----:R-:W2:Y:S01]  /*2e070*/  LDL.LU R22, [R1+0x144] ;  /* 0x0001440001167983 */ /* 0x001ea20000300800 */
[----:B------:R-:W-:Y:S01]  /*2e080*/  ISETP.GT.AND P6, PT, R0, 0x80, P5 ;  /* 0x000000800000780c */ /* 0x000fe20002fc4270 */
[----:B--2---:R-:W-:-:S05]  /*2e090*/  FMUL R22, R22, R2 ;  /* 0x0000000216167220 */ /* 0x004fca0000400000 */
        /* <DEDUP_REMOVED lines=42> */
[----:B------:R0:W-:Y:S01]  /*2e340*/  @P6 STG.E.U16 desc[UR46][R10.64+0xa2], R22 ;  /* 0x0000a2160a006986 */ /* 0x0001e2000c10152e */
[----:B------:R-:W-:Y:S01]  /*2e350*/  ISETP.GT.AND P6, PT, R0, 0x88, P2 ;  /* 0x000000880000780c */ /* 0x000fe200017c4270 */
[----:B0-----:R-:W-:Y:S02]  /*2e360*/  FMUL R22, R232, R2 ;  /* 0x00000002e8167220 */ /* 0x001fe40000400000 */
[----:B------:R-:W2:Y:S03]  /*2e370*/  LDL.LU R232, [R1+0x128] ;  /* 0x0001280001e87983 */ /* 0x000ea60000300800 */
[----:B------:R-:W-:-:S07]  /*2e380*/  F2FP.F16.F32.PACK_AB R22, RZ, R22 ;  /* 0x00000016ff16723e */ /* 0x000fce00000000ff */
[----:B------:R3:W-:Y:S01]  /*2e390*/  @P6 STG.E.U16 desc[UR46][R14.64+0xa0], R22 ;  /* 0x0000a0160e006986 */ /* 0x0007e2000c10152e */
[----:B------:R-:W-:Y:S01]  /*2e3a0*/  ISETP.GT.AND P6, PT, R0, 0x88, P0 ;  /* 0x000000880000780c */ /* 0x000fe200007c4270 */
[----:B---3--:R-:W-:Y:S02]  /*2e3b0*/  FMUL R22, R234, R2 ;  /* 0x00000002ea167220 */ /* 0x008fe40000400000 */
[----:B------:R-:W3:Y:S03]  /*2e3c0*/  LDL.LU R234, [R1+0x12c] ;  /* 0x00012c0001ea7983 */ /* 0x000ee60000300800 */
[----:B------:R-:W-:-:S07]  /*2e3d0*/  F2FP.F16.F32.PACK_AB R22, RZ, R22 ;  /* 0x00000016ff16723e */ /* 0x000fce00000000ff */
[----:B------:R4:W-:Y:S01]  /*2e3e0*/  @P6 STG.E.U16 desc[UR46][R14.64+0xa2], R22 ;  /* 0x0000a2160e006986 */ /* 0x0009e2000c10152e */
[----:B------:R-:W-:Y:S01]  /*2e3f0*/  ISETP.GT.AND P6, PT, R0, 0x80, P1 ;  /* 0x000000800000780c */ /* 0x000fe20000fc4270 */
[----:B----4-:R-:W-:Y:S02]  /*2e400*/  FMUL R22, R235, R2 ;  /* 0x00000002eb167220 */ /* 0x010fe40000400000 */
        /* <DEDUP_REMOVED lines=78> */
[----:B---3--:R-:W-:-:S05]  /*2e8f0*/  FMUL R22, R234, R2 ;  /* 0x00000002ea167220 */ /* 0x008fca0000400000 */
[----:B------:R-:W-:-:S07]  /*2e900*/  F2FP.F16.F32.PACK_AB R22, RZ, R22 ;  /* 0x00000016ff16723e */ /* 0x000fce00000000ff */
[----:B------:R4:W-:Y:S01]  /*2e910*/  @P6 STG.E.U16 desc[UR46][R12.64+0xa2], R22 ;  /* 0x0000a2160c006986 */ /* 0x0009e2000c10152e */
[----:B------:R-:W-:Y:S01]  /*2e920*/  ISETP.GT.AND P6, PT, R0, 0x100, P1 ;  /* 0x000001000000780c */ /* 0x000fe20000fc4270 */
[----:B----4-:R-:W-:-:S05]  /*2e930*/  FMUL R22, R235, R2 ;  /* 0x00000002eb167220 */ /* 0x010fca0000400000 */
[----:B------:R-:W-:-:S07]  /*2e940*/  F2FP.F16.F32.PACK_AB R22, RZ, R22 ;  /* 0x00000016ff16723e */ /* 0x000fce00000000ff */
[----:B------:R0:W-:Y:S01]  /*2e950*/  @P6 STG.E.U16 desc[UR46][R6.64+0xb0], R22 ;  /* 0x0000b01606006986 */ /* 0x0001e2000c10152e */
[----:B------:R-:W-:-:S04]  /*2e960*/  ISETP.GT.AND P6, PT, R3, 0x59, PT ;  /* 0x000000590300780c */ /* 0x000fc80003fc4270 */
        /* <DEDUP_REMOVED lines=16> */
[----:B------:R-:W4:Y:S04]  /*2ea70*/  LDL.LU R234, [R1+0xfc] ;  /* 0x0000fc0001ea7983 */ /* 0x000f280000300800 */
        /* <DEDUP_REMOVED lines=26> */
[----:B0-----:R-:W3:Y:S01]  /*2ec20*/  LDL.LU R23, [R1+0xd4] ;  /* 0x0000d40001177983 */ /* 0x001ee20000300800 */
[----:B--2---:R-:W-:-:S05]  /*2ec30*/  FMUL R22, R22, R2 ;  /* 0x0000000216167220 */ /* 0x004fca0000400000 */
[----:B------:R-:W-:-:S05]  /*2ec40*/  F2FP.F16.F32.PACK_AB R22, RZ, R22 ;  /* 0x00000016ff16723e */ /* 0x000fca00000000ff */
[----:B------:R0:W-:Y:S04]  /*2ec50*/  @P5 STG.E.U16 desc[UR46][R4.64+0x90], R22 ;  /* 0x0000901604005986 */ /* 0x0001e8000c10152e */
[----:B0-----:R-:W2:Y:S01]  /*2ec60*/  LDL.LU R22, [R1+0xd8] ;  /* 0x0000d80001167983 */ /* 0x001ea20000300800 */
[----:B---3--:R-:W-:Y:S01]  /*2ec70*/  FMUL R23, R23, R2 ;  /* 0x0000000217177220 */ /* 0x008fe20000400000 */
[C---:B------:R-:W-:Y:S02]  /*2ec80*/  ISETP.GT.AND P5, PT, R0.reuse, 0x180, P3 ;  /* 0x000001800000780c */ /* 0x040fe40001fa4270 */
[----:B------:R-:W-:Y:S02]  /*2ec90*/  ISETP.GT.AND P4, PT, R0, 0x188, P4 ;  /* 0x000001880000780c */ /* 0x000fe40002784270 */
[----:B------:R-:W-:-:S04]  /*2eca0*/  F2FP.F16.F32.PACK_AB R23, RZ, R23 ;  /* 0x00000017ff17723e */ /* 0x000fc800000000ff */
[----:B------:R-:W-:Y:S02]  /*2ecb0*/  PRMT R233, R23, 0x7610, R233 ;  /* 0x0000761017e97816 */ /* 0x000fe400000000e9 */
[----:B------:R-:W3:Y:S04]  /*2ecc0*/  LDL.LU R23, [R1+0xe0] ;  /* 0x0000e00001177983 */ /* 0x000ee80000300800 */
[----:B------:R0:W-:Y:S04]  /*2ecd0*/  @P5 STG.E.U16 desc[UR46][R4.64+0x92], R233 ;  /* 0x000092e904005986 */ /* 0x0001e8000c10152e */
[----:B0-----:R-:W4:Y:S01]  /*2ece0*/  LDL.LU R233, [R1+0xf0] ;  /* 0x0000f00001e97983 */ /* 0x001f220000300800 */
[----:B--2---:R-:W-:-:S05]  /*2ecf0*/  FMUL R22, R22, R2 ;  /* 0x0000000216167220 */ /* 0x004fca0000400000 */
[----:B------:R-:W-:-:S05]  /*2ed00*/  F2FP.F16.F32.PACK_AB R22, RZ, R22 ;  /* 0x00000016ff16723e */ /* 0x000fca00000000ff */
[----:B------:R0:W-:Y:S04]  /*2ed10*/  @P4 STG.E.U16 desc[UR46][R8.64+0x90], R22 ;  /* 0x0000901608004986 */ /* 0x0001e8000c10152e */
[----:B0-----:R-:W2:Y:S01]  /*2ed20*/  LDL.LU R22, [R1+0xe4] ;  /* 0x0000e40001167983 */ /* 0x001ea20000300800 */
[C---:B------:R-:W-:Y:S02]  /*2ed30*/  ISETP.GT.AND P3, PT, R0.reuse, 0x188, P3 ;  /* 0x000001880000780c */ /* 0x040fe40001f64270 */
[----:B------:R-:W-:Y:S01]  /*2ed40*/  ISETP.GT.AND P4, PT, R0, 0x180, P2 ;  /* 0x000001800000780c */ /* 0x000fe20001784270 */
[-C--:B------:R-:W-:Y:S01]  /*2ed50*/  FMUL R232, R232, R2.reuse ;  /* 0x00000002e8e87220 */ /* 0x080fe20000400000 */
[----:B---3--:R-:W-:Y:S01]  /*2ed60*/  FMUL R23, R23, R2 ;  /* 0x0000000217177220 */ /* 0x008fe20000400000 */
[----:B------:R-:W-:-:S03]  /*2ed70*/  ISETP.GT.AND P5, PT, R0, 0x180, P0 ;  /* 0x000001800000780c */ /* 0x000fc600007a4270 */
[----:B------:R-:W-:Y:S02]  /*2ed80*/  F2FP.F16.F32.PACK_AB R232, RZ, R232 ;  /* 0x000000e8ffe8723e */ /* 0x000fe400000000ff */
[----:B------:R-:W-:Y:S01]  /*2ed90*/  F2FP.F16.F32.PACK_AB R23, RZ, R23 ;  /* 0x00000017ff17723e */ /* 0x000fe200000000ff */
[-C--:B------:R-:W-:Y:S01]  /*2eda0*/  FMUL R16, R16, R2.reuse ;  /* 0x0000000210107220 */ /* 0x080fe20000400000 */
[----:B------:R-:W-:Y:S01]  /*2edb0*/  ISETP.GT.AND P6, PT, R3, 0x59, PT ;  /* 0x000000590300780c */ /* 0x000fe20003fc4270 */
[-C--:B----4-:R-:W-:Y:S01]  /*2edc0*/  FMUL R237, R39, R2.reuse ;  /* 0x0000000227ed7220 */ /* 0x090fe20000400000 */
[----:B------:R0:W-:Y:S01]  /*2edd0*/  @P3 STG.E.U16 desc[UR46][R8.64+0x92], R232 ;  /* 0x000092e808003986 */ /* 0x0001e2000c10152e */
[C---:B------:R-:W-:Y:S01]  /*2ede0*/  ISETP.GT.AND P2, PT, R0.reuse, 0x188, P2 ;  /* 0x000001880000780c */ /* 0x040fe20001744270 */
[----:B------:R-:W-:Y:S01]  /*2edf0*/  FMUL R236, R17, R2 ;  /* 0x0000000211ec7220 */ /* 0x000fe20000400000 */
[C---:B------:R-:W-:Y:S01]  /*2ee00*/  ISETP.GT.AND P0, PT, R0.reuse, 0x188, P0 ;  /* 0x000001880000780c */ /* 0x040fe20000704270 */
[----:B------:R1:W-:Y:S01]  /*2ee10*/  @P4 STG.E.U16 desc[UR46][R4.64+0xa0], R23 ;  /* 0x0000a01704004986 */ /* 0x0003e2000c10152e */
[----:B------:R-:W-:-:S02]  /*2ee20*/  ISETP.GT.AND P3, PT, R0, 0x180, P1 ;  /* 0x000001800000780c */ /* 0x000fc40000f64270 */
[C---:B------:R-:W-:Y:S01]  /*2ee30*/  ISETP.GT.AND P4, PT, R0.reuse, 0x180, P6 ;  /* 0x000001800000780c */ /* 0x040fe20003784270 */
[-C--:B------:R-:W-:Y:S01]  /*2ee40*/  FMUL R233, R233, R2.reuse ;  /* 0x00000002e9e97220 */ /* 0x080fe20000400000 */
[----:B------:R-:W-:Y:S01]  /*2ee50*/  ISETP.GT.AND P1, PT, R0, 0x188, P1 ;  /* 0x000001880000780c */ /* 0x000fe20000f24270 */
[-C--:B------:R-:W-:Y:S01]  /*2ee60*/  FMUL R235, R235, R2.reuse ;  /* 0x00000002ebeb7220 */ /* 0x080fe20000400000 */
[----:B------:R-:W-:Y:S01]  /*2ee70*/  FMUL R234, R234, R2 ;  /* 0x00000002eaea7220 */ /* 0x000fe20000400000 */
[----:B0-----:R-:W-:Y:S01]  /*2ee80*/  F2FP.F16.F32.PACK_AB R232, RZ, R236 ;  /* 0x000000ecffe8723e */ /* 0x001fe200000000ff */
[----:B------:R-:W3:Y:S01]  /*2ee90*/  LDL.LU R39, [R1+0x400] ;  /* 0x0004000001277983 */ /* 0x000ee20000300800 */
[----:B-1----:R-:W-:-:S03]  /*2eea0*/  F2FP.F16.F32.PACK_AB R23, RZ, R16 ;  /* 0x00000010ff17723e */ /* 0x002fc600000000ff */
[----:B------:R0:W5:Y:S01]  /*2eeb0*/  LDL.LU R17, [R1+0x3fc] ;  /* 0x0003fc0001117983 */ /* 0x0001620000300800 */
[----:B------:R-:W-:Y:S02]  /*2eec0*/  F2FP.F16.F32.PACK_AB R233, RZ, R233 ;  /* 0x000000e9ffe9723e */ /* 0x000fe400000000ff */
[----:B------:R-:W-:Y:S01]  /*2eed0*/  PRMT R236, R23, 0x7610, R236 ;  /* 0x0000761017ec7816 */ /* 0x000fe200000000ec */
[----:B------:R0:W5:Y:S01]  /*2eee0*/  LDL.LU R16, [R1+0x3f8] ;  /* 0x0003f80001107983 */ /* 0x0001620000300800 */
[----:B--2---:R-:W-:-:S05]  /*2eef0*/  FMUL R22, R22, R2 ;  /* 0x0000000216167220 */ /* 0x004fca0000400000 */
[----:B------:R-:W-:-:S05]  /*2ef00*/  F2FP.F16.F32.PACK_AB R22, RZ, R22 ;  /* 0x00000016ff16723e */ /* 0x000fca00000000ff */
[----:B------:R1:W-:Y:S02]  /*2ef10*/  @P5 STG.E.U16 desc[UR46][R4.64+0xa2], R22 ;  /* 0x0000a21604005986 */ /* 0x0003e4000c10152e */
[----:B-1----:R-:W-:-:S04]  /*2ef20*/  F2FP.F16.F32.PACK_AB R22, RZ, R237 ;  /* 0x000000edff16723e */ /* 0x002fc800000000ff */
[----:B------:R-:W-:Y:S02]  /*2ef30*/  PRMT R23, R22, 0x7610, R23 ;  /* 0x0000761016177816 */ /* 0x000fe40000000017 */
[----:B------:R-:W-:Y:S01]  /*2ef40*/  F2FP.F16.F32.PACK_AB R22, RZ, R235 ;  /* 0x000000ebff16723e */ /* 0x000fe200000000ff */
[----:B------:R-:W-:Y:S04]  /*2ef50*/  @P2 STG.E.U16 desc[UR46][R8.64+0xa0], R236 ;  /* 0x0000a0ec08002986 */ /* 0x000fe8000c10152e */
[----:B------:R1:W-:Y:S04]  /*2ef60*/  @P0 STG.E.U16 desc[UR46][R8.64+0xa2], R23 ;  /* 0x0000a21708000986 */ /* 0x0003e8000c10152e */
[----:B------:R2:W-:Y:S04]  /*2ef70*/  @P3 STG.E.U16 desc[UR46][R4.64+0xb0], R233 ;  /* 0x0000b0e904003986 */ /* 0x0005e8000c10152e */
[----:B------:R4:W-:Y:S04]  /*2ef80*/  @P4 STG.E.U16 desc[UR46][R4.64+0xb2], R232 ;  /* 0x0000b2e804004986 */ /* 0x0009e8000c10152e */
[----:B-1----:R-:W3:Y:S01]  /*2ef90*/  LDL.LU R23, [R1+0x84] ;  /* 0x0000840001177983 */ /* 0x002ee20000300800 */
[----:B--2---:R-:W-:-:S03]  /*2efa0*/  F2FP.F16.F32.PACK_AB R233, RZ, R234 ;  /* 0x000000eaffe9723e */ /* 0x004fc600000000ff */
[----:B------:R1:W-:Y:S04]  /*2efb0*/  @P1 STG.E.U16 desc[UR46][R8.64+0xb0], R22 ;  /* 0x0000b01608001986 */ /* 0x0003e8000c10152e */
[----:B----4-:R-:W2:Y:S04]  /*2efc0*/  LDL.LU R232, [R1+0x80] ;  /* 0x0000800001e87983 */ /* 0x010ea80000300800 */
[----:B------:R-:W4:Y:S04]  /*2efd0*/  LDL.LU R234, [R1+0x8c] ;  /* 0x00008c0001ea7983 */ /* 0x000f280000300800 */
[----:B-1----:R-:W4:Y:S01]  /*2efe0*/  LDL.LU R22, [R1+0x88] ;  /* 0x0000880001167983 */ /* 0x002f220000300800 */
        /* <DEDUP_REMOVED lines=10> */
[----:B-1----:R-:W4:Y:S01]  /*2f090*/  LDL.LU R235, [R1+0xbc] ;  /* 0x0000bc0001eb7983 */ /* 0x002f220000300800 */
[-C--:B---3--:R-:W-:Y:S01]  /*2f0a0*/  FMUL R23, R23, R2.reuse ;  /* 0x0000000217177220 */ /* 0x088fe20000400000 */
[----:B--2---:R-:W-:-:S04]  /*2f0b0*/  FMUL R232, R232, R2 ;  /* 0x00000002e8e87220 */ /* 0x004fc80000400000 */
        /* <DEDUP_REMOVED lines=13> */
[----:B-1----:R-:W-:-:S03]  /*2f190*/  PRMT R232, R22, 0x7610, R232 ;  /* 0x0000761016e87816 */ /* 0x002fc600000000e8 */
[----:B---3--:R-:W3:Y:S04]  /*2f1a0*/  LDL.LU R23, [R1+0x94] ;  /* 0x0000940001177983 */ /* 0x008ee80000300800 */
[----:B------:R-:W4:Y:S04]  /*2f1b0*/  LDL.LU R22, [R1+0x90] ;  /* 0x0000900001167983 */ /* 0x000f280000300800 */
[----:B------:R1:W-:Y:S04]  /*2f1c0*/  @P1 STG.E.U16 desc[UR46][R20.64+0xc2], R232 ;  /* 0x0000c2e814001986 */ /* 0x0003e8000c10152e */
[----:B-1----:R-:W2:Y:S01]  /*2f1d0*/  LDL.LU R232, [R1+0x98] ;  /* 0x0000980001e87983 */ /* 0x002ea20000300800 */
[----:B------:R-:W-:-:S02]  /*2f1e0*/  ISETP.GT.AND P4, PT, R3, 0x68, PT ;  /* 0x000000680300780c */ /* 0x000fc40003f84270 */
[----:B------:R-:W-:Y:S02]  /*2f1f0*/  ISETP.GT.AND P3, PT, R3, 0x69, PT ;  /* 0x000000690300780c */ /* 0x000fe40003f64270 */
[C---:B------:R-:W-:Y:S02]  /*2f200*/  ISETP.GT.AND P0, PT, R0.reuse, RZ, P4 ;  /* 0x000000ff0000720c */ /* 0x040fe40002704270 */
[C---:B------:R-:W-:Y:S02]  /*2f210*/  ISETP.GT.AND P2, PT, R0.reuse, RZ, P3 ;  /* 0x000000ff0000720c */ /* 0x040fe40001f44270 */
[----:B------:R-:W-:Y:S01]  /*2f220*/  ISETP.GT.AND P1, PT, R0, 0x8, P4 ;  /* 0x000000080000780c */ /* 0x000fe20002724270 */
[-C--:B----4-:R-:W-:Y:S01]  /*2f230*/  FMUL R22, R22, R2.reuse ;  /* 0x0000000216167220 */ /* 0x090fe20000400000 */
[----:B---3--:R-:W-:-:S04]  /*2f240*/  FMUL R23, R23, R2 ;  /* 0x0000000217177220 */ /* 0x008fc80000400000 */
[----:B------:R-:W-:Y:S02]  /*2f250*/  F2FP.F16.F32.PACK_AB R22, RZ, R22 ;  /* 0x00000016ff16723e */ /* 0x000fe400000000ff */
[----:B------:R-:W-:Y:S02]  /*2f260*/  F2FP.F16.F32.PACK_AB R23, RZ, R23 ;  /* 0x00000017ff17723e */ /* 0x000fe400000000ff */
[----:B------:R-:W-:Y:S01]  /*2f270*/  PRMT R233, R22, 0x7610, R233 ;  /* 0x0000761016e97816 */ /* 0x000fe200000000e9 */
[----:B--2---:R-:W-:-:S04]  /*2f280*/  FMUL R232, R232, R2 ;  /* 0x00000002e8e87220 */ /* 0x004fc80000400000 */
[----:B------:R1:W-:Y:S01]  /*2f290*/  @P0 STG.E.U16 desc[UR46][R18.64+0xd0], R233 ;  /* 0x0000d0e912000986 */ /* 0x0003e2000c10152e */
[----:B------:R-:W-:-:S03]  /*2f2a0*/  F2FP.F16.F32.PACK_AB R22, RZ, R232 ;  /* 0x000000e8ff16723e */ /* 0x000fc600000000ff */
[----:B------:R2:W-:Y:S04]  /*2f2b0*/  @P2 STG.E.U16 desc[UR46][R18.64+0xd2], R23 ;  /* 0x0000d21712002986 */ /* 0x0005e8000c10152e */
[----:B------:R3:W-:Y:S04]  /*2f2c0*/  @P1 STG.E.U16 desc[UR46][R20.64+0xd0], R22 ;  /* 0x0000d01614001986 */ /* 0x0007e8000c10152e */
[----:B-1----:R-:W4:Y:S04]  /*2f2d0*/  LDL.LU R233, [R1+0xb4] ;  /* 0x0000b40001e97983 */ /* 0x002f280000300800 */
[----:B--2---:R-:W2:Y:S04]  /*2f2e0*/  LDL.LU R23, [R1+0x9c] ;  /* 0x00009c0001177983 */ /* 0x004ea80000300800 */
[----:B---3--:R-:W3:Y:S01]  /*2f2f0*/  LDL.LU R22, [R1+0xa0] ;  /* 0x0000a00001167983 */ /* 0x008ee20000300800 */
        /* <DEDUP_REMOVED lines=14> */
[----:B-1----:R-:W-:Y:S02]  /*2f3e0*/  PRMT R23, R22, 0x7610, R23 ;  /* 0x0000761016177816 */ /* 0x002fe40000000017 */
[----:B------:R-:W2:Y:S01]  /*2f3f0*/  LDL.LU R22, [R1+0xa8] ;  /* 0x0000a80001167983 */ /* 0x000ea20000300800 */
[----:B------:R-:W-:-:S04]  /*2f400*/  ISETP.GT.AND P0, PT, R3, 0x71, PT ;  /* 0x000000710300780c */ /* 0x000fc80003f04270 */
[----:B------:R-:W-:-:S13]  /*2f410*/  ISETP.GT.AND P1, PT, R0, RZ, P0 ;  /* 0x000000ff0000720c */ /* 0x000fda0000724270 */
[----:B------:R1:W-:Y:S01]  /*2f420*/  @P1 STG.E.U16 desc[UR46][R18.64+0xe2], R23 ;  /* 0x0000e21712001986 */ /* 0x0003e2000c10152e */
[----:B------:R-:W-:Y:S01]  /*2f430*/  ISETP.GT.AND P1, PT, R0, 0x8, P2 ;  /* 0x000000080000780c */ /* 0x000fe20001724270 */
[----:B--2---:R-:W-:-:S05]  /*2f440*/  FMUL R22, R22, R2 ;  /* 0x0000000216167220 */ /* 0x004fca0000400000 */
[----:B------:R-:W-:-:S04]  /*2f450*/  F2FP.F16.F32.PACK_AB R22, RZ, R22 ;  /* 0x00000016ff16723e */ /* 0x000fc800000000ff */
[----:B-1----:R-:W-:Y:S02]  /*2f460*/  PRMT R23, R22, 0x7610, R23 ;  /* 0x0000761016177816 */ /* 0x002fe40000000017 */
[----:B------:R-:W2:Y:S04]  /*2f470*/  LDL.LU R22, [R1+0xac] ;  /* 0x0000ac0001167983 */ /* 0x000ea80000300800 */
[----:B------:R1:W-:Y:S04]  /*2f480*/  @P1 STG.E.U16 desc[UR46][R20.64+0xe0], R23 ;  /* 0x0000e01714001986 */ /* 0x0003e8000c10152e */
[----:B-1----:R-:W3:Y:S01]  /*2f490*/  LDL.LU R23, [R1+0xb0] ;  /* 0x0000b00001177983 */ /* 0x002ee20000300800 */
[----:B------:R-:W-:Y:S01]  /*2f4a0*/  ISETP.GT.AND P1, PT, R0, 0x8, P0 ;  /* 0x000000080000780c */ /* 0x000fe20000724270 */
[----:B--2---:R-:W-:-:S05]  /*2f4b0*/  FMUL R22, R22, R2 ;  /* 0x0000000216167220 */ /* 0x004fca0000400000 */
[----:B------:R-:W-:-:S04]  /*2f4c0*/  F2FP.F16.F32.PACK_AB R22, RZ, R22 ;  /* 0x00000016ff16723e */ /* 0x000fc800000000ff */
[----:B------:R-:W-:-:S05]  /*2f4d0*/  PRMT R232, R22, 0x7610, R232 ;  /* 0x0000761016e87816 */ /* 0x000fca00000000e8 */
[----:B------:R-:W-:Y:S01]  /*2f4e0*/  @P1 STG.E.U16 desc[UR46][R20.64+0xe2], R232 ;  /* 0x0000e2e814001986 */ /* 0x000fe2000c10152e */
[----:B------:R-:W-:Y:S01]  /*2f4f0*/  ISETP.GT.AND P1, PT, R3, 0x78, PT ;  /* 0x000000780300780c */ /* 0x000fe20003f24270 */
[----:B---3--:R-:W-:-:S03]  /*2f500*/  FMUL R23, R23, R2 ;  /* 0x0000000217177220 */ /* 0x008fc60000400000 */
[----:B------:R-:W-:Y:S02]  /*2f510*/  ISETP.GT.AND P6, PT, R0, RZ, P1 ;  /* 0x000000ff0000720c */ /* 0x000fe40000fc4270 */
[----:B------:R-:W-:Y:S02]  /*2f520*/  F2FP.F16.F32.PACK_AB R22, RZ, R23 ;  /* 0x00000017ff16723e */ /* 0x000fe400000000ff */
[----:B------:R-:W2:Y:S09]  /*2f530*/  LDL.LU R23, [R1+0x70] ;  /* 0x0000700001177983 */ /* 0x000eb20000300800 */
[----:B------:R4:W-:Y:S01]  /*2f540*/  @P6 STG.E.U16 desc[UR46][R18.64+0xf0], R22 ;  /* 0x0000f01612006986 */ /* 0x0009e2000c10152e */
[----:B------:R-:W-:-:S04]  /*2f550*/  ISETP.GT.AND P6, PT, R3, 0x79, PT ;  /* 0x000000790300780c */ /* 0x000fc80003fc4270 */
[----:B------:R-:W-:Y:S01]  /*2f560*/  ISETP.GT.AND P6, PT, R0, RZ, P6 ;  /* 0x000000ff0000720c */ /* 0x000fe200037c4270 */
[----:B----4-:R-:W-:Y:S02]  /*2f570*/  FMUL R22, R233, R2 ;  /* 0x00000002e9167220 */ /* 0x010fe40000400000 */
[----:B------:R-:W3:Y:S03]  /*2f580*/  LDL.LU R233, [R1+0x74] ;  /* 0x0000740001e97983 */ /* 0x000ee60000300800 */
[----:B------:R-:W-:-:S07]  /*2f590*/  F2FP.F16.F32.PACK_AB R22, RZ, R22 ;  /* 0x00000016ff16723e */ /* 0x000fce00000000ff */
[----:B------:R1:W-:Y:S01]  /*2f5a0*/  @P6 STG.E.U16 desc[UR46][R18.64+0xf2], R22 ;  /* 0x0000f21612006986 */ /* 0x0003e2000c10152e */
[----:B------:R-:W-:Y:S01]  /*2f5b0*/  ISETP.GT.AND P6, PT, R0, 0x8, P1 ;  /* 0x000000080000780c */ /* 0x000fe20000fc4270 */
[----:B-1----:R-:W-:Y:S02]  /*2f5c0*/  FMUL R22, R234, R2 ;  /* 0x00000002ea167220 */ /* 0x002fe40000400000 */
[----:B------:R-:W4:Y:S03]  /*2f5d0*/  LDL.LU R234, [R1+0x78] ;  /* 0x0000780001ea7983 */ /* 0x000f260000300800 */
[----:B------:R-:W-:-:S07]  /*2f5e0*/  F2FP.F16.F32.PACK_AB R22, RZ, R22 ;  /* 0x00000016ff16723e */ /* 0x000fce00000000ff */
[----:B------:R1:W-:Y:S01]  /*2f5f0*/  @P6 STG.E.U16 desc[UR46][R20.64+0xf0], R22 ;  /* 0x0000f01614006986 */ /* 0x0003e2000c10152e */
[----:B------:R-:W-:-:S04]  /*2f600*/  ISETP.GT.AND P6, PT, R3, 0x79, PT ;  /* 0x000000790300780c */ /* 0x000fc80003fc4270 */
[----:B------:R-:W-:Y:S01]  /*2f610*/  ISETP.GT.AND P6, PT, R0, 0x8, P6 ;  /* 0x000000080000780c */ /* 0x000fe200037c4270 */
[----:B-1----:R-:W-:Y:S02]  /*2f620*/  FMUL R22, R235, R2 ;  /* 0x00000002eb167220 */ /* 0x002fe40000400000 */
[----:B------:R-:W4:Y:S03]  /*2f630*/  LDL.LU R235, [R1+0x7c] ;  /* 0x00007c0001eb7983 */ /* 0x000f260000300800 */
[----:B------:R-:W-:-:S07]  /*2f640*/  F2FP.F16.F32.PACK_AB R22, RZ, R22 ;  /* 0x00000016ff16723e */ /* 0x000fce00000000ff */
[----:B------:R1:W-:Y:S04]  /*2f650*/  @P6 STG.E.U16 desc[UR46][R20.64+0xf2], R22 ;  /* 0x0000f21614006986 */ /* 0x0003e8000c10152e */
[----:B-1----:R-:W2:Y:S01]  /*2f660*/  LDL.LU R22, [R1+0x40] ;  /* 0x0000400001167983 */ /* 0x002ea20000300800 */
[----:B------:R-:W-:-:S04]  /*2f670*/  ISETP.GT.AND P6, PT, R3, 0x60, PT ;  /* 0x000000600300780c */ /* 0x000fc80003fc4270 */
[----:B------:R-:W-:Y:S01]  /*2f680*/  ISETP.GT.AND P6, PT, R0, 0x80, P6 ;  /* 0x000000800000780c */ /* 0x000fe200037c4270 */
[----:B--2---:R-:W-:-:S05]  /*2f690*/  FMUL R22, R22, R2 ;  /* 0x0000000216167220 */ /* 0x004fca0000400000 */
[----:B------:R-:W-:-:S07]  /*2f6a0*/  F2FP.F16.F32.PACK_AB R22, RZ, R22 ;  /* 0x00000016ff16723e */ /* 0x000fce00000000ff */
[----:B------:R1:W-:Y:S04]  /*2f6b0*/  @P6 STG.E.U16 desc[UR46][R10.64+0xc0], R22 ;  /* 0x0000c0160a006986 */ /* 0x0003e8000c10152e */
[----:B-1----:R-:W2:Y:S01]  /*2f6c0*/  LDL.LU R22, [R1+0x44] ;  /* 0x0000440001167983 */ /* 0x002ea20000300800 */
[----:B------:R-:W-:Y:S01]  /*2f6d0*/  ISETP.GT.AND P6, PT, R0, 0x80, P5 ;  /* 0x000000800000780c */ /* 0x000fe20002fc4270 */
[----:B--2---:R-:W-:-:S05]  /*2f6e0*/  FMUL R22, R22, R2 ;  /* 0x0000000216167220 */ /* 0x004fca0000400000 */
        /* <DEDUP_REMOVED lines=52> */
[----:B------:R1:W-:Y:S01]  /*2fa30*/  @P6 STG.E.U16 desc[UR46][R14.64+0xe2], R22 ;  /* 0x0000e2160e006986 */ /* 0x0003e2000c10152e */
[----:B------:R-:W-:Y:S01]  /*2fa40*/  ISETP.GT.AND P6, PT, R0, 0x80, P1 ;  /* 0x000000800000780c */ /* 0x000fe20000fc4270 */
[----:B-1----:R-:W-:Y:S02]  /*2fa50*/  FMUL R22, R23, R2 ;  /* 0x0000000217167220 */ /* 0x002fe40000400000 */
[----:B------:R-:W2:Y:S03]  /*2fa60*/  LDL.LU R23, [R1+0x30] ;  /* 0x0000300001177983 */ /* 0x000ea60000300800 */
[----:B------:R-:W-:-:S07]  /*2fa70*/  F2FP.F16.F32.PACK_AB R22, RZ, R22 ;  /* 0x00000016ff16723e */ /* 0x000fce00000000ff */
[----:B------:R3:W-:Y:S01]  /*2fa80*/  @P6 STG.E.U16 desc[UR46][R10.64+0xf0], R22 ;  /* 0x0000f0160a006986 */ /* 0x0007e2000c10152e */
[----:B------:R-:W-:-:S04]  /*2fa90*/  ISETP.GT.AND P6, PT, R3, 0x79, PT ;  /* 0x000000790300780c */ /* 0x000fc80003fc4270 */
        /* <DEDUP_REMOVED lines=16> */
[----:B-1----:R-:W2:Y:S01]  /*2fba0*/  LDL.LU R22, [R1] ;  /* 0x0000000001167983 */ /* 0x002ea20000300800 */
        /* <DEDUP_REMOVED lines=58> */
[----:B------:R-:W-:-:S05]  /*2ff50*/  FMUL R216, R216, R2 ;  /* 0x00000002d8d87220 */ /* 0x000fca0000400000 */
[----:B------:R-:W-:Y:S01]  /*2ff60*/  F2FP.F16.F32.PACK_AB R216, RZ, R216 ;  /* 0x000000d8ffd8723e */ /* 0x000fe200000000ff */
[-C--:B------:R-:W-:Y:S01]  /*2ff70*/  FMUL R217, R217, R2.reuse ;  /* 0x00000002d9d97220 */ /* 0x080fe20000400000 */
[----:B------:R-:W-:-:S04]  /*2ff80*/  FMUL R219, R219, R2 ;  /* 0x00000002dbdb7220 */ /* 0x000fc80000400000 */
[----:B------:R-:W-:Y:S02]  /*2ff90*/  F2FP.F16.F32.PACK_AB R217, RZ, R217 ;  /* 0x000000d9ffd9723e */ /* 0x000fe400000000ff */
        /* <DEDUP_REMOVED lines=10> */
[-C--:B------:R-:W-:Y:S01]  /*30040*/  FMUL R224, R224, R2.reuse ;  /* 0x00000002e0e07220 */ /* 0x080fe20000400000 */
[----:B------:R-:W-:-:S03]  /*30050*/  FMUL R225, R225, R2 ;  /* 0x00000002e1e17220 */ /* 0x000fc60000400000 */
[----:B------:R-:W-:Y:S02]  /*30060*/  F2FP.F16.F32.PACK_AB R223, RZ, R223 ;  /* 0x000000dfffdf723e */ /* 0x000fe400000000ff */
[----:B------:R-:W-:Y:S01]  /*30070*/  F2FP.F16.F32.PACK_AB R224, RZ, R224 ;  /* 0x000000e0ffe0723e */ /* 0x000fe200000000ff */
[-C--:B------:R-:W-:Y:S01]  /*30080*/  FMUL R226, R226, R2.reuse ;  /* 0x00000002e2e27220 */ /* 0x080fe20000400000 */
[----:B------:R-:W-:Y:S01]  /*30090*/  F2FP.F16.F32.PACK_AB R225, RZ, R225 ;  /* 0x000000e1ffe1723e */ /* 0x000fe200000000ff */
[-C--:B------:R-:W-:Y:S01]  /*300a0*/  FMUL R227, R227, R2.reuse ;  /* 0x00000002e3e37220 */ /* 0x080fe20000400000 */
[-C--:B------:R-:W-:Y:S01]  /*300b0*/  FMUL R228, R228, R2.reuse ;  /* 0x00000002e4e47220 */ /* 0x080fe20000400000 */
[----:B------:R-:W-:Y:S01]  /*300c0*/  FMUL R229, R229, R2 ;  /* 0x00000002e5e57220 */ /* 0x000fe20000400000 */
[----:B------:R-:W-:Y:S02]  /*300d0*/  F2FP.F16.F32.PACK_AB R226, RZ, R226 ;  /* 0x000000e2ffe2723e */ /* 0x000fe400000000ff */
[----:B------:R-:W-:-:S02]  /*300e0*/  F2FP.F16.F32.PACK_AB R227, RZ, R227 ;  /* 0x000000e3ffe3723e */ /* 0x000fc400000000ff */
[----:B------:R-:W-:Y:S02]  /*300f0*/  F2FP.F16.F32.PACK_AB R228, RZ, R228 ;  /* 0x000000e4ffe4723e */ /* 0x000fe400000000ff */
[----:B------:R-:W-:Y:S01]  /*30100*/  F2FP.F16.F32.PACK_AB R229, RZ, R229 ;  /* 0x000000e5ffe5723e */ /* 0x000fe200000000ff */
[-C--:B------:R-:W-:Y:S01]  /*30110*/  FMUL R230, R230, R2.reuse ;  /* 0x00000002e6e67220 */ /* 0x080fe20000400000 */
[-C--:B------:R-:W-:Y:S01]  /*30120*/  FMUL R231, R231, R2.reuse ;  /* 0x00000002e7e77220 */ /* 0x080fe20000400000 */
[-C--:B------:R-:W-:Y:S01]  /*30130*/  FMUL R200, R200, R2.reuse ;  /* 0x00000002c8c87220 */ /* 0x080fe20000400000 */
[-C--:B------:R-:W-:Y:S01]  /*30140*/  FMUL R201, R201, R2.reuse ;  /* 0x00000002c9c97220 */ /* 0x080fe20000400000 */
[----:B------:R-:W-:Y:S01]  /*30150*/  FMUL R202, R202, R2 ;  /* 0x00000002caca7220 */ /* 0x000fe20000400000 */
[----:B------:R-:W-:Y:S02]  /*30160*/  F2FP.F16.F32.PACK_AB R230, RZ, R230 ;  /* 0x000000e6ffe6723e */ /* 0x000fe400000000ff */
[----:B------:R-:W-:-:S02]  /*30170*/  F2FP.F16.F32.PACK_AB R231, RZ, R231 ;  /* 0x000000e7ffe7723e */ /* 0x000fc400000000ff */
[----:B------:R-:W-:Y:S02]  /*30180*/  F2FP.F16.F32.PACK_AB R200, RZ, R200 ;  /* 0x000000c8ffc8723e */ /* 0x000fe400000000ff */
[----:B------:R-:W-:Y:S02]  /*30190*/  F2FP.F16.F32.PACK_AB R201, RZ, R201 ;  /* 0x000000c9ffc9723e */ /* 0x000fe400000000ff */
[----:B------:R-:W-:Y:S01]  /*301a0*/  F2FP.F16.F32.PACK_AB R202, RZ, R202 ;  /* 0x000000caffca723e */ /* 0x000fe200000000ff */
[----:B------:R-:W-:-:S05]  /*301b0*/  FMUL R203, R203, R2 ;  /* 0x00000002cbcb7220 */ /* 0x000fca0000400000 */
[----:B------:R-:W-:Y:S01]  /*301c0*/  F2FP.F16.F32.PACK_AB R203, RZ, R203 ;  /* 0x000000cbffcb723e */ /* 0x000fe200000000ff */
[-C--:B------:R-:W-:Y:S01]  /*301d0*/  FMUL R204, R204, R2.reuse ;  /* 0x00000002cccc7220 */ /* 0x080fe20000400000 */
[-C--:B------:R-:W-:Y:S01]  /*301e0*/  FMUL R205, R205, R2.reuse ;  /* 0x00000002cdcd7220 */ /* 0x080fe20000400000 */
[----:B------:R-:W-:-:S03]  /*301f0*/  FMUL R206, R206, R2 ;  /* 0x00000002cece7220 */ /* 0x000fc60000400000 */
[----:B------:R-:W-:Y:S02]  /*30200*/  F2FP.F16.F32.PACK_AB R204, RZ, R204 ;  /* 0x000000ccffcc723e */ /* 0x000fe400000000ff */
[----:B------:R-:W-:Y:S02]  /*30210*/  F2FP.F16.F32.PACK_AB R205, RZ, R205 ;  /* 0x000000cdffcd723e */ /* 0x000fe400000000ff */
[----:B------:R-:W-:Y:S01]  /*30220*/  F2FP.F16.F32.PACK_AB R206, RZ, R206 ;  /* 0x000000ceffce723e */ /* 0x000fe200000000ff */
[-C--:B------:R-:W-:Y:S01]  /*30230*/  FMUL R207, R207, R2.reuse ;  /* 0x00000002cfcf7220 */ /* 0x080fe20000400000 */
[----:B------:R-:W-:-:S04]  /*30240*/  FMUL R208, R208, R2 ;  /* 0x00000002d0d07220 */ /* 0x000fc80000400000 */
[----:B------:R-:W-:Y:S01]  /*30250*/  F2FP.F16.F32.PACK_AB R207, RZ, R207 ;  /* 0x000000cfffcf723e */ /* 0x000fe200000000ff */
[----:B--2---:R-:W-:-:S05]  /*30260*/  FMUL R22, R22, R2 ;  /* 0x0000000216167220 */ /* 0x004fca0000400000 */
[----:B------:R-:W-:-:S05]  /*30270*/  F2FP.F16.F32.PACK_AB R22, RZ, R22 ;  /* 0x00000016ff16723e */ /* 0x000fca00000000ff */
[----:B------:R1:W-:Y:S01]  /*30280*/  @P6 STG.E.U16 desc[UR46][R12.64+0xe2], R22 ;  /* 0x0000e2160c006986 */ /* 0x0003e2000c10152e */
[----:B------:R-:W-:Y:S01]  /*30290*/  ISETP.GT.AND P6, PT, R0, 0x100, P1 ;  /* 0x000001000000780c */ /* 0x000fe20000fc4270 */
[----:B-1----:R-:W-:-:S05]  /*302a0*/  FMUL R22, R23, R2 ;  /* 0x0000000217167220 */ /* 0x002fca0000400000 */
[----:B------:R-:W-:Y:S01]  /*302b0*/  F2FP.F16.F32.PACK_AB R22, RZ, R22 ;  /* 0x00000016ff16723e */ /* 0x000fe200000000ff */
[----:B---3--:R-:W-:-:S06]  /*302c0*/  FMUL R23, R233, R2 ;  /* 0x00000002e9177220 */ /* 0x008fcc0000400000 */
[----:B------:R1:W-:Y:S01]  /*302d0*/  @P6 STG.E.U16 desc[UR46][R6.64+0xf0], R22 ;  /* 0x0000f01606006986 */ /* 0x0003e2000c10152e */
[----:B------:R-:W-:-:S04]  /*302e0*/  ISETP.GT.AND P6, PT, R3, 0x79, PT ;  /* 0x000000790300780c */ /* 0x000fc80003fc4270 */
[----:B------:R-:W-:Y:S02]  /*302f0*/  ISETP.GT.AND P6, PT, R0, 0x100, P6 ;  /* 0x000001000000780c */ /* 0x000fe400037c4270 */
[----:B------:R-:W-:-:S04]  /*30300*/  F2FP.F16.F32.PACK_AB R23, RZ, R23 ;  /* 0x00000017ff17723e */ /* 0x000fc800000000ff */
[----:B------:R-:W-:Y:S01]  /*30310*/  PRMT R232, R23, 0x7610, R232 ;  /* 0x0000761017e87816 */ /* 0x000fe200000000e8 */
[----:B----4-:R-:W-:-:S06]  /*30320*/  FMUL R23, R234, R2 ;  /* 0x00000002ea177220 */ /* 0x010fcc0000400000 */
[----:B------:R0:W-:Y:S01]  /*30330*/  @P6 STG.E.U16 desc[UR46][R6.64+0xf2], R232 ;  /* 0x0000f2e806006986 */ /* 0x0001e2000c10152e */
[----:B------:R-:W-:Y:S02]  /*30340*/  ISETP.GT.AND P6, PT, R0, 0x108, P1 ;  /* 0x000001080000780c */ /* 0x000fe40000fc4270 */
[----:B------:R-:W-:Y:S01]  /*30350*/  F2FP.F16.F32.PACK_AB R23, RZ, R23 ;  /* 0x00000017ff17723e */ /* 0x000fe200000000ff */
[----:B-1----:R-:W-:-:S10]  /*30360*/  FMUL R22, R235, R2 ;  /* 0x00000002eb167220 */ /* 0x002fd40000400000 */
[----:B------:R0:W-:Y:S01]  /*30370*/  @P6 STG.E.U16 desc[UR46][R12.64+0xf0], R23 ;  /* 0x0000f0170c006986 */ /* 0x0001e2000c10152e */
[----:B------:R-:W-:-:S04]  /*30380*/  ISETP.GT.AND P6, PT, R3, 0x79, PT ;  /* 0x000000790300780c */ /* 0x000fc80003fc4270 */
[----:B------:R-:W-:Y:S02]  /*30390*/  ISETP.GT.AND P6, PT, R0, 0x108, P6 ;  /* 0x000001080000780c */ /* 0x000fe400037c4270 */
[----:B------:R-:W-:-:S11]  /*303a0*/  F2FP.F16.F32.PACK_AB R22, RZ, R22 ;  /* 0x00000016ff16723e */ /* 0x000fd600000000ff */
[----:B------:R0:W-:Y:S01]  /*303b0*/  @P6 STG.E.U16 desc[UR46][R12.64+0xf2], R22 ;  /* 0x0000f2160c006986 */ /* 0x0001e2000c10152e */
[----:B------:R-:W-:-:S04]  /*303c0*/  ISETP.GT.AND P6, PT, R3, 0x60, PT ;  /* 0x000000600300780c */ /* 0x000fc80003fc4270 */
[----:B------:R-:W-:-:S13]  /*303d0*/  ISETP.GT.AND P6, PT, R0, 0x180, P6 ;  /* 0x000001800000780c */ /* 0x000fda00037c4270 */
[----:B------:R0:W-:Y:S01]  /*303e0*/  @P6 STG.E.U16 desc[UR46][R4.64+0xc0], R216 ;  /* 0x0000c0d804006986 */ /* 0x0001e2000c10152e */
[C---:B------:R-:W-:Y:S02]  /*303f0*/  ISETP.GT.AND P6, PT, R0.reuse, 0x180, P5 ;  /* 0x000001800000780c */ /* 0x040fe40002fc4270 */
[----:B------:R-:W-:-:S11]  /*30400*/  ISETP.GT.AND P5, PT, R0, 0x188, P5 ;  /* 0x000001880000780c */ /* 0x000fd60002fa4270 */
[----:B------:R0:W-:Y:S01]  /*30410*/  @P6 STG.E.U16 desc[UR46][R4.64+0xc2], R217 ;  /* 0x0000c2d904006986 */ /* 0x0001e2000c10152e */
[----:B------:R-:W-:-:S03]  /*30420*/  ISETP.GT.AND P6, PT, R3, 0x60, PT ;  /* 0x000000600300780c */ /* 0x000fc60003fc4270 */
[----:B------:R0:W-:Y:S01]  /*30430*/  @P5 STG.E.U16 desc[UR46][R8.64+0xc2], R219 ;  /* 0x0000c2db08005986 */ /* 0x0001e2000c10152e */
[C---:B------:R-:W-:Y:S02]  /*30440*/  ISETP.GT.AND P6, PT, R0.reuse, 0x188, P6 ;  /* 0x000001880000780c */ /* 0x040fe400037c4270 */
[C---:B------:R-:W-:Y:S02]  /*30450*/  ISETP.GT.AND P5, PT, R0.reuse, 0x180, P4 ;  /* 0x000001800000780c */ /* 0x040fe400027a4270 */
[----:B------:R-:W-:-:S09]  /*30460*/  ISETP.GT.AND P4, PT, R0, 0x188, P4 ;  /* 0x000001880000780c */ /* 0x000fd20002784270 */
[----:B------:R0:W-:Y:S04]  /*30470*/  @P6 STG.E.U16 desc[UR46][R8.64+0xc0], R218 ;  /* 0x0000c0da08006986 */ /* 0x0001e8000c10152e */
[----:B------:R0:W-:Y:S01]  /*30480*/  @P5 STG.E.U16 desc[UR46][R4.64+0xd0], R220 ;  /* 0x0000d0dc04005986 */ /* 0x0001e2000c10152e */
[C---:B------:R-:W-:Y:S02]  /*30490*/  ISETP.GT.AND P5, PT, R0.reuse, 0x180, P3 ;  /* 0x000001800000780c */ /* 0x040fe40001fa4270 */
[----:B------:R-:W-:-:S11]  /*304a0*/  ISETP.GT.AND P3, PT, R0, 0x188, P3 ;  /* 0x000001880000780c */ /* 0x000fd60001f64270 */
[----:B------:R0:W-:Y:S04]  /*304b0*/  @P5 STG.E.U16 desc[UR46][R4.64+0xd2], R221 ;  /* 0x0000d2dd04005986 */ /* 0x0001e8000c10152e */
[----:B------:R0:W-:Y:S01]  /*304c0*/  @P4 STG.E.U16 desc[UR46][R8.64+0xd0], R222 ;  /* 0x0000d0de08004986 */ /* 0x0001e2000c10152e */
[C---:B------:R-:W-:Y:S02]  /*304d0*/  ISETP.GT.AND P4, PT, R0.reuse, 0x180, P2 ;  /* 0x000001800000780c */ /* 0x040fe40001784270 */
[C---:B------:R-:W-:Y:S02]  /*304e0*/  ISETP.GT.AND P5, PT, R0.reuse, 0x180, P0 ;  /* 0x000001800000780c */ /* 0x040fe400007a4270 */
[C---:B------:R-:W-:Y:S02]  /*304f0*/  ISETP.GT.AND P2, PT, R0.reuse, 0x188, P2 ;  /* 0x000001880000780c */ /* 0x040fe40001744270 */
[----:B------:R-:W-:Y:S01]  /*30500*/  ISETP.GT.AND P6, PT, R3, 0x79, PT ;  /* 0x000000790300780c */ /* 0x000fe20003fc4270 */
[----:B------:R0:W-:Y:S01]  /*30510*/  @P3 STG.E.U16 desc[UR46][R8.64+0xd2], R223 ;  /* 0x0000d2df08003986 */ /* 0x0001e2000c10152e */
[----:B------:R-:W-:-:S02]  /*30520*/  ISETP.GT.AND P0, PT, R0, 0x188, P0 ;  /* 0x000001880000780c */ /* 0x000fc40000704270 */
[----:B------:R-:W-:-:S03]  /*30530*/  ISETP.GT.AND P3, PT, R0, 0x180, P1 ;  /* 0x000001800000780c */ /* 0x000fc60000f64270 */
[----:B------:R0:W-:Y:S01]  /*30540*/  @P4 STG.E.U16 desc[UR46][R4.64+0xe0], R224 ;  /* 0x0000e0e004004986 */ /* 0x0001e2000c10152e */
[----:B------:R-:W-:-:S03]  /*30550*/  ISETP.GT.AND P4, PT, R0, 0x180, P6 ;  /* 0x000001800000780c */ /* 0x000fc60003784270 */
[----:B------:R0:W-:Y:S01]  /*30560*/  @P5 STG.E.U16 desc[UR46][R4.64+0xe2], R225 ;  /* 0x0000e2e104005986 */ /* 0x0001e2000c10152e */
[----:B------:R-:W-:-:S03]  /*30570*/  ISETP.GT.AND P1, PT, R0, 0x188, P1 ;  /* 0x000001880000780c */ /* 0x000fc60000f24270 */
[----:B------:R0:W-:Y:S01]  /*30580*/  @P2 STG.E.U16 desc[UR46][R8.64+0xe0], R226 ;  /* 0x0000e0e208002986 */ /* 0x0001e2000c10152e */
[C---:B------:R-:W-:Y:S02]  /*30590*/  ISETP.GT.AND P2, PT, R3.reuse, 0x79, PT ;  /* 0x000000790300780c */ /* 0x040fe40003f44270 */
[C---:B------:R-:W-:Y:S02]  /*305a0*/  ISETP.GT.AND P6, PT, R3.reuse, 0x80, PT ;  /* 0x000000800300780c */ /* 0x040fe40003fc4270 */
[----:B------:R-:W-:Y:S01]  /*305b0*/  ISETP.GT.AND P5, PT, R3, 0x81, PT ;  /* 0x000000810300780c */ /* 0x000fe20003fa4270 */
[----:B------:R0:W-:Y:S01]  /*305c0*/  @P0 STG.E.U16 desc[UR46][R8.64+0xe2], R227 ;  /* 0x0000e2e308000986 */ /* 0x0001e2000c10152e */
[C---:B------:R-:W-:Y:S02]  /*305d0*/  ISETP.GT.AND P0, PT, R0.reuse, 0x188, P2 ;  /* 0x000001880000780c */ /* 0x040fe40001704270 */
[C---:B------:R-:W-:Y:S01]  /*305e0*/  ISETP.GT.AND P2, PT, R0.reuse, RZ, P6 ;  /* 0x000000ff0000720c */ /* 0x040fe20003744270 */
[----:B------:R0:W-:Y:S01]  /*305f0*/  @P3 STG.E.U16 desc[UR46][R4.64+0xf0], R228 ;  /* 0x0000f0e404003986 */ /* 0x0001e2000c10152e */
[----:B------:R-:W-:-:S03]  /*30600*/  ISETP.GT.AND P3, PT, R0, RZ, P5 ;  /* 0x000000ff0000720c */ /* 0x000fc60002f64270 */
[----:B------:R0:W-:Y:S01]  /*30610*/  @P4 STG.E.U16 desc[UR46][R4.64+0xf2], R229 ;  /* 0x0000f2e504004986 */ /* 0x0001e2000c10152e */
[----:B------:R-:W-:-:S03]  /*30620*/  ISETP.GT.AND P4, PT, R0, 0x8, P6 ;  /* 0x000000080000780c */ /* 0x000fc60003784270 */
[----:B------:R0:W-:Y:S01]  /*30630*/  @P1 STG.E.U16 desc[UR46][R8.64+0xf0], R230 ;  /* 0x0000f0e608001986 */ /* 0x0001e2000c10152e */
[----:B------:R-:W-:-:S03]  /*30640*/  ISETP.GT.AND P1, PT, R0, 0x8, P5 ;  /* 0x000000080000780c */ /* 0x000fc60002f24270 */
[----:B------:R0:W-:Y:S04]  /*30650*/  @P0 STG.E.U16 desc[UR46][R8.64+0xf2], R231 ;  /* 0x0000f2e708000986 */ /* 0x0001e8000c10152e */
[----:B------:R0:W-:Y:S04]  /*30660*/  @P2 STG.E.U16 desc[UR46][R18.64+0x100], R200 ;  /* 0x000100c812002986 */ /* 0x0001e8000c10152e */
[----:B------:R0:W-:Y:S01]  /*30670*/  @P3 STG.E.U16 desc[UR46][R18.64+0x102], R201 ;  /* 0x000102c912003986 */ /* 0x0001e2000c10152e */
[----:B------:R-:W-:-:S03]  /*30680*/  ISETP.GT.AND P3, PT, R3, 0x89, PT ;  /* 0x000000890300780c */ /* 0x000fc60003f64270 */
[----:B------:R0:W-:Y:S01]  /*30690*/  @P4 STG.E.U16 desc[UR46][R20.64+0x100], R202 ;  /* 0x000100ca14004986 */ /* 0x0001e2000c10152e */
[----:B------:R-:W-:Y:S02]  /*306a0*/  ISETP.GT.AND P4, PT, R3, 0x88, PT ;  /* 0x000000880300780c */ /* 0x000fe40003f84270 */
[C---:B------:R-:W-:Y:S02]  /*306b0*/  ISETP.GT.AND P2, PT, R0.reuse, RZ, P3 ;  /* 0x000000ff0000720c */ /* 0x040fe40001f44270 */
[C---:B------:R-:W-:Y:S01]  /*306c0*/  ISETP.GT.AND P0, PT, R0.reuse, RZ, P4 ;  /* 0x000000ff0000720c */ /* 0x040fe20002704270 */
[----:B------:R0:W-:Y:S01]  /*306d0*/  @P1 STG.E.U16 desc[UR46][R20.64+0x102], R203 ;  /* 0x000102cb14001986 */ /* 0x0001e2000c10152e */
[----:B------:R-:W-:-:S09]  /*306e0*/  ISETP.GT.AND P1, PT, R0, 0x8, P4 ;  /* 0x000000080000780c */ /* 0x000fd20002724270 */
[----:B------:R0:W-:Y:S01]  /*306f0*/  @P2 STG.E.U16 desc[UR46][R18.64+0x112], R205 ;  /* 0x000112cd12002986 */ /* 0x0001e2000c10152e */
[----:B------:R-:W-:-:S03]  /*30700*/  ISETP.GT.AND P2, PT, R3, 0x90, PT ;  /* 0x000000900300780c */ /* 0x000fc60003f44270 */
[----:B------:R0:W-:Y:S01]  /*30710*/  @P0 STG.E.U16 desc[UR46][R18.64+0x110], R204 ;  /* 0x000110cc12000986 */ /* 0x0001e2000c10152e */
[----:B------:R-:W-:-:S03]  /*30720*/  ISETP.GT.AND P0, PT, R0, 0x8, P3 ;  /* 0x000000080000780c */ /* 0x000fc60001f04270 */
[----:B------:R0:W-:Y:S01]  /*30730*/  @P1 STG.E.U16 desc[UR46][R20.64+0x110], R206 ;  /* 0x000110ce14001986 */ /* 0x0001e2000c10152e */
[----:B------:R-:W-:Y:S02]  /*30740*/  ISETP.GT.AND P1, PT, R0, RZ, P2 ;  /* 0x000000ff0000720c */ /* 0x000fe40001724270 */
[----:B------:R-:W-:-:S07]  /*30750*/  F2FP.F16.F32.PACK_AB R208, RZ, R208 ;  /* 0x000000d0ffd0723e */ /* 0x000fce00000000ff */
[----:B------:R0:W-:Y:S01]  /*30760*/  @P0 STG.E.U16 desc[UR46][R20.64+0x112], R207 ;  /* 0x000112cf14000986 */ /* 0x0001e2000c10152e */
[----:B------:R-:W-:-:S03]  /*30770*/  ISETP.GT.AND P0, PT, R3, 0x91, PT ;  /* 0x000000910300780c */ /* 0x000fc60003f04270 */
[----:B------:R0:W-:Y:S01]  /*30780*/  @P1 STG.E.U16 desc[UR46][R18.64+0x120], R208 ;  /* 0x000120d012001986 */ /* 0x0001e2000c10152e */
[----:B------:R-:W-:Y:S01]  /*30790*/  ISETP.GT.AND P1, PT, R0, RZ, P0 ;  /* 0x000000ff0000720c */ /* 0x000fe20000724270 */
[----:B------:R-:W-:-:S05]  /*307a0*/  FMUL R209, R209, R2 ;  /* 0x00000002d1d17220 */ /* 0x000fca0000400000 */
[----:B------:R-:W-:Y:S01]  /*307b0*/  F2FP.F16.F32.PACK_AB R209, RZ, R209 ;  /* 0x000000d1ffd1723e */ /* 0x000fe200000000ff */
[----:B------:R-:W-:-:S06]  /*307c0*/  FMUL R210, R210, R2 ;  /* 0x00000002d2d27220 */ /* 0x000fcc0000400000 */
[----:B------:R0:W-:Y:S01]  /*307d0*/  @P1 STG.E.U16 desc[UR46][R18.64+0x122], R209 ;  /* 0x000122d112001986 */ /* 0x0001e2000c10152e */
[----:B------:R-:W-:Y:S02]  /*307e0*/  ISETP.GT.AND P1, PT, R0, 0x8, P2 ;  /* 0x000000080000780c */ /* 0x000fe40001724270 */
[----:B------:R-:W-:Y:S01]  /*307f0*/  F2FP.F16.F32.PACK_AB R210, RZ, R210 ;  /* 0x000000d2ffd2723e */ /* 0x000fe200000000ff */
[----:B------:R-:W-:-:S10]  /*30800*/  FMUL R211, R211, R2 ;  /* 0x00000002d3d37220 */ /* 0x000fd40000400000 */
[----:B------:R0:W-:Y:S01]  /*30810*/  @P1 STG.E.U16 desc[UR46][R20.64+0x120], R210 ;  /* 0x000120d214001986 */ /* 0x0001e2000c10152e */
[----:B------:R-:W-:Y:S02]  /*30820*/  ISETP.GT.AND P1, PT, R0, 0x8, P0 ;  /* 0x000000080000780c */ /* 0x000fe40000724270 */
[----:B------:R-:W-:Y:S01]  /*30830*/  F2FP.F16.F32.PACK_AB R211, RZ, R211 ;  /* 0x000000d3ffd3723e */ /* 0x000fe200000000ff */
[----:B------:R-:W-:-:S10]  /*30840*/  FMUL R212, R212, R2 ;  /* 0x00000002d4d47220 */ /* 0x000fd40000400000 */
[----:B------:R0:W-:Y:S01]  /*30850*/  @P1 STG.E.U16 desc[UR46][R20.64+0x122], R211 ;  /* 0x000122d314001986 */ /* 0x0001e2000c10152e */
[----:B------:R-:W-:-:S04]  /*30860*/  ISETP.GT.AND P1, PT, R3, 0x98, PT ;  /* 0x000000980300780c */ /* 0x000fc80003f24270 */
[----:B------:R-:W-:Y:S02]  /*30870*/  ISETP.GT.AND P6, PT, R0, RZ, P1 ;  /* 0x000000ff0000720c */ /* 0x000fe40000fc4270 */
        /* <DEDUP_REMOVED lines=156> */
[-C--:B------:R-:W-:Y:S01]  /*31240*/  FMUL R153, R153, R2.reuse ;  /* 0x0000000299997220 */ /* 0x080fe20000400000 */
[----:B------:R-:W-:-:S09]  /*31250*/  FMUL R155, R155, R2 ;  /* 0x000000029b9b7220 */ /* 0x000fd20000400000 */
[----:B------:R0:W-:Y:S01]  /*31260*/  @P6 STG.E.U16 desc[UR46][R4.64+0x100], R152 ;  /* 0x0001009804006986 */ /* 0x0001e2000c10152e */
[C---:B------:R-:W-:Y:S02]  /*31270*/  ISETP.GT.AND P6, PT, R0.reuse, 0x180, P5 ;  /* 0x000001800000780c */ /* 0x040fe40002fc4270 */
[----:B------:R-:W-:Y:S02]  /*31280*/  ISETP.GT.AND P5, PT, R0, 0x188, P5 ;  /* 0x000001880000780c */ /* 0x000fe40002fa4270 */
[----:B------:R-:W-:Y:S02]  /*31290*/  F2FP.F16.F32.PACK_AB R153, RZ, R153 ;  /* 0x00000099ff99723e */ /* 0x000fe400000000ff */
[----:B------:R-:W-:-:S07]  /*312a0*/  F2FP.F16.F32.PACK_AB R155, RZ, R155 ;  /* 0x0000009bff9b723e */ /* 0x000fce00000000ff */
[----:B------:R0:W-:Y:S01]  /*312b0*/  @P6 STG.E.U16 desc[UR46][R4.64+0x102], R153 ;  /* 0x0001029904006986 */ /* 0x0001e2000c10152e */
[----:B------:R-:W-:-:S03]  /*312c0*/  ISETP.GT.AND P6, PT, R3, 0x80, PT ;  /* 0x000000800300780c */ /* 0x000fc60003fc4270 */
[----:B------:R0:W-:Y:S01]  /*312d0*/  @P5 STG.E.U16 desc[UR46][R8.64+0x102], R155 ;  /* 0x0001029b08005986 */ /* 0x0001e2000c10152e */
[C---:B------:R-:W-:Y:S02]  /*312e0*/  ISETP.GT.AND P6, PT, R0.reuse, 0x188, P6 ;  /* 0x000001880000780c */ /* 0x040fe400037c4270 */
[----:B------:R-:W-:Y:S01]  /*312f0*/  ISETP.GT.AND P5, PT, R0, 0x180, P4 ;  /* 0x000001800000780c */ /* 0x000fe200027a4270 */
[-C--:B------:R-:W-:Y:S01]  /*31300*/  FMUL R154, R154, R2.reuse ;  /* 0x000000029a9a7220 */ /* 0x080fe20000400000 */
[----:B------:R-:W-:-:S04]  /*31310*/  FMUL R156, R156, R2 ;  /* 0x000000029c9c7220 */ /* 0x000fc80000400000 */
[----:B------:R-:W-:Y:S02]  /*31320*/  F2FP.F16.F32.PACK_AB R154, RZ, R154 ;  /* 0x0000009aff9a723e */ /* 0x000fe400000000ff */
[----:B------:R-:W-:-:S03]  /*31330*/  F2FP.F16.F32.PACK_AB R156, RZ, R156 ;  /* 0x0000009cff9c723e */ /* 0x000fc600000000ff */
[----:B------:R0:W-:Y:S01]  /*31340*/  @P6 STG.E.U16 desc[UR46][R8.64+0x100], R154 ;  /* 0x0001009a08006986 */ /* 0x0001e2000c10152e */
[----:B------:R-:W-:-:S03]  /*31350*/  ISETP.GT.AND P4, PT, R0, 0x188, P4 ;  /* 0x000001880000780c */ /* 0x000fc60002784270 */
[----:B------:R0:W-:Y:S01]  /*31360*/  @P5 STG.E.U16 desc[UR46][R4.64+0x110], R156 ;  /* 0x0001109c04005986 */ /* 0x0001e2000c10152e */
[----:B------:R-:W-:Y:S01]  /*31370*/  ISETP.GT.AND P5, PT, R0, 0x180, P3 ;  /* 0x000001800000780c */ /* 0x000fe20001fa4270 */
[-C--:B------:R-:W-:Y:S01]  /*31380*/  FMUL R157, R157, R2.reuse ;  /* 0x000000029d9d7220 */ /* 0x080fe20000400000 */
[----:B------:R-:W-:-:S04]  /*31390*/  FMUL R158, R158, R2 ;  /* 0x000000029e9e7220 */ /* 0x000fc80000400000 */
[----:B------:R-:W-:Y:S02]  /*313a0*/  F2FP.F16.F32.PACK_AB R157, RZ, R157 ;  /* 0x0000009dff9d723e */ /* 0x000fe400000000ff */
[----:B------:R-:W-:Y:S02]  /*313b0*/  F2FP.F16.F32.PACK_AB R158, RZ, R158 ;  /* 0x0000009eff9e723e */ /* 0x000fe400000000ff */
[----:B------:R-:W-:-:S03]  /*313c0*/  ISETP.GT.AND P3, PT, R0, 0x188, P3 ;  /* 0x000001880000780c */ /* 0x000fc60001f64270 */
[----:B------:R0:W-:Y:S01]  /*313d0*/  @P5 STG.E.U16 desc[UR46][R4.64+0x112], R157 ;  /* 0x0001129d04005986 */ /* 0x0001e2000c10152e */
[----:B------:R-:W-:-:S03]  /*313e0*/  FMUL R159, R159, R2 ;  /* 0x000000029f9f7220 */ /* 0x000fc60000400000 */
[----:B------:R0:W-:Y:S01]  /*313f0*/  @P4 STG.E.U16 desc[UR46][R8.64+0x110], R158 ;  /* 0x0001109e08004986 */ /* 0x0001e2000c10152e */
[----:B------:R-:W-:Y:S01]  /*31400*/  ISETP.GT.AND P4, PT, R0, 0x180, P2 ;  /* 0x000001800000780c */ /* 0x000fe20001784270 */
[----:B------:R-:W-:Y:S01]  /*31410*/  FMUL R160, R160, R2 ;  /* 0x00000002a0a07220 */ /* 0x000fe20000400000 */
[----:B------:R-:W-:Y:S02]  /*31420*/  F2FP.F16.F32.PACK_AB R159, RZ, R159 ;  /* 0x0000009fff9f723e */ /* 0x000fe400000000ff */
[C---:B------:R-:W-:Y:S02]  /*31430*/  ISETP.GT.AND P5, PT, R0.reuse, 0x180, P0 ;  /* 0x000001800000780c */ /* 0x040fe400007a4270 */
[----:B------:R-:W-:Y:S02]  /*31440*/  F2FP.F16.F32.PACK_AB R160, RZ, R160 ;  /* 0x000000a0ffa0723e */ /* 0x000fe400000000ff */
[----:B------:R-:W-:Y:S01]  /*31450*/  ISETP.GT.AND P2, PT, R0, 0x188, P2 ;  /* 0x000001880000780c */ /* 0x000fe20001744270 */
[-C--:B------:R-:W-:Y:S01]  /*31460*/  FMUL R161, R161, R2.reuse ;  /* 0x00000002a1a17220 */ /* 0x080fe20000400000 */
[----:B------:R-:W-:Y:S01]  /*31470*/  ISETP.GT.AND P6, PT, R3, 0x99, PT ;  /* 0x000000990300780c */ /* 0x000fe20003fc4270 */
[----:B------:R-:W-:Y:S01]  /*31480*/  FMUL R162, R162, R2 ;  /* 0x00000002a2a27220 */ /* 0x000fe20000400000 */
[----:B------:R0:W-:Y:S01]  /*31490*/  @P3 STG.E.U16 desc[UR46][R8.64+0x112], R159 ;  /* 0x0001129f08003986 */ /* 0x0001e2000c10152e */
[----:B------:R-:W-:-:S02]  /*314a0*/  ISETP.GT.AND P0, PT, R0, 0x188, P0 ;  /* 0x000001880000780c */ /* 0x000fc40000704270 */
[C---:B------:R-:W-:Y:S01]  /*314b0*/  ISETP.GT.AND P3, PT, R0.reuse, 0x180, P1 ;  /* 0x000001800000780c */ /* 0x040fe20000f64270 */
[----:B------:R0:W-:Y:S01]  /*314c0*/  @P4 STG.E.U16 desc[UR46][R4.64+0x120], R160 ;  /* 0x000120a004004986 */ /* 0x0001e2000c10152e */
[----:B------:R-:W-:Y:S01]  /*314d0*/  ISETP.GT.AND P4, PT, R0, 0x180, P6 ;  /* 0x000001800000780c */ /* 0x000fe20003784270 */
[-C--:B------:R-:W-:Y:S01]  /*314e0*/  FMUL R163, R163, R2.reuse ;  /* 0x00000002a3a37220 */ /* 0x080fe20000400000 */
[----:B------:R-:W-:Y:S01]  /*314f0*/  F2FP.F16.F32.PACK_AB R161, RZ, R161 ;  /* 0x000000a1ffa1723e */ /* 0x000fe200000000ff */
[----:B------:R-:W-:Y:S01]  /*31500*/  FMUL R164, R164, R2 ;  /* 0x00000002a4a47220 */ /* 0x000fe20000400000 */
[----:B------:R-:W-:Y:S01]  /*31510*/  F2FP.F16.F32.PACK_AB R162, RZ, R162 ;  /* 0x000000a2ffa2723e */ /* 0x000fe200000000ff */
[----:B------:R-:W-:Y:S01]  /*31520*/  FMUL R165, R165, R2 ;  /* 0x00000002a5a57220 */ /* 0x000fe20000400000 */
[----:B------:R-:W-:Y:S01]  /*31530*/  F2FP.F16.F32.PACK_AB R163, RZ, R163 ;  /* 0x000000a3ffa3723e */ /* 0x000fe200000000ff */
[----:B------:R0:W-:Y:S01]  /*31540*/  @P5 STG.E.U16 desc[UR46][R4.64+0x122], R161 ;  /* 0x000122a104005986 */ /* 0x0001e2000c10152e */
[----:B------:R-:W-:-:S02]  /*31550*/  F2FP.F16.F32.PACK_AB R164, RZ, R164 ;  /* 0x000000a4ffa4723e */ /* 0x000fc400000000ff */
[----:B------:R-:W-:Y:S01]  /*31560*/  F2FP.F16.F32.PACK_AB R165, RZ, R165 ;  /* 0x000000a5ffa5723e */ /* 0x000fe200000000ff */
[----:B------:R0:W-:Y:S01]  /*31570*/  @P2 STG.E.U16 desc[UR46][R8.64+0x120], R162 ;  /* 0x000120a208002986 */ /* 0x0001e2000c10152e */
[----:B------:R-:W-:Y:S02]  /*31580*/  ISETP.GT.AND P1, PT, R0, 0x188, P1 ;  /* 0x000001880000780c */ /* 0x000fe40000f24270 */
[C---:B------:R-:W-:Y:S02]  /*31590*/  ISETP.GT.AND P2, PT, R3.reuse, 0x99, PT ;  /* 0x000000990300780c */ /* 0x040fe40003f44270 */
[C---:B------:R-:W-:Y:S02]  /*315a0*/  ISETP.GT.AND P6, PT, R3.reuse, 0xa0, PT ;  /* 0x000000a00300780c */ /* 0x040fe40003fc4270 */
[----:B------:R-:W-:Y:S01]  /*315b0*/  ISETP.GT.AND P5, PT, R3, 0xa1, PT ;  /* 0x000000a10300780c */ /* 0x000fe20003fa4270 */
[----:B------:R-:W-:Y:S01]  /*315c0*/  FMUL R166, R166, R2 ;  /* 0x00000002a6a67220 */ /* 0x000fe20000400000 */
[----:B------:R0:W-:Y:S01]  /*315d0*/  @P0 STG.E.U16 desc[UR46][R8.64+0x122], R163 ;  /* 0x000122a308000986 */ /* 0x0001e2000c10152e */
[----:B------:R-:W-:-:S02]  /*315e0*/  ISETP.GT.AND P0, PT, R0, 0x188, P2 ;  /* 0x000001880000780c */ /* 0x000fc40001704270 */
[C---:B------:R-:W-:Y:S01]  /*315f0*/  ISETP.GT.AND P2, PT, R0.reuse, RZ, P6 ;  /* 0x000000ff0000720c */ /* 0x040fe20003744270 */
[----:B------:R0:W-:Y:S01]  /*31600*/  @P3 STG.E.U16 desc[UR46][R4.64+0x130], R164 ;  /* 0x000130a404003986 */ /* 0x0001e2000c10152e */
[C---:B------:R-:W-:Y:S01]  /*31610*/  ISETP.GT.AND P3, PT, R0.reuse, RZ, P5 ;  /* 0x000000ff0000720c */ /* 0x040fe20002f64270 */
[-C--:B------:R-:W-:Y:S02]  /*31620*/  FMUL R167, R167, R2.reuse ;  /* 0x00000002a7a77220 */ /* 0x080fe40000400000 */
[----:B------:R0:W-:Y:S01]  /*31630*/  @P4 STG.E.U16 desc[UR46][R4.64+0x132], R165 ;  /* 0x000132a504004986 */ /* 0x0001e2000c10152e */
[----:B------:R-:W-:Y:S01]  /*31640*/  ISETP.GT.AND P4, PT, R0, 0x8, P6 ;  /* 0x000000080000780c */ /* 0x000fe20003784270 */
[----:B------:R-:W-:Y:S01]  /*31650*/  FMUL R136, R136, R2 ;  /* 0x0000000288887220 */ /* 0x000fe20000400000 */
[----:B------:R-:W-:Y:S01]  /*31660*/  F2FP.F16.F32.PACK_AB R166, RZ, R166 ;  /* 0x000000a6ffa6723e */ /* 0x000fe200000000ff */
[-C--:B------:R-:W-:Y:S01]  /*31670*/  FMUL R137, R137, R2.reuse ;  /* 0x0000000289897220 */ /* 0x080fe20000400000 */
[----:B------:R-:W-:Y:S01]  /*31680*/  FMUL R138, R138, R2 ;  /* 0x000000028a8a7220 */ /* 0x000fe20000400000 */
[----:B------:R-:W-:-:S02]  /*31690*/  F2FP.F16.F32.PACK_AB R167, RZ, R167 ;  /* 0x000000a7ffa7723e */ /* 0x000fc400000000ff */
[----:B------:R0:W-:Y:S01]  /*316a0*/  @P1 STG.E.U16 desc[UR46][R8.64+0x130], R166 ;  /* 0x000130a608001986 */ /* 0x0001e2000c10152e */
[----:B------:R-:W-:Y:S02]  /*316b0*/  F2FP.F16.F32.PACK_AB R136, RZ, R136 ;  /* 0x00000088ff88723e */ /* 0x000fe400000000ff */
[----:B------:R-:W-:Y:S02]  /*316c0*/  F2FP.F16.F32.PACK_AB R137, RZ, R137 ;  /* 0x00000089ff89723e */ /* 0x000fe400000000ff */
[----:B------:R-:W-:Y:S02]  /*316d0*/  F2FP.F16.F32.PACK_AB R138, RZ, R138 ;  /* 0x0000008aff8a723e */ /* 0x000fe400000000ff */
[----:B------:R-:W-:Y:S01]  /*316e0*/  ISETP.GT.AND P1, PT, R0, 0x8, P5 ;  /* 0x000000080000780c */ /* 0x000fe20002f24270 */
[----:B------:R-:W-:Y:S01]  /*316f0*/  FMUL R139, R139, R2 ;  /* 0x000000028b8b7220 */ /* 0x000fe20000400000 */
[----:B------:R0:W-:Y:S04]  /*31700*/  @P0 STG.E.U16 desc[UR46][R8.64+0x132], R167 ;  /* 0x000132a708000986 */ /* 0x0001e8000c10152e */
[----:B------:R0:W-:Y:S04]  /*31710*/  @P2 STG.E.U16 desc[UR46][R18.64+0x140], R136 ;  /* 0x0001408812002986 */ /* 0x0001e8000c10152e */
[----:B------:R0:W-:Y:S01]  /*31720*/  @P3 STG.E.U16 desc[UR46][R18.64+0x142], R137 ;  /* 0x0001428912003986 */ /* 0x0001e2000c10152e */
[----:B------:R-:W-:-:S03]  /*31730*/  ISETP.GT.AND P3, PT, R3, 0xa9, PT ;  /* 0x000000a90300780c */ /* 0x000fc60003f64270 */
[----:B------:R0:W-:Y:S01]  /*31740*/  @P4 STG.E.U16 desc[UR46][R20.64+0x140], R138 ;  /* 0x0001408a14004986 */ /* 0x0001e2000c10152e */
[----:B------:R-:W-:Y:S02]  /*31750*/  ISETP.GT.AND P4, PT, R3, 0xa8, PT ;  /* 0x000000a80300780c */ /* 0x000fe40003f84270 */
[----:B------:R-:W-:Y:S02]  /*31760*/  F2FP.F16.F32.PACK_AB R139, RZ, R139 ;  /* 0x0000008bff8b723e */ /* 0x000fe400000000ff */
[C---:B------:R-:W-:Y:S02]  /*31770*/  ISETP.GT.AND P0, PT, R0.reuse, RZ, P4 ;  /* 0x000000ff0000720c */ /* 0x040fe40002704270 */
[----:B------:R-:W-:Y:S01]  /*31780*/  ISETP.GT.AND P2, PT, R0, RZ, P3 ;  /* 0x000000ff0000720c */ /* 0x000fe20001f44270 */
[-C--:B------:R-:W-:Y:S01]  /*31790*/  FMUL R140, R140, R2.reuse ;  /* 0x000000028c8c7220 */ /* 0x080fe20000400000 */
[-C--:B------:R-:W-:Y:S01]  /*317a0*/  FMUL R141, R141, R2.reuse ;  /* 0x000000028d8d7220 */ /* 0x080fe20000400000 */
[----:B------:R0:W-:Y:S01]  /*317b0*/  @P1 STG.E.U16 desc[UR46][R20.64+0x142], R139 ;  /* 0x0001428b14001986 */ /* 0x0001e2000c10152e */
[----:B------:R-:W-:Y:S01]  /*317c0*/  ISETP.GT.AND P1, PT, R0, 0x8, P4 ;  /* 0x000000080000780c */ /* 0x000fe20002724270 */
[----:B------:R-:W-:Y:S01]  /*317d0*/  FMUL R142, R142, R2 ;  /* 0x000000028e8e7220 */ /* 0x000fe20000400000 */
[----:B------:R-:W-:-:S02]  /*317e0*/  F2FP.F16.F32.PACK_AB R140, RZ, R140 ;  /* 0x0000008cff8c723e */ /* 0x000fc400000000ff */
[----:B------:R-:W-:Y:S02]  /*317f0*/  F2FP.F16.F32.PACK_AB R141, RZ, R141 ;  /* 0x0000008dff8d723e */ /* 0x000fe400000000ff */
[----:B------:R-:W-:Y:S01]  /*31800*/  F2FP.F16.F32.PACK_AB R142, RZ, R142 ;  /* 0x0000008eff8e723e */ /* 0x000fe200000000ff */
[----:B------:R0:W-:Y:S01]  /*31810*/  @P0 STG.E.U16 desc[UR46][R18.64+0x150], R140 ;  /* 0x0001508c12000986 */ /* 0x0001e2000c10152e */
[----:B------:R-:W-:-:S03]  /*31820*/  ISETP.GT.AND P0, PT, R0, 0x8, P3 ;  /* 0x000000080000780c */ /* 0x000fc60001f04270 */
[----:B------:R0:W-:Y:S01]  /*31830*/  @P2 STG.E.U16 desc[UR46][R18.64+0x152], R141 ;  /* 0x0001528d12002986 */ /* 0x0001e2000c10152e */
[----:B------:R-:W-:Y:S01]  /*31840*/  ISETP.GT.AND P2, PT, R3, 0xb0, PT ;  /* 0x000000b00300780c */ /* 0x000fe20003f44270 */
[-C--:B------:R-:W-:Y:S02]  /*31850*/  FMUL R143, R143, R2.reuse ;  /* 0x000000028f8f7220 */ /* 0x080fe40000400000 */
[----:B------:R0:W-:Y:S01]  /*31860*/  @P1 STG.E.U16 desc[UR46][R20.64+0x150], R142 ;  /* 0x0001508e14001986 */ /* 0x0001e2000c10152e */
[----:B------:R-:W-:Y:S01]  /*31870*/  ISETP.GT.AND P1, PT, R0, RZ, P2 ;  /* 0x000000ff0000720c */ /* 0x000fe20001724270 */
[----:B------:R-:W-:Y:S01]  /*31880*/  FMUL R144, R144, R2 ;  /* 0x0000000290907220 */ /* 0x000fe20000400000 */
[----:B------:R-:W-:-:S04]  /*31890*/  F2FP.F16.F32.PACK_AB R143, RZ, R143 ;  /* 0x0000008fff8f723e */ /* 0x000fc800000000ff */
[----:B------:R-:W-:Y:S01]  /*318a0*/  F2FP.F16.F32.PACK_AB R144, RZ, R144 ;  /* 0x00000090ff90723e */ /* 0x000fe200000000ff */
[----:B------:R0:W-:Y:S01]  /*318b0*/  @P0 STG.E.U16 desc[UR46][R20.64+0x152], R143 ;  /* 0x0001528f14000986 */ /* 0x0001e2000c10152e */
[----:B------:R-:W-:Y:S01]  /*318c0*/  ISETP.GT.AND P0, PT, R3, 0xb1, PT ;  /* 0x000000b10300780c */ /* 0x000fe20003f04270 */
[----:B------:R-:W-:-:S04]  /*318d0*/  FMUL R145, R145, R2 ;  /* 0x0000000291917220 */ /* 0x000fc80000400000 */
[----:B------:R0:W-:Y:S01]  /*318e0*/  @P1 STG.E.U16 desc[UR46][R18.64+0x160], R144 ;  /* 0x0001609012001986 */ /* 0x0001e2000c10152e */
        /* <DEDUP_REMOVED lines=191> */
[----:B------:R-:W-:Y:S01]  /*324e0*/  FMUL R94, R94, R2 ;  /* 0x000000025e5e7220 */ /* 0x000fe20000400000 */
[----:B------:R-:W-:-:S03]  /*324f0*/  ISETP.GT.AND P3, PT, R0, 0x188, P3 ;  /* 0x000001880000780c */ /* 0x000fc60001f64270 */
[----:B------:R-:W-:Y:S02]  /*32500*/  F2FP.F16.F32.PACK_AB R93, RZ, R93 ;  /* 0x0000005dff5d723e */ /* 0x000fe400000000ff */
[----:B------:R-:W-:Y:S01]  /*32510*/  F2FP.F16.F32.PACK_AB R94, RZ, R94 ;  /* 0x0000005eff5e723e */ /* 0x000fe200000000ff */
[----:B------:R-:W-:-:S04]  /*32520*/  FMUL R95, R95, R2 ;  /* 0x000000025f5f7220 */ /* 0x000fc80000400000 */
[----:B------:R0:W-:Y:S04]  /*32530*/  @P5 STG.E.U16 desc[UR46][R4.64+0x152], R93 ;  /* 0x0001525d04005986 */ /* 0x0001e8000c10152e */
[----:B------:R0:W-:Y:S01]  /*32540*/  @P4 STG.E.U16 desc[UR46][R8.64+0x150], R94 ;  /* 0x0001505e08004986 */ /* 0x0001e2000c10152e */
[----:B------:R-:W-:Y:S01]  /*32550*/  ISETP.GT.AND P4, PT, R0, 0x180, P2 ;  /* 0x000001800000780c */ /* 0x000fe20001784270 */
[-C--:B------:R-:W-:Y:S01]  /*32560*/  FMUL R96, R96, R2.reuse ;  /* 0x0000000260607220 */ /* 0x080fe20000400000 */
[----:B------:R-:W-:Y:S02]  /*32570*/  F2FP.F16.F32.PACK_AB R95, RZ, R95 ;  /* 0x0000005fff5f723e */ /* 0x000fe400000000ff */
[C---:B------:R-:W-:Y:S02]  /*32580*/  ISETP.GT.AND P5, PT, R0.reuse, 0x180, P0 ;  /* 0x000001800000780c */ /* 0x040fe400007a4270 */
[----:B------:R-:W-:Y:S01]  /*32590*/  ISETP.GT.AND P2, PT, R0, 0x188, P2 ;  /* 0x000001880000780c */ /* 0x000fe20001744270 */
[----:B------:R-:W-:Y:S01]  /*325a0*/  FMUL R97, R97, R2 ;  /* 0x0000000261617220 */ /* 0x000fe20000400000 */
[----:B------:R-:W-:Y:S01]  /*325b0*/  F2FP.F16.F32.PACK_AB R96, RZ, R96 ;  /* 0x00000060ff60723e */ /* 0x000fe200000000ff */
[----:B------:R-:W-:Y:S01]  /*325c0*/  FMUL R98, R98, R2 ;  /* 0x0000000262627220 */ /* 0x000fe20000400000 */
[----:B------:R0:W-:Y:S01]  /*325d0*/  @P3 STG.E.U16 desc[UR46][R8.64+0x152], R95 ;  /* 0x0001525f08003986 */ /* 0x0001e2000c10152e */
[----:B------:R-:W-:-:S02]  /*325e0*/  ISETP.GT.AND P0, PT, R0, 0x188, P0 ;  /* 0x000001880000780c */ /* 0x000fc40000704270 */
[----:B------:R-:W-:Y:S02]  /*325f0*/  ISETP.GT.AND P6, PT, R3, 0xb9, PT ;  /* 0x000000b90300780c */ /* 0x000fe40003fc4270 */
[----:B------:R-:W-:Y:S01]  /*32600*/  ISETP.GT.AND P3, PT, R0, 0x180, P1 ;  /* 0x000001800000780c */ /* 0x000fe20000f64270 */
[-C--:B------:R-:W-:Y:S01]  /*32610*/  FMUL R99, R99, R2.reuse ;  /* 0x0000000263637220 */ /* 0x080fe20000400000 */
[----:B------:R-:W-:Y:S01]  /*32620*/  F2FP.F16.F32.PACK_AB R97, RZ, R97 ;  /* 0x00000061ff61723e */ /* 0x000fe200000000ff */
[----:B------:R-:W-:Y:S01]  /*32630*/  FMUL R100, R100, R2 ;  /* 0x0000000264647220 */ /* 0x000fe20000400000 */
[----:B------:R0:W-:Y:S01]  /*32640*/  @P4 STG.E.U16 desc[UR46][R4.64+0x160], R96 ;  /* 0x0001606004004986 */ /* 0x0001e2000c10152e */
[----:B------:R-:W-:Y:S02]  /*32650*/  F2FP.F16.F32.PACK_AB R98, RZ, R98 ;  /* 0x00000062ff62723e */ /* 0x000fe400000000ff */
[C---:B------:R-:W-:Y:S02]  /*32660*/  ISETP.GT.AND P4, PT, R0.reuse, 0x180, P6 ;  /* 0x000001800000780c */ /* 0x040fe40003784270 */
[----:B------:R-:W-:Y:S01]  /*32670*/  ISETP.GT.AND P1, PT, R0, 0x188, P1 ;  /* 0x000001880000780c */ /* 0x000fe20000f24270 */
[-C--:B------:R-:W-:Y:S01]  /*32680*/  FMUL R101, R101, R2.reuse ;  /* 0x0000000265657220 */ /* 0x080fe20000400000 */
[----:B------:R0:W-:Y:S01]  /*32690*/  @P5 STG.E.U16 desc[UR46][R4.64+0x162], R97 ;  /* 0x0001626104005986 */ /* 0x0001e2000c10152e */
[----:B------:R-:W-:Y:S01]  /*326a0*/  F2FP.F16.F32.PACK_AB R99, RZ, R99 ;  /* 0x00000063ff63723e */ /* 0x000fe200000000ff */
[----:B------:R-:W-:Y:S01]  /*326b0*/  FMUL R102, R102, R2 ;  /* 0x0000000266667220 */ /* 0x000fe20000400000 */
[----:B------:R-:W-:Y:S01]  /*326c0*/  F2FP.F16.F32.PACK_AB R100, RZ, R100 ;  /* 0x00000064ff64723e */ /* 0x000fe200000000ff */
[----:B------:R0:W-:Y:S01]  /*326d0*/  @P2 STG.E.U16 desc[UR46][R8.64+0x160], R98 ;  /* 0x0001606208002986 */ /* 0x0001e2000c10152e */
[----:B------:R-:W-:-:S02]  /*326e0*/  ISETP.GT.AND P2, PT, R3, 0xb9, PT ;  /* 0x000000b90300780c */ /* 0x000fc40003f44270 */
[C---:B------:R-:W-:Y:S01]  /*326f0*/  ISETP.GT.AND P6, PT, R3.reuse, 0xc1, PT ;  /* 0x000000c10300780c */ /* 0x040fe20003fc4270 */
[----:B------:R0:W-:Y:S01]  /*32700*/  @P0 STG.E.U16 desc[UR46][R8.64+0x162], R99 ;  /* 0x0001626308000986 */ /* 0x0001e2000c10152e */
[----:B------:R-:W-:Y:S02]  /*32710*/  F2FP.F16.F32.PACK_AB R101, RZ, R101 ;  /* 0x00000065ff65723e */ /* 0x000fe400000000ff */
[----:B------:R-:W-:Y:S01]  /*32720*/  F2FP.F16.F32.PACK_AB R102, RZ, R102 ;  /* 0x00000066ff66723e */ /* 0x000fe200000000ff */
[----:B------:R0:W-:Y:S01]  /*32730*/  @P3 STG.E.U16 desc[UR46][R4.64+0x170], R100 ;  /* 0x0001706404003986 */ /* 0x0001e2000c10152e */
[C---:B------:R-:W-:Y:S02]  /*32740*/  ISETP.GT.AND P0, PT, R0.reuse, 0x188, P2 ;  /* 0x000001880000780c */ /* 0x040fe40001704270 */
[----:B------:R-:W-:Y:S02]  /*32750*/  ISETP.GT.AND P5, PT, R3, 0xc0, PT ;  /* 0x000000c00300780c */ /* 0x000fe40003fa4270 */
[C---:B------:R-:W-:Y:S01]  /*32760*/  ISETP.GT.AND P3, PT, R0.reuse, RZ, P6 ;  /* 0x000000ff0000720c */ /* 0x040fe20003764270 */
[-C--:B------:R-:W-:Y:S01]  /*32770*/  FMUL R103, R103, R2.reuse ;  /* 0x0000000267677220 */ /* 0x080fe20000400000 */
[----:B------:R0:W-:Y:S01]  /*32780*/  @P4 STG.E.U16 desc[UR46][R4.64+0x172], R101 ;  /* 0x0001726504004986 */ /* 0x0001e2000c10152e */
[----:B------:R-:W-:Y:S01]  /*32790*/  FMUL R73, R73, R2 ;  /* 0x0000000249497220 */ /* 0x000fe20000400000 */
[----:B------:R-:W-:-:S02]  /*327a0*/  ISETP.GT.AND P2, PT, R0, RZ, P5 ;  /* 0x000000ff0000720c */ /* 0x000fc40002f44270 */
[----:B------:R0:W-:Y:S01]  /*327b0*/  @P1 STG.E.U16 desc[UR46][R8.64+0x170], R102 ;  /* 0x0001706608001986 */ /* 0x0001e2000c10152e */
[----:B------:R-:W-:Y:S01]  /*327c0*/  ISETP.GT.AND P1, PT, R0, 0x8, P6 ;  /* 0x000000080000780c */ /* 0x000fe20003724270 */
[-C--:B------:R-:W-:Y:S01]  /*327d0*/  FMUL R72, R72, R2.reuse ;  /* 0x0000000248487220 */ /* 0x080fe20000400000 */
[----:B------:R-:W-:Y:S01]  /*327e0*/  F2FP.F16.F32.PACK_AB R103, RZ, R103 ;  /* 0x00000067ff67723e */ /* 0x000fe200000000ff */
[----:B------:R-:W-:Y:S01]  /*327f0*/  FMUL R75, R75, R2 ;  /* 0x000000024b4b7220 */ /* 0x000fe20000400000 */
[----:B------:R-:W-:Y:S02]  /*32800*/  F2FP.F16.F32.PACK_AB R73, RZ, R73 ;  /* 0x00000049ff49723e */ /* 0x000fe400000000ff */
[----:B------:R-:W-:Y:S01]  /*32810*/  ISETP.GT.AND P4, PT, R0, 0x8, P5 ;  /* 0x000000080000780c */ /* 0x000fe20002f84270 */
[----:B------:R0:W-:Y:S01]  /*32820*/  @P0 STG.E.U16 desc[UR46][R8.64+0x172], R103 ;  /* 0x0001726708000986 */ /* 0x0001e2000c10152e */
[----:B------:R-:W-:Y:S02]  /*32830*/  ISETP.GT.AND P5, PT, R3, 0xc8, PT ;  /* 0x000000c80300780c */ /* 0x000fe40003fa4270 */
[----:B------:R-:W-:Y:S01]  /*32840*/  F2FP.F16.F32.PACK_AB R72, RZ, R72 ;  /* 0x00000048ff48723e */ /* 0x000fe200000000ff */
[----:B------:R0:W-:Y:S01]  /*32850*/  @P3 STG.E.U16 desc[UR46][R18.64+0x182], R73 ;  /* 0x0001824912003986 */ /* 0x0001e2000c10152e */
[----:B------:R-:W-:-:S02]  /*32860*/  F2FP.F16.F32.PACK_AB R75, RZ, R75 ;  /* 0x0000004bff4b723e */ /* 0x000fc400000000ff */
[----:B------:R-:W-:Y:S02]  /*32870*/  ISETP.GT.AND P3, PT, R3, 0xc9, PT ;  /* 0x000000c90300780c */ /* 0x000fe40003f64270 */
[----:B------:R-:W-:Y:S01]  /*32880*/  ISETP.GT.AND P0, PT, R0, RZ, P5 ;  /* 0x000000ff0000720c */ /* 0x000fe20002f04270 */
[-C--:B------:R-:W-:Y:S01]  /*32890*/  FMUL R74, R74, R2.reuse ;  /* 0x000000024a4a7220 */ /* 0x080fe20000400000 */
[----:B------:R0:W-:Y:S01]  /*328a0*/  @P2 STG.E.U16 desc[UR46][R18.64+0x180], R72 ;  /* 0x0001804812002986 */ /* 0x0001e2000c10152e */
[-C--:B------:R-:W-:Y:S01]  /*328b0*/  FMUL R76, R76, R2.reuse ;  /* 0x000000024c4c7220 */ /* 0x080fe20000400000 */
[C---:B------:R-:W-:Y:S02]  /*328c0*/  ISETP.GT.AND P2, PT, R0.reuse, RZ, P3 ;  /* 0x000000ff0000720c */ /* 0x040fe40001f44270 */
[----:B------:R0:W-:Y:S01]  /*328d0*/  @P1 STG.E.U16 desc[UR46][R20.64+0x182], R75 ;  /* 0x0001824b14001986 */ /* 0x0001e2000c10152e */
[----:B------:R-:W-:Y:S01]  /*328e0*/  ISETP.GT.AND P1, PT, R0, 0x8, P5 ;  /* 0x000000080000780c */ /* 0x000fe20002f24270 */
[----:B------:R-:W-:Y:S01]  /*328f0*/  FMUL R77, R77, R2 ;  /* 0x000000024d4d7220 */ /* 0x000fe20000400000 */
[----:B------:R-:W-:Y:S01]  /*32900*/  F2FP.F16.F32.PACK_AB R74, RZ, R74 ;  /* 0x0000004aff4a723e */ /* 0x000fe200000000ff */
[----:B------:R-:W-:Y:S01]  /*32910*/  FMUL R78, R78, R2 ;  /* 0x000000024e4e7220 */ /* 0x000fe20000400000 */
[----:B------:R-:W-:-:S02]  /*32920*/  F2FP.F16.F32.PACK_AB R76, RZ, R76 ;  /* 0x0000004cff4c723e */ /* 0x000fc400000000ff */
[----:B------:R-:W-:Y:S01]  /*32930*/  F2FP.F16.F32.PACK_AB R77, RZ, R77 ;  /* 0x0000004dff4d723e */ /* 0x000fe200000000ff */
[----:B------:R0:W-:Y:S01]  /*32940*/  @P4 STG.E.U16 desc[UR46][R20.64+0x180], R74 ;  /* 0x0001804a14004986 */ /* 0x0001e2000c10152e */
[----:B------:R-:W-:-:S03]  /*32950*/  F2FP.F16.F32.PACK_AB R78, RZ, R78 ;  /* 0x0000004eff4e723e */ /* 0x000fc600000000ff */
[----:B------:R0:W-:Y:S01]  /*32960*/  @P0 STG.E.U16 desc[UR46][R18.64+0x190], R76 ;  /* 0x0001904c12000986 */ /* 0x0001e2000c10152e */
[----:B------:R-:W-:-:S03]  /*32970*/  ISETP.GT.AND P0, PT, R3, 0xd0, PT ;  /* 0x000000d00300780c */ /* 0x000fc60003f04270 */
[----:B------:R0:W-:Y:S01]  /*32980*/  @P2 STG.E.U16 desc[UR46][R18.64+0x192], R77 ;  /* 0x0001924d12002986 */ /* 0x0001e2000c10152e */
[----:B------:R-:W-:-:S03]  /*32990*/  ISETP.GT.AND P2, PT, R0, 0x8, P3 ;  /* 0x000000080000780c */ /* 0x000fc60001f44270 */
[----:B------:R0:W-:Y:S01]  /*329a0*/  @P1 STG.E.U16 desc[UR46][R20.64+0x190], R78 ;  /* 0x0001904e14001986 */ /* 0x0001e2000c10152e */
[----:B------:R-:W-:Y:S01]  /*329b0*/  ISETP.GT.AND P1, PT, R0, RZ, P0 ;  /* 0x000000ff0000720c */ /* 0x000fe20000724270 */
[-C--:B------:R-:W-:Y:S01]  /*329c0*/  FMUL R79, R79, R2.reuse ;  /* 0x000000024f4f7220 */ /* 0x080fe20000400000 */
[----:B------:R-:W-:Y:S01]  /*329d0*/  FMUL R80, R80, R2 ;  /* 0x0000000250507220 */ /* 0x000fe20000400000 */
[----:B------:R-:W-:-:S03]  /*329e0*/  ISETP.GT.AND P4, PT, R3, 0xd1, PT ;  /* 0x000000d10300780c */ /* 0x000fc60003f84270 */
[----:B------:R-:W-:Y:S02]  /*329f0*/  F2FP.F16.F32.PACK_AB R79, RZ, R79 ;  /* 0x0000004fff4f723e */ /* 0x000fe400000000ff */
[----:B------:R-:W-:-:S03]  /*32a00*/  F2FP.F16.F32.PACK_AB R80, RZ, R80 ;  /* 0x00000050ff50723e */ /* 0x000fc600000000ff */
[----:B------:R0:W-:Y:S04]  /*32a10*/  @P2 STG.E.U16 desc[UR46][R20.64+0x192], R79 ;  /* 0x0001924f14002986 */ /* 0x0001e8000c10152e */
        /* <DEDUP_REMOVED lines=11> */
[----:B------:R-:W-:Y:S02]  /*32ad0*/  F2FP.F16.F32.PACK_AB R83, RZ, R83 ;  /* 0x00000053ff53723e */ /* 0x000fe400000000ff */
[----:B------:R-:W-:Y:S01]  /*32ae0*/  ISETP.GT.AND P2, PT, R3, 0xd8, PT ;  /* 0x000000d80300780c */ /* 0x000fe20003f44270 */
[----:B------:R-:W-:-:S08]  /*32af0*/  FMUL R84, R84, R2 ;  /* 0x0000000254547220 */ /* 0x000fd00000400000 */
[----:B------:R0:W-:Y:S01]  /*32b00*/  @P1 STG.E.U16 desc[UR46][R20.64+0x1a2], R83 ;  /* 0x0001a25314001986 */ /* 0x0001e2000c10152e */
        /* <DEDUP_REMOVED lines=177> */
[C---:B------:R-:W-:Y:S02]  /*33620*/  ISETP.GT.AND P6, PT, R0.reuse, 0x180, P3 ;  /* 0x000001800000780c */ /* 0x040fe40001fc4270 */
[----:B------:R-:W-:Y:S02]  /*33630*/  F2FP.F16.F32.PACK_AB R29, RZ, R29 ;  /* 0x0000001dff1d723e */ /* 0x000fe400000000ff */
[C---:B------:R-:W-:Y:S02]  /*33640*/  ISETP.GT.AND P5, PT, R0.reuse, 0x188, P5 ;  /* 0x000001880000780c */ /* 0x040fe40002fa4270 */
[----:B------:R-:W-:Y:S01]  /*33650*/  ISETP.GT.AND P3, PT, R0, 0x188, P3 ;  /* 0x000001880000780c */ /* 0x000fe20001f64270 */
[-C--:B------:R-:W-:Y:S01]  /*33660*/  FMUL R30, R30, R2.reuse ;  /* 0x000000021e1e7220 */ /* 0x080fe20000400000 */
[-C--:B------:R-:W-:Y:S01]  /*33670*/  FMUL R31, R31, R2.reuse ;  /* 0x000000021f1f7220 */ /* 0x080fe20000400000 */
[----:B------:R-:W-:-:S04]  /*33680*/  FMUL R32, R32, R2 ;  /* 0x0000000220207220 */ /* 0x000fc80000400000 */
[----:B------:R0:W-:Y:S01]  /*33690*/  @P6 STG.E.U16 desc[UR46][R4.64+0x192], R29 ;  /* 0x0001921d04006986 */ /* 0x0001e2000c10152e */
[C---:B------:R-:W-:Y:S02]  /*336a0*/  ISETP.GT.AND P6, PT, R0.reuse, 0x180, P0 ;  /* 0x000001800000780c */ /* 0x040fe400007c4270 */
[----:B------:R-:W-:Y:S02]  /*336b0*/  F2FP.F16.F32.PACK_AB R30, RZ, R30 ;  /* 0x0000001eff1e723e */ /* 0x000fe400000000ff */
[----:B------:R-:W-:Y:S02]  /*336c0*/  F2FP.F16.F32.PACK_AB R31, RZ, R31 ;  /* 0x0000001fff1f723e */ /* 0x000fe400000000ff */
[----:B------:R-:W-:Y:S01]  /*336d0*/  F2FP.F16.F32.PACK_AB R32, RZ, R32 ;  /* 0x00000020ff20723e */ /* 0x000fe200000000ff */
[----:B------:R0:W-:Y:S01]  /*336e0*/  @P5 STG.E.U16 desc[UR46][R8.64+0x190], R30 ;  /* 0x0001901e08005986 */ /* 0x0001e2000c10152e */
[C---:B------:R-:W-:Y:S02]  /*336f0*/  ISETP.GT.AND P5, PT, R0.reuse, 0x180, P4 ;  /* 0x000001800000780c */ /* 0x040fe400027a4270 */
[C---:B------:R-:W-:Y:S01]  /*33700*/  ISETP.GT.AND P0, PT, R0.reuse, 0x188, P0 ;  /* 0x000001880000780c */ /* 0x040fe20000704270 */
[----:B------:R0:W-:Y:S01]  /*33710*/  @P3 STG.E.U16 desc[UR46][R8.64+0x192], R31 ;  /* 0x0001921f08003986 */ /* 0x0001e2000c10152e */
[C---:B------:R-:W-:Y:S01]  /*33720*/  ISETP.GT.AND P4, PT, R0.reuse, 0x188, P4 ;  /* 0x000001880000780c */ /* 0x040fe20002784270 */
[-C--:B------:R-:W-:Y:S01]  /*33730*/  FMUL R33, R33, R2.reuse ;  /* 0x0000000221217220 */ /* 0x080fe20000400000 */
[C---:B------:R-:W-:Y:S01]  /*33740*/  ISETP.GT.AND P3, PT, R0.reuse, 0x180, P1 ;  /* 0x000001800000780c */ /* 0x040fe20000f64270 */
[----:B------:R0:W-:Y:S01]  /*33750*/  @P6 STG.E.U16 desc[UR46][R4.64+0x1a0], R32 ;  /* 0x0001a02004006986 */ /* 0x0001e2000c10152e */
[----:B------:R-:W-:Y:S01]  /*33760*/  ISETP.GT.AND P6, PT, R0, 0x180, P2 ;  /* 0x000001800000780c */ /* 0x000fe200017c4270 */
[-C--:B------:R-:W-:Y:S01]  /*33770*/  FMUL R34, R34, R2.reuse ;  /* 0x0000000222227220 */ /* 0x080fe20000400000 */
[C---:B------:R-:W-:Y:S01]  /*33780*/  ISETP.GT.AND P2, PT, R0.reuse, 0x188, P2 ;  /* 0x000001880000780c */ /* 0x040fe20001744270 */
[-C--:B------:R-:W-:Y:S01]  /*33790*/  FMUL R35, R35, R2.reuse ;  /* 0x0000000223237220 */ /* 0x080fe20000400000 */
[----:B------:R-:W-:Y:S01]  /*337a0*/  ISETP.GT.AND P1, PT, R0, 0x188, P1 ;  /* 0x000001880000780c */ /* 0x000fe20000f24270 */
[-C--:B------:R-:W-:Y:S01]  /*337b0*/  FMUL R36, R36, R2.reuse ;  /* 0x0000000224247220 */ /* 0x080fe20000400000 */
[-C--:B------:R-:W-:Y:S01]  /*337c0*/  FMUL R37, R37, R2.reuse ;  /* 0x0000000225257220 */ /* 0x080fe20000400000 */
[-C--:B------:R-:W-:Y:S01]  /*337d0*/  FMUL R38, R38, R2.reuse ;  /* 0x0000000226267220 */ /* 0x080fe20000400000 */
[----:B------:R-:W-:Y:S01]  /*337e0*/  FMUL R39, R39, R2 ;  /* 0x0000000227277220 */ /* 0x000fe20000400000 */
[----:B------:R-:W-:-:S02]  /*337f0*/  F2FP.F16.F32.PACK_AB R33, RZ, R33 ;  /* 0x00000021ff21723e */ /* 0x000fc400000000ff */
[----:B------:R-:W-:Y:S02]  /*33800*/  F2FP.F16.F32.PACK_AB R34, RZ, R34 ;  /* 0x00000022ff22723e */ /* 0x000fe400000000ff */
[----:B------:R-:W-:Y:S02]  /*33810*/  F2FP.F16.F32.PACK_AB R35, RZ, R35 ;  /* 0x00000023ff23723e */ /* 0x000fe400000000ff */
[----:B------:R-:W-:Y:S02]  /*33820*/  F2FP.F16.F32.PACK_AB R36, RZ, R36 ;  /* 0x00000024ff24723e */ /* 0x000fe400000000ff */
[----:B------:R-:W-:Y:S02]  /*33830*/  F2FP.F16.F32.PACK_AB R37, RZ, R37 ;  /* 0x00000025ff25723e */ /* 0x000fe400000000ff */
[----:B------:R-:W-:Y:S02]  /*33840*/  F2FP.F16.F32.PACK_AB R38, RZ, R38 ;  /* 0x00000026ff26723e */ /* 0x000fe400000000ff */
[----:B------:R-:W-:Y:S01]  /*33850*/  F2FP.F16.F32.PACK_AB R39, RZ, R39 ;  /* 0x00000027ff27723e */ /* 0x000fe200000000ff */
[----:B------:R0:W-:Y:S04]  /*33860*/  @P5 STG.E.U16 desc[UR46][R4.64+0x1a2], R33 ;  /* 0x0001a22104005986 */ /* 0x0001e8000c10152e */
[----:B------:R0:W-:Y:S04]  /*33870*/  @P0 STG.E.U16 desc[UR46][R8.64+0x1a0], R34 ;  /* 0x0001a02208000986 */ /* 0x0001e8000c10152e */
[----:B------:R0:W-:Y:S04]  /*33880*/  @P4 STG.E.U16 desc[UR46][R8.64+0x1a2], R35 ;  /* 0x0001a22308004986 */ /* 0x0001e8000c10152e */
[----:B------:R0:W-:Y:S04]  /*33890*/  @P6 STG.E.U16 desc[UR46][R4.64+0x1b0], R36 ;  /* 0x0001b02404006986 */ /* 0x0001e8000c10152e */
[----:B------:R0:W-:Y:S04]  /*338a0*/  @P3 STG.E.U16 desc[UR46][R4.64+0x1b2], R37 ;  /* 0x0001b22504003986 */ /* 0x0001e8000c10152e */
[----:B------:R0:W-:Y:S04]  /*338b0*/  @P2 STG.E.U16 desc[UR46][R8.64+0x1b0], R38 ;  /* 0x0001b02608002986 */ /* 0x0001e8000c10152e */
[----:B------:R0:W-:Y:S02]  /*338c0*/  @P1 STG.E.U16 desc[UR46][R8.64+0x1b2], R39 ;  /* 0x0001b22708001986 */ /* 0x0001e4000c10152e */
.L_x_921:
[----:B------:R-:W-:Y:S05]  /*338d0*/  BSYNC B0 ;  /* 0x0000000000007941 */ /* 0x000fea0003800000 */
.L_x_33:
[----:B0-----:R-:W2:Y:S04]  /*338e0*/  LDL.LU R5, [R1+0x3f0] ;  /* 0x0003f00001057983 */ /* 0x001ea80000300800 */
[----:B------:R-:W2:Y:S01]  /*338f0*/  LDL.LU R4, [R1+0x3f4] ;  /* 0x0003f40001047983 */ /* 0x000ea20000300800 */
[----:B------:R-:W-:Y:S01]  /*33900*/  ULDC UR4, c[0x0][0xc] ;  /* 0x0000030000047ab9 */ /* 0x000fe20000000800 */
[----:B------:R-:W-:Y:S01]  /*33910*/  ULDC UR5, c[0x0][0x10] ;  /* 0x0000040000057ab9 */ /* 0x000fe20000000800 */
[----:B------:R-:W2:Y:S01]  /*33920*/  LDC R3, c[0x0][0x14] ;  /* 0x00000500ff037b82 */ /* 0x000ea20000000800 */
[----:B------:R-:W-:Y:S01]  /*33930*/  UIMAD.WIDE.U32 UR4, UR4, UR5, URZ ;  /* 0x00000005040472a5 */ /* 0x000fe2000f8e003f */
[----:B------:R-:W-:Y:S01]  /*33940*/  PRMT R0, RZ, 0x7610, R0 ;  /* 0x00007610ff007816 */ /* 0x000fe20000000000 */
[----:B------:R-:W-:Y:S01]  /*33950*/  UMOV UR43, 0xffffffff ;  /* 0xffffffff002b7882 */ /* 0x000fe20000000000 */
[----:B------:R-:W-:-:S03]  /*33960*/  UMOV UR40, 0xffffffff ;  /* 0xffffffff00287882 */ /* 0x000fc60000000000 */
[----:B--2---:R-:W-:-:S04]  /*33970*/  IMAD.WIDE.U32 R4, R3, UR4, R4 ;  /* 0x0000000403047c25 */ /* 0x004fc8000f8e0004 */
[----:B------:R-:W-:Y:S01]  /*33980*/  IMAD R3, R3, UR5, RZ ;  /* 0x0000000503037c24 */ /* 0x000fe2000f8e02ff */
[----:B------:R-:W-:Y:S01]  /*33990*/  ULDC.64 UR4, c[0x0][0x650] ;  /* 0x0001940000047ab9 */ /* 0x000fe20000000a00 */
[----:B------:R-:W-:Y:S01]  /*339a0*/  IMAD.MOV.U32 R7, RZ, RZ, R4 ;  /* 0x000000ffff077224 */ /* 0x000fe200078e0004 */
[----:B------:R-:W-:Y:S01]  /*339b0*/  ISETP.GE.U32.AND P0, PT, R4, UR4, PT ;  /* 0x0000000404007c0c */ /* 0x000fe2000bf06070 */
[----:B------:R-:W-:-:S05]  /*339c0*/  IMAD.IADD R6, R5, 0x1, R3 ;  /* 0x0000000105067824 */ /* 0x000fca00078e0203 */
[----:B------:R0:W-:Y:S01]  /*339d0*/  STL [R1+0x3f0], R6 ;  /* 0x0003f00601007387 */ /* 0x0001e20000100800 */
[----:B------:R-:W-:-:S03]  /*339e0*/  ISETP.GE.U32.AND.EX P0, PT, R6, UR5, PT, P0 ;  /* 0x0000000506007c0c */ /* 0x000fc6000bf06100 */
[----:B------:R0:W-:Y:S10]  /*339f0*/  STL [R1+0x3f4], R7 ;  /* 0x0003f40701007387 */ /* 0x0001f40000100800 */
[----:B0-----:R-:W-:Y:S05]  /*33a00*/  @P0 BRA `(.L_x_922) ;  /* 0x0000000400880947 */ /* 0x001fea0003800000 */
[----:B------:R-:W0:Y:S01]  /*33a10*/  S2UR UR6, SR_CTAID.X ;  /* 0x00000000000679c3 */ /* 0x000e220000002500 */
[----:B------:R-:W-:Y:S01]  /*33a20*/  ULDC.64 UR12, c[0x0][0x628] ;  /* 0x00018a00000c7ab9 */ /* 0x000fe20000000a00 */
[----:B------:R-:W-:Y:S01]  /*33a30*/  ULDC UR4, c[0x0][0x150] ;  /* 0x0000540000047ab9 */ /* 0x000fe20000000800 */
[----:B------:R-:W-:Y:S01]  /*33a40*/  ISETP.NE.U32.AND P0, PT, RZ, UR12, PT ;  /* 0x0000000cff007c0c */ /* 0x000fe2000bf05070 */
[----:B------:R-:W-:Y:S01]  /*33a50*/  ULDC UR15, c[0x0][0x630] ;  /* 0x00018c00000f7ab9 */ /* 0x000fe20000000800 */
[C---:B------:R-:W-:Y:S01]  /*33a60*/  R2UR UR16, R7.reuse ;  /* 0x00000000071072ca */ /* 0x040fe200000e0000 */
[----:B------:R-:W-:Y:S01]  /*33a70*/  ULDC UR19, c[0x0][0x154] ;  /* 0x0000550000137ab9 */ /* 0x000fe20000000800 */
[----:B------:R-:W-:Y:S01]  /*33a80*/  ISETP.NE.AND.EX P0, PT, RZ, UR13, PT, P0 ;  /* 0x0000000dff007c0c */ /* 0x000fe2000bf05300 */
[----:B------:R-:W2:Y:S01]  /*33a90*/  S2UR UR18, SR_CTAID.Y ;  /* 0x00000000001279c3 */ /* 0x000ea20000002600 */
[----:B------:R-:W-:Y:S02]  /*33aa0*/  R2UR UR17, R6 ;  /* 0x00000000061172ca */ /* 0x000fe400000e0000 */
[----:B------:R-:W-:-:S02]  /*33ab0*/  R2UR UR10, R7 ;  /* 0x00000000070a72ca */ /* 0x000fc400000e0000 */
[----:B------:R-:W-:Y:S02]  /*33ac0*/  R2UR UR11, R6 ;  /* 0x00000000060b72ca */ /* 0x000fe400000e0000 */
[----:B0-----:R-:W-:-:S05]  /*33ad0*/  I2FP.F32.U32 R0, UR6 ;  /* 0x0000000600007c45 */ /* 0x001fca0008201000 */
[----:B------:R-:W-:-:S04]  /*33ae0*/  FMUL R0, R0, UR4 ;  /* 0x0000000400007c20 */ /* 0x000fc80008400000 */
[----:B------:R0:W0:Y:S01]  /*33af0*/  F2I.U32.TRUNC.NTZ R3, R0 ;  /* 0x0000000000037305 */ /* 0x000022000020f000 */
[----:B--2---:R-:W-:Y:S05]  /*33b00*/  @!P0 BRA `(.L_x_923) ;  /* 0x0000000000308947 */ /* 0x004fea0003800000 */
        /* <DEDUP_REMOVED lines=12> */
.L_x_923:
[----:B------:R-:W-:Y:S01]  /*33bd0*/  USHF.R.U64 UR40, UR10, UR15, UR11 ;  /* 0x0000000f0a287299 */ /* 0x000fe2000800120b */
[----:B0-----:R-:W-:Y:S01]  /*33be0*/  I2FP.F32.U32 R0, UR18 ;  /* 0x0000001200007c45 */ /* 0x001fe20008201000 */
[----:B------:R-:W-:Y:S02]  /*33bf0*/  USHF.R.U32.HI UR4, URZ, UR15, UR11 ;  /* 0x0000000f3f047299 */ /* 0x000fe4000801160b */
[----:B------:R-:W-:Y:S02]  /*33c00*/  UIADD3 UR10, UP0, URZ, -UR40, URZ ;  /* 0x800000283f0a7290 */ /* 0x000fe4000ff1e03f */
[----:B------:R-:W-:Y:S01]  /*33c10*/  FMUL R0, R0, UR19 ;  /* 0x0000001300007c20 */ /* 0x000fe20008400000 */
[----:B------:R-:W-:Y:S01]  /*33c20*/  ULDC.64 UR12, c[0x0][0x620] ;  /* 0x00018800000c7ab9 */ /* 0x000fe20000000a00 */
[----:B------:R-:W-:Y:S01]  /*33c30*/  UIADD3.X UR4, URZ, ~UR4, URZ, UP0, !UPT ;  /* 0x800000043f047290 */ /* 0x000fe200087fe43f */
[----:B------:R-:W-:Y:S01]  /*33c40*/  UMOV UR8, UR16 ;  /* 0x0000001000087c82 */ /* 0x000fe20008000000 */
[----:B------:R-:W-:-:S02]  /*33c50*/  UMOV UR9, UR17 ;  /* 0x0000001100097c82 */ /* 0x000fc40008000000 */
[----:B------:R-:W-:Y:S01]  /*33c60*/  UIMAD UR4, UR4, UR12, URZ ;  /* 0x0000000c040472a4 */ /* 0x000fe2000f8e023f */
[----:B------:R-:W0:Y:S01]  /*33c70*/  F2I.U32.TRUNC.NTZ R0, R0 ;  /* 0x0000000000007305 */ /* 0x000e22000020f000 */
[----:B------:R-:W-:Y:S01]  /*33c80*/  UIMAD.WIDE.U32 UR8, UR10, UR12, UR8 ;  /* 0x0000000c0a0872a5 */ /* 0x000fe2000f8e0008 */
[----:B------:R-:W-:Y:S01]  /*33c90*/  R2UR UR12, R3 ;  /* 0x00000000030c72ca */ /* 0x000fe200000e0000 */
[----:B------:R-:W-:Y:S01]  /*33ca0*/  UIMAD UR10, UR10, UR13, UR4 ;  /* 0x0000000d0a0a72a4 */ /* 0x000fe2000f8e0204 */
[----:B------:R-:W-:Y:S01]  /*33cb0*/  ULDC UR11, c[0x0][0x618] ;  /* 0x00018600000b7ab9 */ /* 0x000fe20000000800 */
[----:B------:R-:W-:Y:S02]  /*33cc0*/  ULDC UR21, c[0x0][0x658] ;  /* 0x0001960000157ab9 */ /* 0x000fe40000000800 */
[----:B------:R-:W-:Y:S01]  /*33cd0*/  UIADD3 UR9, UR9, UR10, URZ ;  /* 0x0000000a09097290 */ /* 0x000fe2000fffe03f */
[----:B------:R-:W-:Y:S01]  /*33ce0*/  UMOV UR15, 0xffffffff ;  /* 0xffffffff000f7882 */ /* 0x000fe20000000000 */
[----:B------:R-:W-:Y:S01]  /*33cf0*/  ULDC.64 UR4, c[0x0][0x640] ;  /* 0x0001900000047ab9 */ /* 0x000fe20000000a00 */
[----:B------:R-:W-:Y:S01]  /*33d00*/  USHF.L.U32 UR15, UR15, UR21, URZ ;  /* 0x000000150f0f7299 */ /* 0x000fe2000800063f */
[----:B------:R-:W-:Y:S01]  /*33d10*/  ISETP.NE.U32.AND P0, PT, RZ, UR4, PT ;  /* 0x00000004ff007c0c */ /* 0x000fe2000bf05070 */
[----:B------:R-:W-:-:S02]  /*33d20*/  USHF.R.U64 UR16, UR8, UR11, UR9 ;  /* 0x0000000b08107299 */ /* 0x000fc40008001209 */
[----:B------:R-:W-:Y:S01]  /*33d30*/  USHF.R.U32.HI UR8, URZ, UR11, UR9 ;  /* 0x0000000b3f087299 */ /* 0x000fe20008011609 */
[----:B0-----:R-:W-:Y:S01]  /*33d40*/  R2UR UR14, R0 ;  /* 0x00000000000e72ca */ /* 0x001fe200000e0000 */
[----:B------:R-:W-:Y:S01]  /*33d50*/  ULDC UR17, c[0x0][0x608] ;  /* 0x0001820000117ab9 */ /* 0x000fe20000000800 */
[----:B------:R-:W-:Y:S01]  /*33d60*/  ULOP3.LUT UR44, URZ, UR15, URZ, 0x33, !UPT ;  /* 0x0000000f3f2c7292 */ /* 0x000fe2000f8e333f */
[----:B------:R-:W-:Y:S01]  /*33d70*/  ISETP.NE.AND.EX P0, PT, RZ, UR5, PT, P0 ;  /* 0x00000005ff007c0c */ /* 0x000fe2000bf05300 */
[----:B------:R-:W-:Y:S02]  /*33d80*/  USHF.R.U64 UR15, UR16, UR17, UR8 ;  /* 0x00000011100f7299 */ /* 0x000fe40008001208 */
[----:B------:R-:W-:Y:S02]  /*33d90*/  USHF.R.U32.HI UR8, URZ, UR17, UR8 ;  /* 0x000000113f087299 */ /* 0x000fe40008011608 */
[----:B------:R-:W-:Y:S02]  /*33da0*/  UIADD3 UR12, -UR12, URZ, URZ ;  /* 0x0000003f0c0c7290 */ /* 0x000fe4000fffe13f */
[----:B------:R-:W-:Y:S01]  /*33db0*/  USHF.R.U64 UR17, UR15, UR21, UR8 ;  /* 0x000000150f117299 */ /* 0x000fe20008001208 */
[----:B------:R-:W-:Y:S01]  /*33dc0*/  UMOV UR19, 0x1 ;  /* 0x0000000100137882 */ /* 0x000fe20000000000 */
[----:B------:R-:W-:Y:S01]  /*33dd0*/  ULDC UR13, c[0x0][0x144] ;  /* 0x00005100000d7ab9 */ /* 0x000fe20000000800 */
[----:B------:R-:W-:Y:S01]  /*33de0*/  ULDC UR7, c[0x0][0x600] ;  /* 0x0001800000077ab9 */ /* 0x000fe20000000800 */
[----:B------:R-:W-:-:S02]  /*33df0*/  USHF.L.U32 UR24, UR19, UR21, URZ ;  /* 0x0000001513187299 */ /* 0x000fc4000800063f */
[----:B------:R-:W-:Y:S02]  /*33e00*/  USHF.R.U32.HI UR8, URZ, UR21, UR8 ;  /* 0x000000153f087299 */ /* 0x000fe40008011608 */
[----:B------:R-:W-:Y:S02]  /*33e10*/  UIMAD UR21, UR13, UR12, UR6 ;  /* 0x0000000c0d1572a4 */ /* 0x000fe4000f8e0206 */
[----:B------:R-:W-:Y:S02]  /*33e20*/  UIADD3 UR20, UR7, -0x1, URZ ;  /* 0xffffffff07147890 */ /* 0x000fe4000fffe03f */
[----:B------:R-:W-:Y:S01]  /*33e30*/  UIADD3 UR19, -UR14, URZ, URZ ;  /* 0x0000003f0e137290 */ /* 0x000fe2000fffe13f */
[----:B------:R-:W-:Y:S01]  /*33e40*/  ULDC UR25, c[0x0][0x148] ;  /* 0x0000520000197ab9 */ /* 0x000fe20000000800 */
[----:B------:R-:W-:Y:S01]  /*33e50*/  ULDC UR22, c[0x0][0x648] ;  /* 0x0001920000167ab9 */ /* 0x000fe20000000800 */
[----:B------:R-:W-:Y:S01]  /*33e60*/  ULDC UR23, c[0x0][0x638] ;  /* 0x00018e0000177ab9 */ /* 0x000fe20000000800 */
        /* <DEDUP_REMOVED lines=14> */
.L_x_924:
[----:B------:R-:W-:Y:S01]  /*33f50*/  UISETP.NE.AND UP0, UPT, UR39, URZ, UPT ;  /* 0x0000003f2700728c */ /* 0x000fe2000bf05270 */
[----:B------:R-:W-:Y:S01]  /*33f60*/  IMAD.MOV.U32 R0, RZ, RZ, 0x1 ;  /* 0x00000001ff007424 */ /* 0x000fe200078e00ff */
[----:B------:R-:W-:Y:S02]  /*33f70*/  USHF.R.U64 UR4, UR6, UR22, UR8 ;  /* 0x0000001606047299 */ /* 0x000fe40008001208 */
[----:B------:R-:W-:Y:S02]  /*33f80*/  ULOP3.LUT UR44, UR15, UR44, URZ, 0xc0, !UPT ;  /* 0x0000002c0f2c7292 */ /* 0x000fe4000f8ec03f */
[----:B------:R-:W-:Y:S02]  /*33f90*/  UIADD3 UR5, -UR4, URZ, URZ ;  /* 0x0000003f04057290 */ /* 0x000fe4000fffe13f */
[----:B------:R-:W-:Y:S02]  /*33fa0*/  UIMAD UR44, UR24, UR4, UR44 ;  /* 0x00000004182c72a4 */ /* 0x000fe4000f8e022c */
[----:B------:R-:W-:-:S02]  /*33fb0*/  ULOP3.LUT UR16, UR16, UR20, URZ, 0xc0, !UPT ;  /* 0x0000001410107292 */ /* 0x000fc4000f8ec03f */
[----:B------:R-:W-:Y:S02]  /*33fc0*/  @UP0 UIMAD UR21, UR25, UR19, UR18 ;  /* 0x00000013191502a4 */ /* 0x000fe4000f8e0212 */
[----:B------:R-:W-:-:S03]  /*33fd0*/  UIMAD UR4, UR5, UR23, UR17 ;  /* 0x00000017050472a4 */ /* 0x000fc6000f8e0211 */
[----:B------:R-:W-:Y:S01]  /*33fe0*/  ULDC UR5, c[0x0][0x610] ;  /* 0x0001840000057ab9 */ /* 0x000fe20000000800 */
[----:B------:R-:W-:Y:S02]  /*33ff0*/  UIMAD UR4, UR4, UR7, UR16 ;  /* 0x00000007040472a4 */ /* 0x000fe4000f8e0210 */
[----:B------:R-:W-:-:S04]  /*34000*/  UIMAD UR44, UR44, UR5, UR21 ;  /* 0x000000052c2c72a4 */ /* 0x000fc8000f8e0215 */
[----:B------:R-:W-:Y:S02]  /*34010*/  USEL UR43, UR4, UR44, !UP0 ;  /* 0x0000002c042b7287 */ /* 0x000fe4000c000000 */
[----:B------:R-:W-:-:S12]  /*34020*/  USEL UR44, UR44, UR4, !UP0 ;  /* 0x000000042c2c7287 */ /* 0x000fd8000c000000 */
.L_x_922:
[----:B------:R-:W-:-:S13]  /*34030*/  LOP3.LUT P0, RZ, R0, 0xff, RZ, 0xc0, !PT ;  /* 0x000000ff00ff7812 */ /* 0x000fda000780c0ff */
[----:B------:R-:W-:Y:S05]  /*34040*/  @P0 BRA `(.L_x_925) ;  /* 0xfffffcd400140947 */ /* 0x000fea000383ffff */
[----:B------:R-:W-:Y:S05]  /*34050*/  EXIT ;  /* 0x000000000000794d */ /* 0x000fea0003800000 */
.L_x_8:
[----:B------:R-:W2:Y:S01]  /*34060*/  LDL R5, [R1+0x3f4] ;  /* 0x0003f40001057983 */ /* 0x000ea20000100800 */
[----:B------:R-:W-:-:S03]  /*34070*/  ULDC.64 UR4, c[0x0][0x650] ;  /* 0x0001940000047ab9 */ /* 0x000fc60000000a00 */
[----:B------:R-:W3:Y:S01]  /*34080*/  LDL R4, [R1+0x3f0] ;  /* 0x0003f00001047983 */ /* 0x000ee20000100800 */
[----:B0-----:R-:W-:Y:S01]  /*34090*/  PRMT R0, RZ, 0x7610, R0 ;  /* 0x00007610ff007816 */ /* 0x001fe20000000000 */
[----:B------:R-:W-:Y:S02]  /*340a0*/  IMAD.MOV.U32 R3, RZ, RZ, -0x1 ;  /* 0xffffffffff037424 */ /* 0x000fe400078e00ff */
[----:B------:R-:W-:Y:S02]  /*340b0*/  IMAD.MOV.U32 R2, RZ, RZ, -0x1 ;  /* 0xffffffffff027424 */ /* 0x000fe400078e00ff */
[----:B------:R-:W-:Y:S01]  /*340c0*/  IMAD.MOV.U32 R10, RZ, RZ, -0x1 ;  /* 0xffffffffff0a7424 */ /* 0x000fe200078e00ff */
[----:B--2---:R-:W-:-:S04]  /*340d0*/  ISETP.GE.U32.AND P0, PT, R5, UR4, PT ;  /* 0x0000000405007c0c */ /* 0x004fc8000bf06070 */
[----:B---3--:R-:W-:-:S13]  /*340e0*/  ISETP.GE.U32.AND.EX P0, PT, R4, UR5, PT, P0 ;  /* 0x0000000504007c0c */ /* 0x008fda000bf06100 */
        /* <DEDUP_REMOVED lines=21> */
.L_x_927:
[----:B------:R-:W-:Y:S01]  /*34240*/  USHF.R.U64 UR4, UR14, UR19, UR15 ;  /* 0x000000130e047299 */ /* 0x000fe2000800120f */
[----:B------:R-:W-:Y:S01]  /*34250*/  R2UR UR7, R4 ;  /* 0x00000000040772ca */ /* 0x000fe200000e0000 */
[----:B------:R-:W-:Y:S02]  /*34260*/  USHF.R.U32.HI UR5, URZ, UR19, UR15 ;  /* 0x000000133f057299 */ /* 0x000fe4000801160f */
[----:B------:R-:W-:Y:S01]  /*34270*/  UIADD3 UR13, UP0, URZ, -UR4, URZ ;  /* 0x800000043f0d7290 */ /* 0x000fe2000ff1e03f */
[----:B------:R-:W-:Y:S01]  /*34280*/  ULDC.64 UR14, c[0x0][0x620] ;  /* 0x00018800000e7ab9 */ /* 0x000fe20000000a00 */
[----:B------:R-:W-:Y:S02]  /*34290*/  UMOV UR6, UR20 ;  /* 0x0000001400067c82 */ /* 0x000fe40008000000 */
[----:B------:R-:W-:Y:S02]  /*342a0*/  UIADD3.X UR5, URZ, ~UR5, URZ, UP0, !UPT ;  /* 0x800000053f057290 */ /* 0x000fe400087fe43f */
[----:B------:R-:W-:-:S02]  /*342b0*/  UISETP.NE.AND UP1, UPT, UR39, URZ, UPT ;  /* 0x0000003f2700728c */ /* 0x000fc4000bf25270 */
[----:B------:R-:W-:Y:S02]  /*342c0*/  UIMAD UR5, UR5, UR14, URZ ;  /* 0x0000000e050572a4 */ /* 0x000fe4000f8e023f */
[----:B------:R-:W-:Y:S02]  /*342d0*/  UIMAD.WIDE.U32 UR6, UR13, UR14, UR6 ;  /* 0x0000000e0d0672a5 */ /* 0x000fe4000f8e0006 */
[----:B------:R-:W-:Y:S01]  /*342e0*/  UIMAD UR5, UR13, UR15, UR5 ;  /* 0x0000000f0d0572a4 */ /* 0x000fe2000f8e0205 */
[----:B------:R-:W-:Y:S02]  /*342f0*/  ULDC UR14, c[0x0][0x608] ;  /* 0x00018200000e7ab9 */ /* 0x000fe40000000800 */
[----:B------:R-:W-:Y:S01]  /*34300*/  ULDC UR13, c[0x0][0x618] ;  /* 0x00018600000d7ab9 */ /* 0x000fe20000000800 */
[----:B------:R-:W-:Y:S01]  /*34310*/  UIADD3 UR5, UR7, UR5, URZ ;  /* 0x0000000507057290 */ /* 0x000fe2000fffe03f */
[----:B------:R-:W-:Y:S01]  /*34320*/  ULDC UR22, c[0x0][0x658] ;  /* 0x0001960000167ab9 */ /* 0x000fe20000000800 */
[----:B------:R-:W-:-:S02]  /*34330*/  @UP1 UIMAD UR8, UR11, UR12, UR10 ;  /* 0x0000000c0b0812a4 */ /* 0x000fc4000f8e020a */
[----:B------:R-:W-:Y:S02]  /*34340*/  USHF.R.U64 UR17, UR6, UR13, UR5 ;  /* 0x0000000d06117299 */ /* 0x000fe40008001205 */
[----:B------:R-:W-:Y:S01]  /*34350*/  USHF.R.U32.HI UR5, URZ, UR13, UR5 ;  /* 0x0000000d3f057299 */ /* 0x000fe20008011605 */
[----:B------:R-:W-:Y:S01]  /*34360*/  ULDC.64 UR6, c[0x0][0x640] ;  /* 0x0001900000067ab9 */ /* 0x000fe20000000a00 */
[----:B------:R-:W-:Y:S01]  /*34370*/  UMOV UR10, 0xffffffff ;  /* 0xffffffff000a7882 */ /* 0x000fe20000000000 */
[----:B------:R-:W-:Y:S01]  /*34380*/  ISETP.NE.U32.AND P0, PT, RZ, UR6, PT ;  /* 0x00000006ff007c0c */ /* 0x000fe2000bf05070 */
[----:B------:R-:W-:Y:S02]  /*34390*/  USHF.R.U64 UR18, UR17, UR14, UR5 ;  /* 0x0000000e11127299 */ /* 0x000fe40008001205 */
[----:B------:R-:W-:Y:S01]  /*343a0*/  USHF.R.U32.HI UR5, URZ, UR14, UR5 ;  /* 0x0000000e3f057299 */ /* 0x000fe20008011605 */
[----:B------:R-:W-:Y:S01]  /*343b0*/  ISETP.NE.AND.EX P0, PT, RZ, UR7, PT, P0 ;  /* 0x00000007ff007c0c */ /* 0x000fe2000bf05300 */
[----:B------:R-:W-:-:S02]  /*343c0*/  USHF.L.U32 UR11, UR10, UR22, URZ ;  /* 0x000000160a0b7299 */ /* 0x000fc4000800063f */
[----:B------:R-:W-:Y:S01]  /*343d0*/  USHF.R.U64 UR19, UR18, UR22, UR5 ;  /* 0x0000001612137299 */ /* 0x000fe20008001205 */
[----:B------:R-:W-:Y:S01]  /*343e0*/  ULDC UR20, c[0x0][0x600] ;  /* 0x0001800000147ab9 */ /* 0x000fe20000000800 */
[----:B------:R-:W-:Y:S02]  /*343f0*/  USHF.R.U32.HI UR10, URZ, UR22, UR5 ;  /* 0x000000163f0a7299 */ /* 0x000fe40008011605 */
[----:B------:R-:W-:Y:S02]  /*34400*/  UIADD3 UR21, UR20, -0x1, URZ ;  /* 0xffffffff14157890 */ /* 0x000fe4000fffe03f */
[----:B------:R-:W-:Y:S01]  /*34410*/  ULOP3.LUT UR26, URZ, UR11, URZ, 0x33, !UPT ;  /* 0x0000000b3f1a7292 */ /* 0x000fe2000f8e333f */
        /* <DEDUP_REMOVED lines=17> */
.L_x_928:
[----:B------:R-:W-:Y:S01]  /*34530*/  USHF.R.U64 UR6, UR5, UR23, UR10 ;  /* 0x0000001705067299 */ /* 0x000fe2000800120a */
[----:B------:R-:W-:Y:S01]  /*34540*/  IMAD.MOV.U32 R0, RZ, RZ, 0x1 ;  /* 0x00000001ff007424 */ /* 0x000fe200078e00ff */
[----:B------:R-:W-:Y:S01]  /*34550*/  USHF.L.U32 UR25, UR25, UR22, URZ ;  /* 0x0000001619197299 */ /* 0x000fe2000800063f */
[----:B------:R-:W-:Y:S01]  /*34560*/  IMAD.U32 R10, RZ, RZ, UR4 ;  /* 0x00000004ff0a7e24 */ /* 0x000fe2000f8e00ff */
[----:B------:R-:W-:Y:S02]  /*34570*/  ULOP3.LUT UR5, UR18, UR26, URZ, 0xc0, !UPT ;  /* 0x0000001a12057292 */ /* 0x000fe4000f8ec03f */
[----:B------:R-:W-:Y:S02]  /*34580*/  UIADD3 UR7, -UR6, URZ, URZ ;  /* 0x0000003f06077290 */ /* 0x000fe4000fffe13f */
[----:B------:R-:W-:Y:S02]  /*34590*/  UIMAD UR6, UR25, UR6, UR5 ;  /* 0x00000006190672a4 */ /* 0x000fe4000f8e0205 */
[----:B------:R-:W-:-:S02]  /*345a0*/  ULOP3.LUT UR17, UR17, UR21, URZ, 0xc0, !UPT ;  /* 0x0000001511117292 */ /* 0x000fc4000f8ec03f */
[----:B------:R-:W-:Y:S02]  /*345b0*/  UIMAD UR5, UR7, UR24, UR19 ;  /* 0x00000018070572a4 */ /* 0x000fe4000f8e0213 */
[----:B------:R-:W-:Y:S01]  /*345c0*/  UISETP.NE.AND UP0, UPT, UR39, URZ, UPT ;  /* 0x0000003f2700728c */ /* 0x000fe2000bf05270 */
[----:B------:R-:W-:Y:S01]  /*345d0*/  ULDC UR7, c[0x0][0x610] ;  /* 0x0001840000077ab9 */ /* 0x000fe20000000800 */
[----:B------:R-:W-:Y:S02]  /*345e0*/  UIMAD UR5, UR5, UR20, UR17 ;  /* 0x00000014050572a4 */ /* 0x000fe4000f8e0211 */
[----:B------:R-:W-:-:S04]  /*345f0*/  UIMAD UR8, UR6, UR7, UR8 ;  /* 0x00000007060872a4 */ /* 0x000fc8000f8e0208 */
[----:B------:R-:W-:Y:S02]  /*34600*/  USEL UR6, UR5, UR8, !UP0 ;  /* 0x0000000805067287 */ /* 0x000fe4000c000000 */
[----:B------:R-:W-:-:S04]  /*34610*/  USEL UR8, UR8, UR5, !UP0 ;  /* 0x0000000508087287 */ /* 0x000fc8000c000000 */
[----:B------:R-:W-:Y:S02]  /*34620*/  IMAD.U32 R2, RZ, RZ, UR6 ;  /* 0x00000006ff027e24 */ /* 0x000fe4000f8e00ff */
[----:B------:R-:W-:-:S07]  /*34630*/  IMAD.U32 R3, RZ, RZ, UR8 ;  /* 0x00000008ff037e24 */ /* 0x000fce000f8e00ff */
.L_x_926:
[----:B------:R-:W-:-:S08]  /*34640*/  NOP ;  /* 0x0000000000007918 */ /* 0x000fd00000000000 */
[----:B-1----:R-:W0:-:S00]  /*34650*/  USETMAXREG.DEALLOC.CTAPOOL 0x18 ;  /* 0x00000018000079c8 */ /* 0x002e0000080e0500 */
[----:B------:R-:W-:-:S13]  /*34660*/  ISETP.NE.AND P0, PT, RZ, UR9, PT ;  /* 0x00000009ff007c0c */ /* 0x000fda000bf05270 */
[----:B------:R-:W-:Y:S05]  /*34670*/  @P0 EXIT ;  /* 0x000000000000094d */ /* 0x000fea0003800000 */
[----:B0-----:R-:W-:Y:S01]  /*34680*/  LOP3.LUT P0, RZ, R0, 0xff, RZ, 0xc0, !PT ;  /* 0x000000ff00ff7812 */ /* 0x001fe2000780c0ff */
[----:B------:R-:W-:Y:S02]  /*34690*/  IMAD.MOV.U32 R0, RZ, RZ, 0x1 ;  /* 0x00000001ff007424 */ /* 0x000fe400078e00ff */
[----:B------:R-:W-:-:S10]  /*346a0*/  IMAD.MOV.U32 R7, RZ, RZ, RZ ;  /* 0x000000ffff077224 */ /* 0x000fd400078e00ff */
[----:B------:R-:W-:Y:S05]  /*346b0*/  @!P0 BRA `(.L_x_929) ;  /* 0x0000000c006c8947 */ /* 0x000fea0003800000 */
[----:B------:R-:W0:Y:S01]  /*346c0*/  LDC R0, c[0x0][0x28c] ;  /* 0x0000a300ff007b82 */ /* 0x000e220000000800 */
[----:B------:R-:W1:Y:S01]  /*346d0*/  S2R R11, SR_CgaCtaId ;  /* 0x00000000000b7919 */ /* 0x000e620000008800 */
[----:B------:R-:W-:Y:S01]  /*346e0*/  ULDC UR5, c[0x0][0x658] ;  /* 0x0001960000057ab9 */ /* 0x000fe20000000800 */
[----:B------:R-:W-:Y:S01]  /*346f0*/  UMOV UR7, 0xffffffff ;  /* 0xffffffff00077882 */ /* 0x000fe20000000000 */
[----:B------:R-:W-:Y:S01]  /*34700*/  ULDC UR6, c[0x0][0xc] ;  /* 0x0000030000067ab9 */ /* 0x000fe20000000800 */
[----:B------:R-:W-:Y:S01]  /*34710*/  USHF.L.U32 UR9, UR7, UR5, URZ ;  /* 0x0000000507097299 */ /* 0x000fe2000800063f */
[----:B------:R-:W-:Y:S01]  /*34720*/  BSSY B0, `(.L_x_929) ;  /* 0x00000d4000007945 */ /* 0x000fe20003800000 */
[----:B------:R-:W-:Y:S01]  /*34730*/  UMOV UR8, 0x1 ;  /* 0x0000000100087882 */ /* 0x000fe20000000000 */
[----:B------:R-:W-:Y:S01]  /*34740*/  ULDC UR7, c[0x0][0x10] ;  /* 0x0000040000077ab9 */ /* 0x000fe20000000800 */
[----:B------:R-:W-:Y:S01]  /*34750*/  USHF.L.U32 UR5, UR8, UR5, URZ ;  /* 0x0000000508057299 */ /* 0x000fe2000800063f */
[----:B------:R-:W-:Y:S01]  /*34760*/  IMAD.MOV.U32 R8, RZ, RZ, 0x1 ;  /* 0x00000001ff087424 */ /* 0x000fe200078e00ff */
[----:B------:R-:W-:Y:S01]  /*34770*/  UIMAD.WIDE.U32 UR6, UR6, UR7, URZ ;  /* 0x00000007060672a5 */ /* 0x000fe2000f8e003f */
[----:B------:R-:W-:Y:S01]  /*34780*/  IMAD.MOV.U32 R7, RZ, RZ, RZ ;  /* 0x000000ffff077224 */ /* 0x000fe200078e00ff */
[----:B------:R-:W-:Y:S01]  /*34790*/  ULDC UR8, c[0x0][0x14] ;  /* 0x0000050000087ab9 */ /* 0x000fe20000000800 */
[----:B------:R-:W-:Y:S01]  /*347a0*/  ULDC UR4, c[0x0][0x600] ;  /* 0x0001800000047ab9 */ /* 0x000fe20000000800 */
[----:B------:R-:W-:-:S02]  /*347b0*/  UIMAD.WIDE.U32 UR20, UR6, UR8, URZ ;  /* 0x00000008061472a5 */ /* 0x000fc4000f8e003f */
[----:B------:R-:W-:Y:S02]  /*347c0*/  UIMAD UR7, UR7, UR8, URZ ;  /* 0x00000008070772a4 */ /* 0x000fe4000f8e023f */
[----:B------:R-:W-:Y:S02]  /*347d0*/  ULOP3.LUT UR24, UR38, 0x2, URZ, 0xfc, !UPT ;  /* 0x0000000226187892 */ /* 0x000fe4000f8efc3f */
[----:B------:R-:W-:Y:S02]  /*347e0*/  UIADD3 UR4, UR4, -0x1, URZ ;  /* 0xffffffff04047890 */ /* 0x000fe4000fffe03f */
[----:B------:R-:W-:Y:S01]  /*347f0*/  ULOP3.LUT UR6, URZ, UR9, URZ, 0x33, !UPT ;  /* 0x000000093f067292 */ /* 0x000fe2000f8e333f */
[----:B0-----:R-:W-:Y:S01]  /*34800*/  VIADD R0, R0, 0xf ;  /* 0x0000000f00007836 */ /* 0x001fe20000000000 */
[----:B------:R-:W-:Y:S01]  /*34810*/  UIADD3 UR7, UR21, UR7, URZ ;  /* 0x0000000715077290 */ /* 0x000fe2000fffe03f */
[----:B------:R-:W-:-:S03]  /*34820*/  ULDC.64 UR22, c[0x0][0x198] ;  /* 0x0000660000167ab9 */ /* 0x000fc60000000a00 */
[----:B------:R-:W-:-:S04]  /*34830*/  SHF.R.S32.HI R5, RZ, 0x1f, R0 ;  /* 0x0000001fff057819 */ /* 0x000fc80000011400 */
[----:B------:R-:W-:Y:S01]  /*34840*/  LEA.HI R5, R5, R0, RZ, 0x4 ;  /* 0x0000000005057211 */ /* 0x000fe200078f20ff */
[----:B------:R-:W-:Y:S01]  /*34850*/  IMAD.MOV.U32 R0, RZ, RZ, 0x1 ;  /* 0x00000001ff007424 */ /* 0x000fe200078e00ff */
[----:B-1----:R-:W-:Y:S02]  /*34860*/  LOP3.LUT R11, R11, 0x1, RZ, 0xc0, !PT ;  /* 0x000000010b0b7812 */ /* 0x002fe400078ec0ff */
[----:B------:R-:W-:-:S05]  /*34870*/  SHF.R.S32.HI R6, RZ, 0x4, R5 ;  /* 0x00000004ff067819 */ /* 0x000fca0000011405 */
[----:B------:R-:W-:-:S07]  /*34880*/  VIADD R16, R6, 0x1 ;  /* 0x0000000106107836 */ /* 0x000fce0000000000 */
.L_x_940:
[----:B------:R-:W-:-:S03]  /*34890*/  UMOV UR8, 0xffffffff ;  /* 0xffffffff00087882 */ /* 0x000fc60000000000 */
[----:B------:R-:W-:Y:S05]  /*348a0*/  BRA.DIV UR8, `(.L_x_930) ;  /* 0x0000001208947947 */ /* 0x000fea000b800000 */
[----:B------:R-:W-:-:S13]  /*348b0*/  ELECT P6, URZ, PT ;  /* 0x00000000003f782f */ /* 0x000fda00038c0000 */
.L_x_956:
[----:B------:R-:W0:Y:S01]  /*348c0*/  LDC R4, c[0x0][0x28c] ;  /* 0x0000a300ff047b82 */ /* 0x000e220000000800 */
[----:B------:R-:W-:Y:S01]  /*348d0*/  BSSY B1, `(.L_x_931) ;  /* 0x000003c000017945 */ /* 0x000fe20003800000 */
[----:B0-----:R-:W-:-:S13]  /*348e0*/  ISETP.LT.OR P6, PT, R4, 0x1, !P6 ;  /* 0x000000010400780c */ /* 0x001fda00077c1670 */
[----:B------:R-:W-:Y:S05]  /*348f0*/  @P6 BRA `(.L_x_932) ;  /* 0x0000000000e46947 */ /* 0x000fea0003800000 */
[----:B------:R-:W-:Y:S02]  /*34900*/  IMAD R5, R2, 0x2, R11 ;  /* 0x0000000202057824 */ /* 0x000fe400078e020b */
[----:B------:R-:W-:Y:S02]  /*34910*/  IMAD.SHL.U32 R2, R3, 0x200, RZ ;  /* 0x0000020003027824 */ /* 0x000fe400078e00ff */
[----:B------:R-:W-:Y:S02]  /*34920*/  IMAD R5, R5, 0x70, RZ ;  /* 0x0000007005057824 */ /* 0x000fe400078e02ff */
[----:B------:R-:W-:Y:S02]  /*34930*/  IMAD.MOV.U32 R13, RZ, RZ, RZ ;  /* 0x000000ffff0d7224 */ /* 0x000fe400078e00ff */
[----:B------:R-:W-:Y:S02]  /*34940*/  IMAD.MOV.U32 R4, RZ, RZ, R16 ;  /* 0x000000ffff047224 */ /* 0x000fe400078e0010 */
[----:B------:R-:W-:-:S02]  /*34950*/  IMAD.MOV.U32 R3, RZ, RZ, R0 ;  /* 0x000000ffff037224 */ /* 0x000fc400078e0000 */
[----:B------:R-:W-:-:S07]  /*34960*/  IMAD.MOV.U32 R12, RZ, RZ, R7 ;  /* 0x000000ffff0c7224 */ /* 0x000fce00078e0007 */
.L_x_935:
[----:B------:R-:W0:Y:S01]  /*34970*/  S2R R14, SR_CgaCtaId ;  /* 0x00000000000e7919 */ /* 0x000e220000008800 */
[----:B------:R-:W-:-:S04]  /*34980*/  MOV R9, 0x400 ;  /* 0x0000040000097802 */ /* 0x000fc80000000f00 */
[----:B0-----:R-:W-:Y:S02]  /*34990*/  LEA R9, R14, R9, 0x18 ;  /* 0x000000090e097211 */ /* 0x001fe400078ec0ff */
[----:B------:R-:W-:-:S03]  /*349a0*/  SHF.L.U32 R14, R3, 0x1f, RZ ;  /* 0x0000001f030e7819 */ /* 0x000fc600000006ff */
[----:B------:R-:W-:-:S04]  /*349b0*/  IMAD R15, R12, 0x8, R9 ;  /* 0x000000080c0f7824 */ /* 0x000fc800078e0209 */
[----:B------:R-:W0:Y:S02]  /*349c0*/  SYNCS.PHASECHK.TRANS64.TRYWAIT P0, [R15+URZ+0x48], R14 ;  /* 0x0000480e0f0075a7 */ /* 0x000e24000800017f */
[----:B0-----:R-:W-:Y:S05]  /*349d0*/  @!P0 BRA `(.L_x_933) ;  /* 0x0000001000688947 */ /* 0x001fea0003800000 */
.L_x_957:
[----:B------:R-:W1:Y:S01]  /*349e0*/  S2R R17, SR_TID.X ;  /* 0x0000000000117919 */ /* 0x000e620000002100 */
[----:B------:R-:W-:-:S04]  /*349f0*/  UPRMT UR8, UR24, 0x9910, URZ ;  /* 0x0000991018087896 */ /* 0x000fc8000800003f */
[----:B------:R-:W-:Y:S01]  /*34a00*/  UISETP.NE.AND UP0, UPT, UR8, 0x2, UPT ;  /* 0x000000020800788c */ /* 0x000fe2000bf05270 */
[----:B-1----:R-:W-:-:S13]  /*34a10*/  LOP3.LUT P0, RZ, R17, 0x7f, RZ, 0xc0, !PT ;  /* 0x0000007f11ff7812 */ /* 0x002fda000780c0ff */
[----:B0-----:R-:W0:Y:S02]  /*34a20*/  @!P0 LDC R14, c[0x0][0x500] ;  /* 0x00014000ff0e8b82 */ /* 0x001e240000000800 */
[----:B0-----:R0:W-:Y:S01]  /*34a30*/  @!P0 SYNCS.ARRIVE.TRANS64 RZ, [R15+URZ], R14 ;  /* 0x0000000e0fff89a7 */ /* 0x0011e2000800003f */
[----:B------:R-:W-:-:S13]  /*34a40*/  PLOP3.LUT P0, PT, PT, PT, UP0, 0x80, 0x0 ;  /* 0x000000000000781c */ /* 0x000fda0003f0f008 */
[----:B0-----:R-:W-:Y:S05]  /*34a50*/  @P0 BRA `(.L_x_934) ;  /* 0x0000000000040947 */ /* 0x001fea0003800000 */
[----:B------:R-:W-:Y:S01]  /*34a60*/  BPT.TRAP 0x1 ;  /* 0x000000040000795c */ /* 0x000fe20000300000 */
.L_x_934:
[----:B------:R-:W-:Y:S01]  /*34a70*/  IMAD R14, R12, 0x4000, R9 ;  /* 0x000040000c0e7824 */ /* 0x000fe200078e0209 */
[----:B------:R-:W-:Y:S01]  /*34a80*/  R2UR UR18, R2 ;  /* 0x00000000021272ca */ /* 0x000fe200000e0000 */
[----:B------:R-:W-:Y:S01]  /*34a90*/  VIADD R4, R4, 0xffffffff ;  /* 0xffffffff04047836 */ /* 0x000fe20000000000 */
[----:B------:R-:W-:Y:S01]  /*34aa0*/  R2UR UR9, R15 ;  /* 0x000000000f0972ca */ /* 0x000fe200000e0000 */
[----:B------:R-:W-:Y:S01]  /*34ab0*/  UIADD3 UR14, UP0, UR22, 0xf0, URZ ;  /* 0x000000f0160e7890 */ /* 0x000fe2000ff1e03f */
[----:B------:R-:W-:Y:S01]  /*34ac0*/  R2UR UR8, R14 ;  /* 0x000000000e0872ca */ /* 0x000fe200000e0000 */
[----:B------:R-:W-:Y:S01]  /*34ad0*/  IMAD R14, R12, 0x2, R11 ;  /* 0x000000020c0e7824 */ /* 0x000fe200078e020b */
[----:B------:R-:W-:Y:S01]  /*34ae0*/  R2UR UR10, R13 ;  /* 0x000000000d0a72ca */ /* 0x000fe200000e0000 */
[----:B------:R-:W-:Y:S01]  /*34af0*/  UIADD3 UR26, UP1, UR22, 0x1f0, URZ ;  /* 0x000001f0161a7890 */ /* 0x000fe2000ff3e03f */
[----:B------:R-:W-:Y:S01]  /*34b00*/  R2UR UR12, R10 ;  /* 0x000000000a0c72ca */ /* 0x000fe200000e0000 */
[----:B------:R-:W-:Y:S01]  /*34b10*/  IMAD R14, R14, 0x700, RZ ;  /* 0x000007000e0e7824 */ /* 0x000fe200078e02ff */
[----:B------:R-:W-:Y:S01]  /*34b20*/  R2UR UR19, R5 ;  /* 0x00000000051372ca */ /* 0x000fe200000e0000 */
[----:B------:R-:W-:Y:S01]  /*34b30*/  UIADD3.X UR15, URZ, UR23, URZ, UP0, !UPT ;  /* 0x000000173f0f7290 */ /* 0x000fe200087fe43f */
[----:B------:R-:W-:Y:S01]  /*34b40*/  ISETP.GT.AND P1, PT, R4, 0x1, PT ;  /* 0x000000010400780c */ /* 0x000fe20003f24270 */
[----:B------:R-:W-:Y:S01]  /*34b50*/  IMAD R14, R14, 0x2, R9 ;  /* 0x000000020e0e7824 */ /* 0x000fe200078e0209 */
[----:B------:R-:W-:Y:S01]  /*34b60*/  UIADD3.X UR27, URZ, UR23, URZ, UP1, !UPT ;  /* 0x000000173f1b7290 */ /* 0x000fe20008ffe43f */
[----:B------:R-:W-:Y:S01]  /*34b70*/  VIADD R12, R12, 0x1 ;  /* 0x000000010c0c7836 */ /* 0x000fe20000000000 */
[----:B------:R-:W-:Y:S01]  /*34b80*/  UMOV UR16, 0x0 ;  /* 0x0000000000107882 */ /* 0x000fe20000000000 */
[----:B------:R-:W-:Y:S01]  /*34b90*/  UIADD3 UR8, UR8, 0x180, URZ ;  /* 0x0000018008087890 */ /* 0x000fe2000fffe03f */
[----:B------:R-:W-:Y:S01]  /*34ba0*/  R2UR UR11, R14 ;  /* 0x000000000e0b72ca */ /* 0x000fe200000e0000 */
[----:B------:R-:W-:Y:S01]  /*34bb0*/  UMOV UR17, 0x10000000 ;  /* 0x1000000000117882 */ /* 0x000fe20000000000 */
[----:B------:R-:W-:Y:S01]  /*34bc0*/  ISETP.NE.AND P0, PT, R12, 0x9, PT ;  /* 0x000000090c00780c */ /* 0x000fe20003f05270 */
[----:B------:R-:W-:Y:S01]  /*34bd0*/  UMOV UR25, 0x30000 ;  /* 0x0003000000197882 */ /* 0x000fe20000000000 */
[----:B------:R-:W-:-:S02]  /*34be0*/  VIADD R13, R13, 0x10 ;  /* 0x000000100d0d7836 */ /* 0x000fc40000000000 */
[----:B------:R-:W-:Y:S02]  /*34bf0*/  SEL R14, RZ, 0x1, P0 ;  /* 0x00000001ff0e7807 */ /* 0x000fe40000000000 */
[----:B------:R-:W-:Y:S02]  /*34c00*/  SEL R12, R12, RZ, P0 ;  /* 0x000000ff0c0c7207 */ /* 0x000fe40000000000 */
[----:B------:R-:W-:-:S03]  /*34c10*/  LOP3.LUT R3, R3, R14, RZ, 0x3c, !PT ;  /* 0x0000000e03037212 */ /* 0x000fc600078e3cff */
[----:B------:R-:W-:-:S03]  /*34c20*/  UIADD3 UR13, UR11, 0x24180, URZ ;  /* 0x000241800b0d7890 */ /* 0x000fc6000fffe03f */
[----:B------:R-:W-:Y:S02]  /*34c30*/  UMOV UR11, UR18 ;  /* 0x00000012000b7c82 */ /* 0x000fe40008000000 */
[----:B------:R0:W-:Y:S02]  /*34c40*/  UTMALDG.3D [UR8], [UR14], desc[UR16] ;  /* 0x000010080e0075b4 */ /* 0x0001e40008011000 */
[----:B0-----:R-:W-:Y:S01]  /*34c50*/  UMOV UR8, UR13 ;  /* 0x0000000d00087c82 */ /* 0x001fe20008000000 */
[----:B------:R-:W-:Y:S02]  /*34c60*/  UMOV UR11, UR19 ;  /* 0x00000013000b7c82 */ /* 0x000fe40008000000 */
[----:B------:R0:W-:Y:S02]  /*34c70*/  UTMALDG.3D.MULTICAST [UR8], [UR26], UR25, desc[UR16] ;  /* 0x000010081a0073b4 */ /* 0x0001e40008011819 */
[----:B0-----:R-:W-:Y:S05]  /*34c80*/  @P1 BRA `(.L_x_935) ;  /* 0xfffffffc00381947 */ /* 0x001fea000383ffff */
.L_x_932:
[----:B------:R-:W-:Y:S05]  /*34c90*/  BSYNC B1 ;  /* 0x0000000000017941 */ /* 0x000fea0003800000 */
.L_x_931:
[----:B------:R-:W2:Y:S01]  /*34ca0*/  LDL.LU R15, [R1+0x3f0] ;  /* 0x0003f000010f7983 */ /* 0x000ea20000300800 */
[----:B------:R-:W-:Y:S01]  /*34cb0*/  LOP3.LUT P0, RZ, R8, 0xff, RZ, 0xc0, !PT ;  /* 0x000000ff08ff7812 */ /* 0x000fe2000780c0ff */
[C---:B------:R-:W-:Y:S01]  /*34cc0*/  IMAD.IADD R4, R6.reuse, 0x1, R7 ;  /* 0x0000000106047824 */ /* 0x040fe200078e0207 */
[----:B------:R-:W-:Y:S01]  /*34cd0*/  ULDC.64 UR8, c[0x0][0x650] ;  /* 0x0001940000087ab9 */ /* 0x000fe20000000a00 */
[----:B------:R-:W3:Y:S01]  /*34ce0*/  LDL.LU R14, [R1+0x3f4] ;  /* 0x0003f400010e7983 */ /* 0x000ee20000300800 */
[----:B------:R-:W-:Y:S01]  /*34cf0*/  ISETP.GE.U32.AND P1, PT, R6, 0x9, PT ;  /* 0x000000090600780c */ /* 0x000fe20003f26070 */
[----:B------:R-:W-:Y:S01]  /*34d00*/  BSSY B1, `(.L_x_936) ;  /* 0x0000073000017945 */ /* 0x000fe20003800000 */
[----:B------:R-:W-:Y:S01]  /*34d10*/  IMAD.MOV.U32 R10, RZ, RZ, -0x1 ;  /* 0xffffffffff0a7424 */ /* 0x000fe200078e00ff */
[----:B------:R-:W-:-:S06]  /*34d20*/  PRMT R8, RZ, 0x7610, R8 ;  /* 0x00007610ff087816 */ /* 0x000fcc0000000008 */
[----:B------:R-:W0:Y:S01]  /*34d30*/  @P0 S2R R3, SR_CgaCtaId ;  /* 0x0000000000030919 */ /* 0x000e220000008800 */
[----:B------:R-:W-:-:S04]  /*34d40*/  @P0 MOV R2, 0x400 ;  /* 0x0000040000020802 */ /* 0x000fc80000000f00 */
[----:B0-----:R-:W-:-:S04]  /*34d50*/  @P0 LEA R2, R3, R2, 0x18 ;  /* 0x0000000203020211 */ /* 0x001fc800078ec0ff */
[----:B------:R0:W-:Y:S01]  /*34d60*/  @P0 SYNCS.ARRIVE.TRANS64.A1T0 RZ, [R2+URZ+0xa8], RZ ;  /* 0x0000a8ff02ff09a7 */ /* 0x0001e2000810003f */
[----:B------:R-:W-:-:S04]  /*34d70*/  ISETP.GT.U32.AND P0, PT, R4, 0x8, PT ;  /* 0x000000080400780c */ /* 0x000fc80003f04070 */
[----:B------:R-:W-:Y:S01]  /*34d80*/  ISETP.LT.U32.AND P0, PT, R6, 0x9, P0 ;  /* 0x000000090600780c */ /* 0x000fe20000701070 */
[----:B0-----:R-:W-:-:S04]  /*34d90*/  IMAD.WIDE.U32 R2, R4, 0x38e38e39, RZ ;  /* 0x38e38e3904027825 */ /* 0x001fc800078e00ff */
[----:B------:R-:W-:Y:S01]  /*34da0*/  IMAD.MOV.U32 R2, RZ, RZ, -0x1 ;  /* 0xffffffffff027424 */ /* 0x000fe200078e00ff */
[----:B------:R-:W-:Y:S02]  /*34db0*/  SHF.R.U32.HI R5, RZ, 0x1, R3 ;  /* 0x00000001ff057819 */ /* 0x000fe40000011603 */
[----:B------:R-:W-:-:S03]  /*34dc0*/  SEL R3, RZ, 0x1, !P0 ;  /* 0x00000001ff037807 */ /* 0x000fc60004000000 */
[--C-:B------:R-:W-:Y:S01]  /*34dd0*/  IMAD R7, R5, -0x9, R4.reuse ;  /* 0xfffffff705077824 */ /* 0x100fe200078e0204 */
[----:B------:R-:W-:Y:S01]  /*34de0*/  LOP3.LUT R0, R0, R3, RZ, 0x3c, !PT ;  /* 0x0000000300007212 */ /* 0x000fe200078e3cff */
[----:B------:R-:W-:Y:S01]  /*34df0*/  IMAD.MOV.U32 R3, RZ, RZ, -0x1 ;  /* 0xffffffffff037424 */ /* 0x000fe200078e00ff */
[----:B------:R-:W-:Y:S02]  /*34e00*/  PRMT R4, RZ, 0x7610, R4 ;  /* 0x00007610ff047816 */ /* 0x000fe40000000004 */
[----:B------:R-:W-:Y:S02]  /*34e10*/  @P1 LOP3.LUT R0, R0, 0x1, R5, 0x78, !PT ;  /* 0x0000000100001812 */ /* 0x000fe400078e7805 */
[----:B---3--:R-:W-:-:S04]  /*34e20*/  IADD3 R14, P0, R14, UR20, RZ ;  /* 0x000000140e0e7c10 */ /* 0x008fc8000ff1e0ff */
[----:B--2---:R-:W-:Y:S01]  /*34e30*/  IADD3.X R15, R15, UR7, RZ, P0, !PT ;  /* 0x000000070f0f7c10 */ /* 0x004fe200087fe4ff */
[----:B------:R0:W-:Y:S01]  /*34e40*/  STL [R1+0x3f4], R14 ;  /* 0x0003f40e01007387 */ /* 0x0001e20000100800 */
[----:B------:R-:W-:-:S03]  /*34e50*/  ISETP.GE.U32.AND P0, PT, R14, UR8, PT ;  /* 0x000000080e007c0c */ /* 0x000fc6000bf06070 */
[----:B------:R0:W-:Y:S01]  /*34e60*/  STL [R1+0x3f0], R15 ;  /* 0x0003f00f01007387 */ /* 0x0001e20000100800 */
[----:B------:R-:W-:-:S13]  /*34e70*/  ISETP.GE.U32.AND.EX P0, PT, R15, UR9, PT, P0 ;  /* 0x000000090f007c0c */ /* 0x000fda000bf06100 */
[----:B0-----:R-:W-:Y:S05]  /*34e80*/  @P0 BRA `(.L_x_937) ;  /* 0x0000000400680947 */ /* 0x001fea0003800000 */
[----:B------:R-:W0:Y:S01]  /*34e90*/  S2UR UR8, SR_CTAID.X ;  /* 0x00000000000879c3 */ /* 0x000e220000002500 */
[----:B------:R-:W-:Y:S01]  /*34ea0*/  ULDC.64 UR10, c[0x0][0x628] ;  /* 0x00018a00000a7ab9 */ /* 0x000fe20000000a00 */
[----:B------:R-:W-:Y:S01]  /*34eb0*/  ULDC UR9, c[0x0][0x150] ;  /* 0x0000540000097ab9 */ /* 0x000fe20000000800 */
[----:B------:R-:W-:Y:S01]  /*34ec0*/  ISETP.NE.U32.AND P0, PT, RZ, UR10, PT ;  /* 0x0000000aff007c0c */ /* 0x000fe2000bf05070 */
[----:B------:R-:W-:Y:S01]  /*34ed0*/  ULDC UR12, c[0x0][0x630] ;  /* 0x00018c00000c7ab9 */ /* 0x000fe20000000800 */
[----:B------:R-:W-:Y:S01]  /*34ee0*/  ULDC UR14, c[0x0][0x154] ;  /* 0x00005500000e7ab9 */ /* 0x000fe20000000800 */
[----:B------:R-:W-:Y:S01]  /*34ef0*/  IMAD.MOV.U32 R3, RZ, RZ, R15 ;  /* 0x000000ffff037224 */ /* 0x000fe200078e000f */
[----:B------:R-:W-:Y:S01]  /*34f00*/  ISETP.NE.AND.EX P0, PT, RZ, UR11, PT, P0 ;  /* 0x0000000bff007c0c */ /* 0x000fe2000bf05300 */
[----:B------:R-:W1:Y:S01]  /*34f10*/  S2UR UR13, SR_CTAID.Y ;  /* 0x00000000000d79c3 */ /* 0x000e620000002600 */
[----:B0-----:R-:W-:-:S05]  /*34f20*/  I2FP.F32.U32 R2, UR8 ;  /* 0x0000000800027c45 */ /* 0x001fca0008201000 */
[----:B------:R-:W-:Y:S01]  /*34f30*/  FMUL R9, R2, UR9 ;  /* 0x0000000902097c20 */ /* 0x000fe20008400000 */
[----:B------:R-:W-:Y:S01]  /*34f40*/  IMAD.MOV.U32 R2, RZ, RZ, R14 ;  /* 0x000000ffff027224 */ /* 0x000fe200078e000e */
[----:B-1----:R-:W-:-:S04]  /*34f50*/  I2FP.F32.U32 R12, UR13 ;  /* 0x0000000d000c7c45 */ /* 0x002fc80008201000 */
[----:B------:R-:W0:Y:S01]  /*34f60*/  F2I.U32.TRUNC.NTZ R9, R9 ;  /* 0x0000000900097305 */ /* 0x000e22000020f000 */
[----:B------:R-:W-:Y:S05]  /*34f70*/  @!P0 BRA `(.L_x_938) ;  /* 0x0000000000288947 */ /* 0x000fea0003800000 */
[----:B------:R-:W-:Y:S02]  /*34f80*/  ULDC UR9, c[0x0][0x634] ;  /* 0x00018d0000097ab9 */ /* 0x000fe40000000800 */
[----:B------:R-:W-:-:S05]  /*34f90*/  IADD3 R3, P0, R14, UR9, RZ ;  /* 0x000000090e037c10 */ /* 0x000fca000ff1e0ff */
[----:B------:R-:W-:-:S04]  /*34fa0*/  IMAD.X R13, RZ, RZ, R15, P0 ;  /* 0x000000ffff0d7224 */ /* 0x000fc800000e060f */
[----:B------:R-:W-:-:S04]  /*34fb0*/  IMAD.WIDE.U32 R4, R13, UR10, RZ ;  /* 0x0000000a0d047c25 */ /* 0x000fc8000f8e00ff */
[----:B------:R-:W-:-:S04]  /*34fc0*/  IMAD.WIDE.U32 R4, P0, R3, UR11, R4 ;  /* 0x0000000b03047c25 */ /* 0x000fc8000f800004 */
[----:B------:R-:W-:-:S04]  /*34fd0*/  IMAD.WIDE.U32 R2, R3, UR10, RZ ;  /* 0x0000000a03027c25 */ /* 0x000fc8000f8e00ff */
[----:B------:R-:W-:Y:S01]  /*34fe0*/  IMAD.MOV.U32 R2, RZ, RZ, R5 ;  /* 0x000000ffff027224 */ /* 0x000fe200078e0005 */
[----:B------:R-:W-:Y:S01]  /*34ff0*/  IADD3 RZ, P1, R3, R4, RZ ;  /* 0x0000000403ff7210 */ /* 0x000fe20007f3e0ff */
[----:B------:R-:W-:-:S04]  /*35000*/  IMAD.X R3, RZ, RZ, RZ, P0 ;  /* 0x000000ffff037224 */ /* 0x000fc800000e06ff */
[----:B------:R-:W-:-:S08]  /*35010*/  IMAD.WIDE.U32.X R2, R13, UR11, R2, P1 ;  /* 0x0000000b0d027c25 */ /* 0x000fd000088e0402 */
.L_x_938:
[--C-:B------:R-:W-:Y:S01]  /*35020*/  SHF.R.U64 R10, R2, UR12, R3.reuse ;  /* 0x0000000c020a7c19 */ /* 0x100fe20008001203 */
[----:B------:R-:W-:Y:S01]  /*35030*/  ULDC.64 UR10, c[0x0][0x620] ;  /* 0x00018800000a7ab9 */ /* 0x000fe20000000a00 */
[----:B------:R-:W-:Y:S01]  /*35040*/  SHF.R.U32.HI R2, RZ, UR12, R3 ;  /* 0x0000000cff027c19 */ /* 0x000fe20008011603 */
[----:B------:R-:W-:Y:S01]  /*35050*/  FMUL R12, R12, UR14 ;  /* 0x0000000e0c0c7c20 */ /* 0x000fe20008400000 */
[----:B------:R-:W-:Y:S01]  /*35060*/  IADD3 R13, P0, RZ, -R10, RZ ;  /* 0x8000000aff0d7210 */ /* 0x000fe20007f1e0ff */
[----:B------:R-:W-:Y:S01]  /*35070*/  IMAD.MOV.U32 R3, RZ, RZ, R15 ;  /* 0x000000ffff037224 */ /* 0x000fe200078e000f */
[----:B------:R-:W-:Y:S01]  /*35080*/  ULDC.64 UR14, c[0x0][0x640] ;  /* 0x00019000000e7ab9 */ /* 0x000fe20000000a00 */
[----:B0-----:R-:W-:Y:S02]  /*35090*/  R2UR UR9, R9 ;  /* 0x00000000090972ca */ /* 0x001fe400000e0000 */
[----:B------:R-:W-:Y:S01]  /*350a0*/  IMAD.X R2, RZ, RZ, ~R2, P0 ;  /* 0x000000ffff027224 */ /* 0x000fe200000e0e02 */
[----:B------:R-:W0:Y:S01]  /*350b0*/  F2I.U32.TRUNC.NTZ R12, R12 ;  /* 0x0000000c000c7305 */ /* 0x000e22000020f000 */
[----:B------:R-:W-:-:S02]  /*350c0*/  ISETP.NE.U32.AND P0, PT, RZ, UR14, PT ;  /* 0x0000000eff007c0c */ /* 0x000fc4000bf05070 */
[----:B------:R-:W-:Y:S02]  /*350d0*/  IMAD R2, R2, UR10, RZ ;  /* 0x0000000a02027c24 */ /* 0x000fe4000f8e02ff */
[----:B------:R-:W-:Y:S02]  /*350e0*/  ISETP.NE.AND.EX P0, PT, RZ, UR15, PT, P0 ;  /* 0x0000000fff007c0c */ /* 0x000fe4000bf05300 */
[----:B------:R-:W-:Y:S02]  /*350f0*/  IMAD R5, R13, UR11, R2 ;  /* 0x0000000b0d057c24 */ /* 0x000fe4000f8e0202 */
[----:B------:R-:W-:-:S04]  /*35100*/  IMAD.MOV.U32 R2, RZ, RZ, R14 ;  /* 0x000000ffff027224 */ /* 0x000fc800078e000e */
[----:B------:R-:W-:Y:S01]  /*35110*/  IMAD.WIDE.U32 R2, R13, UR10, R2 ;  /* 0x0000000a0d027c25 */ /* 0x000fe2000f8e0002 */
[----:B------:R-:W-:Y:S01]  /*35120*/  ULDC UR10, c[0x0][0x618] ;  /* 0x00018600000a7ab9 */ /* 0x000fe20000000800 */
[----:B0-----:R-:W-:Y:S02]  /*35130*/  R2UR UR11, R12 ;  /* 0x000000000c0b72ca */ /* 0x001fe400000e0000 */
[----:B------:R-:W-:-:S05]  /*35140*/  IMAD.IADD R3, R3, 0x1, R5 ;  /* 0x0000000103037824 */ /* 0x000fca00078e0205 */
[--C-:B------:R-:W-:Y:S02]  /*35150*/  SHF.R.U64 R9, R2, UR10, R3.reuse ;  /* 0x0000000a02097c19 */ /* 0x100fe40008001203 */
[----:B------:R-:W-:Y:S01]  /*35160*/  SHF.R.U32.HI R2, RZ, UR10, R3 ;  /* 0x0000000aff027c19 */ /* 0x000fe20008011603 */
[----:B------:R-:W-:-:S03]  /*35170*/  ULDC UR10, c[0x0][0x608] ;  /* 0x00018200000a7ab9 */ /* 0x000fc60000000800 */
[--C-:B------:R-:W-:Y:S02]  /*35180*/  SHF.R.U64 R12, R9, UR10, R2.reuse ;  /* 0x0000000a090c7c19 */ /* 0x100fe40008001202 */
[----:B------:R-:W-:Y:S01]  /*35190*/  SHF.R.U32.HI R3, RZ, UR10, R2 ;  /* 0x0000000aff037c19 */ /* 0x000fe20008011602 */
[----:B------:R-:W-:-:S03]  /*351a0*/  ULDC UR10, c[0x0][0x658] ;  /* 0x00019600000a7ab9 */ /* 0x000fc60000000800 */
[--C-:B------:R-:W-:Y:S02]  /*351b0*/  SHF.R.U64 R13, R12, UR10, R3.reuse ;  /* 0x0000000a0c0d7c19 */ /* 0x100fe40008001203 */
[----:B------:R-:W-:-:S03]  /*351c0*/  SHF.R.U32.HI R14, RZ, UR10, R3 ;  /* 0x0000000aff0e7c19 */ /* 0x000fc60008011603 */
[----:B------:R-:W-:Y:S02]  /*351d0*/  IMAD.MOV.U32 R2, RZ, RZ, R13 ;  /* 0x000000ffff027224 */ /* 0x000fe400078e000d */
[----:B------:R-:W-:Y:S01]  /*351e0*/  IMAD.MOV.U32 R3, RZ, RZ, R14 ;  /* 0x000000ffff037224 */ /* 0x000fe200078e000e */
[----:B------:R-:W-:Y:S06]  /*351f0*/  @!P0 BRA `(.L_x_939) ;  /* 0x0000000000288947 */ /* 0x000fec0003800000 */
        /* <DEDUP_REMOVED lines=10> */
.L_x_939:
[----:B------:R-:W-:Y:S01]  /*352a0*/  ULDC UR10, c[0x0][0x648] ;  /* 0x00019200000a7ab9 */ /* 0x000fe20000000800 */
[----:B------:R-:W-:Y:S01]  /*352b0*/  UISETP.NE.AND UP0, UPT, UR39, URZ, UPT ;  /* 0x0000003f2700728c */ /* 0x000fe2000bf05270 */
[----:B------:R-:W-:Y:S01]  /*352c0*/  SHF.R.U64 R3, R2, UR10, R3 ;  /* 0x0000000a02037c19 */ /* 0x000fe20008001203 */
[----:B------:R-:W-:Y:S01]  /*352d0*/  ULDC UR10, c[0x0][0x638] ;  /* 0x00018e00000a7ab9 */ /* 0x000fe20000000800 */
[----:B------:R-:W-:Y:S01]  /*352e0*/  UIADD3 UR11, -UR11, URZ, URZ ;  /* 0x0000003f0b0b7290 */ /* 0x000fe2000fffe13f */
[----:B------:R-:W-:Y:S02]  /*352f0*/  LOP3.LUT R12, R12, UR6, RZ, 0xc0, !PT ;  /* 0x000000060c0c7c12 */ /* 0x000fe4000f8ec0ff */
[----:B------:R-:W-:Y:S01]  /*35300*/  IMAD.MOV R2, RZ, RZ, -R3 ;  /* 0x000000ffff027224 */ /* 0x000fe200078e0a03 */
[----:B------:R-:W-:Y:S02]  /*35310*/  LOP3.LUT R4, R9, UR4, RZ, 0xc0, !PT ;  /* 0x0000000409047c12 */ /* 0x000fe4000f8ec0ff */
[----:B------:R-:W-:Y:S01]  /*35320*/  IMAD R12, R3, UR5, R12 ;  /* 0x00000005030c7c24 */ /* 0x000fe2000f8e020c */
[----:B------:R-:W-:Y:S01]  /*35330*/  PLOP3.LUT P0, PT, PT, PT, UP0, 0x40, 0x0 ;  /* 0x000000000000781c */ /* 0x000fe20003f0e808 */
[----:B------:R-:W-:Y:S01]  /*35340*/  IMAD R13, R2, UR10, R13 ;  /* 0x0000000a020d7c24 */ /* 0x000fe2000f8e020d */
[----:B------:R-:W-:Y:S01]  /*35350*/  UIADD3 UR10, -UR9, URZ, URZ ;  /* 0x0000003f090a7290 */ /* 0x000fe2000fffe13f */
[----:B------:R-:W-:-:S02]  /*35360*/  PLOP3.LUT P1, PT, PT, PT, UP0, 0x40, 0x0 ;  /* 0x000000000000781c */ /* 0x000fc40003f2e808 */
[----:B------:R-:W-:Y:S02]  /*35370*/  ULDC UR9, c[0x0][0x144] ;  /* 0x0000510000097ab9 */ /* 0x000fe40000000800 */
[----:B------:R-:W-:-:S03]  /*35380*/  UIMAD UR8, UR9, UR10, UR8 ;  /* 0x0000000a090872a4 */ /* 0x000fc6000f8e0208 */
[----:B------:R-:W-:Y:S02]  /*35390*/  ULDC UR9, c[0x0][0x148] ;  /* 0x0000520000097ab9 */ /* 0x000fe40000000800 */
[----:B------:R-:W-:-:S03]  /*353a0*/  @UP0 UIMAD UR8, UR9, UR11, UR13 ;  /* 0x0000000b090802a4 */ /* 0x000fc6000f8e020d */
[----:B------:R-:W-:Y:S02]  /*353b0*/  ULDC UR9, c[0x0][0x600] ;  /* 0x0001800000097ab9 */ /* 0x000fe40000000800 */
[----:B------:R-:W-:Y:S02]  /*353c0*/  IMAD R4, R13, UR9, R4 ;  /* 0x000000090d047c24 */ /* 0x000fe4000f8e0204 */
[----:B------:R-:W-:Y:S01]  /*353d0*/  IMAD.U32 R3, RZ, RZ, UR8 ;  /* 0x00000008ff037e24 */ /* 0x000fe2000f8e00ff */
[----:B------:R-:W-:-:S03]  /*353e0*/  ULDC UR8, c[0x0][0x610] ;  /* 0x0001840000087ab9 */ /* 0x000fc60000000800 */
[----:B------:R-:W-:-:S05]  /*353f0*/  IMAD R3, R12, UR8, R3 ;  /* 0x000000080c037c24 */ /* 0x000fca000f8e0203 */
[----:B------:R-:W-:Y:S02]  /*35400*/  SEL R2, R4, R3, P0 ;  /* 0x0000000304027207 */ /* 0x000fe40000000000 */
[----:B------:R-:W-:Y:S01]  /*35410*/  SEL R3, R3, R4, P1 ;  /* 0x0000000403037207 */ /* 0x000fe20000800000 */
[----:B------:R-:W-:-:S07]  /*35420*/  IMAD.MOV.U32 R4, RZ, RZ, 0x1 ;  /* 0x00000001ff047424 */ /* 0x000fce00078e00ff */
.L_x_937:
[----:B------:R-:W-:Y:S05]  /*35430*/  BSYNC B1 ;  /* 0x0000000000017941 */ /* 0x000fea0003800000 */
.L_x_936:
[----:B------:R-:W-:-:S13]  /*35440*/  LOP3.LUT P0, RZ, R4, 0xff, RZ, 0xc0, !PT ;  /* 0x000000ff04ff7812 */ /* 0x000fda000780c0ff */
[----:B------:R-:W-:Y:S05]  /*35450*/  @P0 BRA `(.L_x_940) ;  /* 0xfffffff4000c0947 */ /* 0x000fea000383ffff */
[----:B------:R-:W-:Y:S05]  /*35460*/  BSYNC B0 ;  /* 0x0000000000007941 */ /* 0x000fea0003800000 */
.L_x_929:
[----:B------:R-:W-:-:S03]  /*35470*/  UMOV UR8, 0xffffffff ;  /* 0xffffffff00087882 */ /* 0x000fc60000000000 */
[----:B------:R-:W-:Y:S05]  /*35480*/  BRA.DIV UR8, `(.L_x_941) ;  /* 0x0000000608d07947 */ /* 0x000fea000b800000 */
[----:B------:R-:W-:-:S13]  /*35490*/  ELECT P6, URZ, PT ;  /* 0x00000000003f782f */ /* 0x000fda00038c0000 */
.L_x_960:
[----:B------:R-:W-:Y:S04]  /*354a0*/  BSSY B0, `(.L_x_942) ;  /* 0x0000059000007945 */ /* 0x000fe80003800000 */
[----:B------:R-:W-:Y:S05]  /*354b0*/  @!P6 BRA `(.L_x_943) ;  /* 0x00000004005ce947 */ /* 0x000fea0003800000 */
[----:B------:R-:W-:-:S04]  /*354c0*/  ULOP3.LUT UR8, UR38, 0x2, URZ, 0xfc, !UPT ;  /* 0x0000000226087892 */ /* 0x000fc8000f8efc3f */
[----:B------:R-:W-:-:S06]  /*354d0*/  UISETP.NE.AND UP0, UPT, UR8, 0x3, UPT ;  /* 0x000000030800788c */ /* 0x000fcc000bf05270 */
[----:B------:R-:W-:-:S13]  /*354e0*/  PLOP3.LUT P0, PT, PT, PT, UP0, 0x80, 0x0 ;  /* 0x000000000000781c */ /* 0x000fda0003f0f008 */
[----:B------:R-:W-:Y:S05]  /*354f0*/  @!P0 BRA `(.L_x_944) ;  /* 0x0000000000048947 */ /* 0x000fea0003800000 */
[----:B------:R-:W-:Y:S01]  /*35500*/  BPT.TRAP 0x1 ;  /* 0x000000040000795c */ /* 0x000fe20000300000 */
.L_x_944:
[----:B------:R-:W0:Y:S01]  /*35510*/  S2R R3, SR_CgaCtaId ;  /* 0x0000000000037919 */ /* 0x000e220000008800 */
[----:B------:R-:W-:-:S04]  /*35520*/  MOV R2, 0x400 ;  /* 0x0000040000027802 */ /* 0x000fc80000000f00 */
[----:B0-----:R-:W-:Y:S02]  /*35530*/  LEA R2, R3, R2, 0x18 ;  /* 0x0000000203027211 */ /* 0x001fe400078ec0ff */
[----:B------:R-:W-:-:S03]  /*35540*/  SHF.L.U32 R3, R0, 0x1f, RZ ;  /* 0x0000001f00037819 */ /* 0x000fc600000006ff */
[----:B------:R-:W-:-:S04]  /*35550*/  VIADD R2, R2, 0x48 ;  /* 0x0000004802027836 */ /* 0x000fc80000000000 */
[----:B------:R-:W-:-:S04]  /*35560*/  IMAD R4, R7, 0x8, R2 ;  /* 0x0000000807047824 */ /* 0x000fc800078e0202 */
[----:B------:R-:W0:Y:S02]  /*35570*/  SYNCS.PHASECHK.TRANS64.TRYWAIT P0, [R4+URZ], R3 ;  /* 0x00000003040075a7 */ /* 0x000e24000800017f */
[----:B0-----:R-:W-:Y:S05]  /*35580*/  @!P0 BRA `(.L_x_945) ;  /* 0x0000000400b08947 */ /* 0x001fea0003800000 */
.L_x_961:
[----:B------:R-:W-:-:S05]  /*35590*/  VIADD R7, R7, 0x1 ;  /* 0x0000000107077836 */ /* 0x000fca0000000000 */
[----:B------:R-:W-:-:S04]  /*355a0*/  ISETP.NE.AND P0, PT, R7, 0x9, PT ;  /* 0x000000090700780c */ /* 0x000fc80003f05270 */
[----:B0-----:R-:W-:Y:S02]  /*355b0*/  SEL R3, RZ, 0x1, P0 ;  /* 0x00000001ff037807 */ /* 0x001fe40000000000 */
[----:B------:R-:W-:Y:S02]  /*355c0*/  SEL R7, R7, RZ, P0 ;  /* 0x000000ff07077207 */ /* 0x000fe40000000000 */
[----:B------:R-:W-:-:S03]  /*355d0*/  LOP3.LUT R4, R0, R3, RZ, 0x3c, !PT ;  /* 0x0000000300047212 */ /* 0x000fc600078e3cff */
[----:B------:R-:W-:Y:S01]  /*355e0*/  IMAD R3, R7, 0x8, R2 ;  /* 0x0000000807037824 */ /* 0x000fe200078e0202 */
[----:B------:R-:W-:-:S04]  /*355f0*/  SHF.L.U32 R0, R4, 0x1f, RZ ;  /* 0x0000001f04007819 */ /* 0x000fc800000006ff */
[----:B------:R-:W0:Y:S02]  /*35600*/  SYNCS.PHASECHK.TRANS64.TRYWAIT P0, [R3+URZ], R0 ;  /* 0x00000000030075a7 */ /* 0x000e24000800017f */
[----:B0-----:R-:W-:Y:S05]  /*35610*/  @!P0 BRA `(.L_x_946) ;  /* 0x0000000400a08947 */ /* 0x001fea0003800000 */
.L_x_962:
[----:B0-----:R-:W-:-:S05]  /*35620*/  VIADD R0, R7, 0x1 ;  /* 0x0000000107007836 */ /* 0x001fca0000000000 */
[----:B------:R-:W-:-:S04]  /*35630*/  ISETP.NE.AND P0, PT, R0, 0x9, PT ;  /* 0x000000090000780c */ /* 0x000fc80003f05270 */
[----:B------:R-:W-:Y:S02]  /*35640*/  SEL R3, RZ, 0x1, P0 ;  /* 0x00000001ff037807 */ /* 0x000fe40000000000 */
[----:B------:R-:W-:Y:S02]  /*35650*/  SEL R5, R0, RZ, P0 ;  /* 0x000000ff00057207 */ /* 0x000fe40000000000 */
[----:B------:R-:W-:-:S03]  /*35660*/  LOP3.LUT R4, R4, R3, RZ, 0x3c, !PT ;  /* 0x0000000304047212 */ /* 0x000fc600078e3cff */
[----:B------:R-:W-:Y:S01]  /*35670*/  IMAD R3, R5, 0x8, R2 ;  /* 0x0000000805037824 */ /* 0x000fe200078e0202 */
[----:B------:R-:W-:-:S04]  /*35680*/  SHF.L.U32 R0, R4, 0x1f, RZ ;  /* 0x0000001f04007819 */ /* 0x000fc800000006ff */
[----:B------:R-:W0:Y:S02]  /*35690*/  SYNCS.PHASECHK.TRANS64.TRYWAIT P0, [R3+URZ], R0 ;  /* 0x00000000030075a7 */ /* 0x000e24000800017f */
[----:B0-----:R-:W-:Y:S05]  /*356a0*/  @!P0 BRA `(.L_x_947) ;  /* 0x0000000400908947 */ /* 0x001fea0003800000 */
.L_x_963:
        /* <DEDUP_REMOVED lines=9> */
.L_x_964:
        /* <DEDUP_REMOVED lines=9> */
.L_x_965:
        /* <DEDUP_REMOVED lines=9> */
.L_x_966:
        /* <DEDUP_REMOVED lines=9> */
.L_x_967:
        /* <DEDUP_REMOVED lines=9> */
.L_x_968:
[----:B0-----:R-:W-:-:S05]  /*35980*/  VIADD R0, R5, 0x1 ;  /* 0x0000000105007836 */ /* 0x001fca0000000000 */
[----:B------:R-:W-:-:S04]  /*35990*/  ISETP.NE.AND P0, PT, R0, 0x9, PT ;  /* 0x000000090000780c */ /* 0x000fc80003f05270 */
[----:B------:R-:W-:Y:S02]  /*359a0*/  SEL R4, RZ, 0x1, P0 ;  /* 0x00000001ff047807 */ /* 0x000fe40000000000 */
[----:B------:R-:W-:Y:S02]  /*359b0*/  SEL R3, R0, RZ, P0 ;  /* 0x000000ff00037207 */ /* 0x000fe40000000000 */
[----:B------:R-:W-:-:S03]  /*359c0*/  LOP3.LUT R0, R7, R4, RZ, 0x3c, !PT ;  /* 0x0000000407007212 */ /* 0x000fc600078e3cff */
[----:B------:R-:W-:Y:S01]  /*359d0*/  IMAD R3, R3, 0x8, R2 ;  /* 0x0000000803037824 */ /* 0x000fe200078e0202 */
[----:B------:R-:W-:-:S07]  /*359e0*/  SHF.L.U32 R0, R0, 0x1f, RZ ;  /* 0x0000001f00007819 */ /* 0x000fce00000006ff */
.L_x_953:
[----:B0-----:R0:W1:Y:S02]  /*359f0*/  SYNCS.PHASECHK.TRANS64.TRYWAIT P0, [R3+URZ], R0 ;  /* 0x00000000030075a7 */ /* 0x001064000800017f */
[----:B-1----:R-:W-:Y:S05]  /*35a00*/  @!P0 NANOSLEEP.SYNCS 0x989680 ;  /* 0x009896800000895d */ /* 0x002fea0003900000 */
[----:B------:R-:W1:Y:S02]  /*35a10*/  @!P0 SYNCS.PHASECHK.TRANS64 P0, [R3+URZ], R0 ;  /* 0x00000000030085a7 */ /* 0x000e64000800007f */
[----:B-1----:R-:W-:Y:S05]  /*35a20*/  @!P0 BRA `(.L_x_953) ;  /* 0xfffffffc00f08947 */ /* 0x002fea000383ffff */
.L_x_943:
[----:B------:R-:W-:Y:S05]  /*35a30*/  BSYNC B0 ;  /* 0x0000000000007941 */ /* 0x000fea0003800000 */
.L_x_942:
[----:B------:R-:W-:Y:S05]  /*35a40*/  EXIT ;  /* 0x000000000000794d */ /* 0x000fea0003800000 */
.L_x_22:
[----:B-1----:R1:W2:Y:S02]  /*35a50*/  SYNCS.PHASECHK.TRANS64.TRYWAIT P1, [R3+URZ], R0 ;  /* 0x00000000030075a7 */ /* 0x0022a4000802017f */
[----:B--2---:R-:W-:Y:S05]  /*35a60*/  @!P1 NANOSLEEP.SYNCS 0x989680 ;  /* 0x009896800000995d */ /* 0x004fea0003900000 */
[----:B------:R-:W2:Y:S02]  /*35a70*/  @!P1 SYNCS.PHASECHK.TRANS64 P1, [R3+URZ], R0 ;  /* 0x00000000030095a7 */ /* 0x000ea4000802007f */
[----:B--2---:R-:W-:Y:S05]  /*35a80*/  @!P1 BRA `(.L_x_22) ;  /* 0xfffffffc00f09947 */ /* 0x004fea000383ffff */
[----:B------:R-:W-:Y:S05]  /*35a90*/  BRA `(.L_x_21) ;  /* 0xfffffcbc00447947 */ /* 0x000fea000383ffff */
.L_x_27:
[----:B-1----:R-:W-:-:S04]  /*35aa0*/  IMAD.U32 R7, RZ, RZ, UR4 ;  /* 0x00000004ff077e24 */ /* 0x002fc8000f8e00ff */
[----:B------:R1:W3:Y:S03]  /*35ab0*/  SYNCS.PHASECHK.TRANS64.TRYWAIT P1, [R7+URZ], R5 ;  /* 0x00000005070075a7 */ /* 0x0002e6000802017f */
[----:B---3--:R-:W-:Y:S05]  /*35ac0*/  @!P1 NANOSLEEP.SYNCS 0x989680 ;  /* 0x009896800000995d */ /* 0x008fea0003900000 */
[----:B------:R-:W3:Y:S02]  /*35ad0*/  @!P1 SYNCS.PHASECHK.TRANS64 P1, [R7+URZ], R5 ;  /* 0x00000005070095a7 */ /* 0x000ee4000802007f */
[----:B---3--:R-:W-:Y:S05]  /*35ae0*/  @!P1 BRA `(.L_x_27) ;  /* 0xfffffffc00ec9947 */ /* 0x008fea000383ffff */
[----:B------:R-:W-:Y:S05]  /*35af0*/  BRA `(.L_x_26) ;  /* 0xfffffcd0003c7947 */ /* 0x000fea000383ffff */
.L_x_930:
[----:B------:R-:W-:Y:S01]  /*35b00*/  BSSY B1, `(.L_x_954) ;  /* 0x0000006000017945 */ /* 0x000fe20003800000 */
[----:B------:R-:W-:-:S07]  /*35b10*/  IMAD.MOV.U32 R15, RZ, RZ, -0x1 ;  /* 0xffffffffff0f7424 */ /* 0x000fce00078e00ff */
[----:B------:R-:W-:Y:S05]  /*35b20*/  WARPSYNC.COLLECTIVE R15, `(.L_x_955) ;  /* 0x000000000f0c7348 */ /* 0x000fea0003c00000 */
[----:B------:R-:W-:Y:S02]  /*35b30*/  ELECT P6, UR62, PT ;  /* 0x00000000003e782f */ /* 0x000fe400038c0000 */
[----:B------:R-:W-:Y:S01]  /*35b40*/  MOV R14, UR62 ;  /* 0x0000003e000e7c02 */ /* 0x000fe20008000f00 */
[----:B------:R-:W-:Y:S10]  /*35b50*/  ENDCOLLECTIVE ;  /* 0x000000000000791b */ /* 0x000ff40003800000 */
.L_x_955:
[----:B------:R-:W-:Y:S05]  /*35b60*/  BSYNC B1 ;  /* 0x0000000000017941 */ /* 0x000fea0003800000 */
.L_x_954:
[----:B------:R-:W-:Y:S05]  /*35b70*/  BRA `(.L_x_956) ;  /* 0xffffffec00507947 */ /* 0x000fea000383ffff */
.L_x_933:
[----:B0-----:R0:W1:Y:S02]  /*35b80*/  SYNCS.PHASECHK.TRANS64.TRYWAIT P0, [R15+URZ+0x48], R14 ;  /* 0x0000480e0f0075a7 */ /* 0x001064000800017f */
[----:B-1----:R-:W-:Y:S05]  /*35b90*/  @!P0 NANOSLEEP.SYNCS 0x989680 ;  /* 0x009896800000895d */ /* 0x002fea0003900000 */
[----:B------:R-:W1:Y:S02]  /*35ba0*/  @!P0 SYNCS.PHASECHK.TRANS64 P0, [R15+URZ+0x48], R14 ;  /* 0x0000480e0f0085a7 */ /* 0x000e64000800007f */
[----:B-1----:R-:W-:Y:S05]  /*35bb0*/  @!P0 BRA `(.L_x_933) ;  /* 0xfffffffc00f08947 */ /* 0x002fea000383ffff */
[----:B------:R-:W-:Y:S05]  /*35bc0*/  BRA `(.L_x_957) ;  /* 0xffffffec00847947 */ /* 0x000fea000383ffff */
.L_x_941:
[----:B------:R-:W-:Y:S01]  /*35bd0*/  BSSY B0, `(.L_x_958) ;  /* 0x0000006000007945 */ /* 0x000fe20003800000 */
[----:B------:R-:W-:-:S07]  /*35be0*/  IMAD.MOV.U32 R15, RZ, RZ, -0x1 ;  /* 0xffffffffff0f7424 */ /* 0x000fce00078e00ff */
[----:B------:R-:W-:Y:S05]  /*35bf0*/  WARPSYNC.COLLECTIVE R15, `(.L_x_959) ;  /* 0x000000000f0c7348 */ /* 0x000fea0003c00000 */
[----:B------:R-:W-:Y:S02]  /*35c00*/  ELECT P6, UR62, PT ;  /* 0x00000000003e782f */ /* 0x000fe400038c0000 */
[----:B------:R-:W-:Y:S01]  /*35c10*/  MOV R14, UR62 ;  /* 0x0000003e000e7c02 */ /* 0x000fe20008000f00 */
[----:B------:R-:W-:Y:S10]  /*35c20*/  ENDCOLLECTIVE ;  /* 0x000000000000791b */ /* 0x000ff40003800000 */
.L_x_959:
[----:B------:R-:W-:Y:S05]  /*35c30*/  BSYNC B0 ;  /* 0x0000000000007941 */ /* 0x000fea0003800000 */
.L_x_958:
[----:B------:R-:W-:Y:S05]  /*35c40*/  BRA `(.L_x_960) ;  /* 0xfffffff800147947 */ /* 0x000fea000383ffff */
.L_x_945:
[----:B0-----:R0:W1:Y:S02]  /*35c50*/  SYNCS.PHASECHK.TRANS64.TRYWAIT P0, [R4+URZ], R3 ;  /* 0x00000003040075a7 */ /* 0x001064000800017f */
[----:B-1----:R-:W-:Y:S05]  /*35c60*/  @!P0 NANOSLEEP.SYNCS 0x989680 ;  /* 0x009896800000895d */ /* 0x002fea0003900000 */
[----:B------:R-:W1:Y:S02]  /*35c70*/  @!P0 SYNCS.PHASECHK.TRANS64 P0, [R4+URZ], R3 ;  /* 0x00000003040085a7 */ /* 0x000e64000800007f */
[----:B-1----:R-:W-:Y:S05]  /*35c80*/  @!P0 BRA `(.L_x_945) ;  /* 0xfffffffc00f08947 */ /* 0x002fea000383ffff */
[----:B------:R-:W-:Y:S05]  /*35c90*/  BRA `(.L_x_961) ;  /* 0xfffffff8003c7947 */ /* 0x000fea000383ffff */
.L_x_946:
[----:B0-----:R0:W1:Y:S02]  /*35ca0*/  SYNCS.PHASECHK.TRANS64.TRYWAIT P0, [R3+URZ], R0 ;  /* 0x00000000030075a7 */ /* 0x001064000800017f */
[----:B-1----:R-:W-:Y:S05]  /*35cb0*/  @!P0 NANOSLEEP.SYNCS 0x989680 ;  /* 0x009896800000895d */ /* 0x002fea0003900000 */
[----:B------:R-:W1:Y:S02]  /*35cc0*/  @!P0 SYNCS.PHASECHK.TRANS64 P0, [R3+URZ], R0 ;  /* 0x00000000030085a7 */ /* 0x000e64000800007f */
[----:B-1----:R-:W-:Y:S05]  /*35cd0*/  @!P0 BRA `(.L_x_946) ;  /* 0xfffffffc00f08947 */ /* 0x002fea000383ffff */
[----:B------:R-:W-:Y:S05]  /*35ce0*/  BRA `(.L_x_962) ;  /* 0xfffffff8004c7947 */ /* 0x000fea000383ffff */
.L_x_947:
[----:B0-----:R0:W1:Y:S02]  /*35cf0*/  SYNCS.PHASECHK.TRANS64.TRYWAIT P0, [R3+URZ], R0 ;  /* 0x00000000030075a7 */ /* 0x001064000800017f */
[----:B-1----:R-:W-:Y:S05]  /*35d00*/  @!P0 NANOSLEEP.SYNCS 0x989680 ;  /* 0x009896800000895d */ /* 0x002fea0003900000 */
[----:B------:R-:W1:Y:S02]  /*35d10*/  @!P0 SYNCS.PHASECHK.TRANS64 P0, [R3+URZ], R0 ;  /* 0x00000000030085a7 */ /* 0x000e64000800007f */
[----:B-1----:R-:W-:Y:S05]  /*35d20*/  @!P0 BRA `(.L_x_947) ;  /* 0xfffffffc00f08947 */ /* 0x002fea000383ffff */
[----:B------:R-:W-:Y:S05]  /*35d30*/  BRA `(.L_x_963) ;  /* 0xfffffff8005c7947 */ /* 0x000fea000383ffff */
.L_x_948:
[----:B0-----:R0:W1:Y:S02]  /*35d40*/  SYNCS.PHASECHK.TRANS64.TRYWAIT P0, [R3+URZ], R0 ;  /* 0x00000000030075a7 */ /* 0x001064000800017f */
[----:B-1----:R-:W-:Y:S05]  /*35d50*/  @!P0 NANOSLEEP.SYNCS 0x989680 ;  /* 0x009896800000895d */ /* 0x002fea0003900000 */
[----:B------:R-:W1:Y:S02]  /*35d60*/  @!P0 SYNCS.PHASECHK.TRANS64 P0, [R3+URZ], R0 ;  /* 0x00000000030085a7 */ /* 0x000e64000800007f */
[----:B-1----:R-:W-:Y:S05]  /*35d70*/  @!P0 BRA `(.L_x_948) ;  /* 0xfffffffc00f08947 */ /* 0x002fea000383ffff */
[----:B------:R-:W-:Y:S05]  /*35d80*/  BRA `(.L_x_964) ;  /* 0xfffffff8006c7947 */ /* 0x000fea000383ffff */
.L_x_949:
[----:B0-----:R0:W1:Y:S02]  /*35d90*/  SYNCS.PHASECHK.TRANS64.TRYWAIT P0, [R3+URZ], R0 ;  /* 0x00000000030075a7 */ /* 0x001064000800017f */
[----:B-1----:R-:W-:Y:S05]  /*35da0*/  @!P0 NANOSLEEP.SYNCS 0x989680 ;  /* 0x009896800000895d */ /* 0x002fea0003900000 */
[----:B------:R-:W1:Y:S02]  /*35db0*/  @!P0 SYNCS.PHASECHK.TRANS64 P0, [R3+URZ], R0 ;  /* 0x00000000030085a7 */ /* 0x000e64000800007f */
[----:B-1----:R-:W-:Y:S05]  /*35dc0*/  @!P0 BRA `(.L_x_949) ;  /* 0xfffffffc00f08947 */ /* 0x002fea000383ffff */
[----:B------:R-:W-:Y:S05]  /*35dd0*/  BRA `(.L_x_965) ;  /* 0xfffffff8007c7947 */ /* 0x000fea000383ffff */
.L_x_950:
[----:B0-----:R0:W1:Y:S02]  /*35de0*/  SYNCS.PHASECHK.TRANS64.TRYWAIT P0, [R3+URZ], R0 ;  /* 0x00000000030075a7 */ /* 0x001064000800017f */
[----:B-1----:R-:W-:Y:S05]  /*35df0*/  @!P0 NANOSLEEP.SYNCS 0x989680 ;  /* 0x009896800000895d */ /* 0x002fea0003900000 */
[----:B------:R-:W1:Y:S02]  /*35e00*/  @!P0 SYNCS.PHASECHK.TRANS64 P0, [R3+URZ], R0 ;  /* 0x00000000030085a7 */ /* 0x000e64000800007f */
[----:B-1----:R-:W-:Y:S05]  /*35e10*/  @!P0 BRA `(.L_x_950) ;  /* 0xfffffffc00f08947 */ /* 0x002fea000383ffff */
[----:B------:R-:W-:Y:S05]  /*35e20*/  BRA `(.L_x_966) ;  /* 0xfffffff8008c7947 */ /* 0x000fea000383ffff */
.L_x_951:
[----:B0-----:R0:W1:Y:S02]  /*35e30*/  SYNCS.PHASECHK.TRANS64.TRYWAIT P0, [R3+URZ], R0 ;  /* 0x00000000030075a7 */ /* 0x001064000800017f */
[----:B-1----:R-:W-:Y:S05]  /*35e40*/  @!P0 NANOSLEEP.SYNCS 0x989680 ;  /* 0x009896800000895d */ /* 0x002fea0003900000 */
[----:B------:R-:W1:Y:S02]  /*35e50*/  @!P0 SYNCS.PHASECHK.TRANS64 P0, [R3+URZ], R0 ;  /* 0x00000000030085a7 */ /* 0x000e64000800007f */
[----:B-1----:R-:W-:Y:S05]  /*35e60*/  @!P0 BRA `(.L_x_951) ;  /* 0xfffffffc00f08947 */ /* 0x002fea000383ffff */
[----:B------:R-:W-:Y:S05]  /*35e70*/  BRA `(.L_x_967) ;  /* 0xfffffff8009c7947 */ /* 0x000fea000383ffff */
.L_x_952:
[----:B0-----:R0:W1:Y:S02]  /*35e80*/  SYNCS.PHASECHK.TRANS64.TRYWAIT P0, [R3+URZ], R0 ;  /* 0x00000000030075a7 */ /* 0x001064000800017f */
[----:B-1----:R-:W-:Y:S05]  /*35e90*/  @!P0 NANOSLEEP.SYNCS 0x989680 ;  /* 0x009896800000895d */ /* 0x002fea0003900000 */
[----:B------:R-:W1:Y:S02]  /*35ea0*/  @!P0 SYNCS.PHASECHK.TRANS64 P0, [R3+URZ], R0 ;  /* 0x00000000030085a7 */ /* 0x000e64000800007f */
[----:B-1----:R-:W-:Y:S05]  /*35eb0*/  @!P0 BRA `(.L_x_952) ;  /* 0xfffffffc00f08947 */ /* 0x002fea000383ffff */
[----:B------:R-:W-:Y:S05]  /*35ec0*/  BRA `(.L_x_968) ;  /* 0xfffffff800ac7947 */ /* 0x000fea000383ffff */
.L_x_969:
[----:B------:R-:W-:-:S00]  /*35ed0*/  BRA `(.L_x_969) ;  /* 0xfffffffc00fc7947 */ /* 0x000fc0000383ffff */
[----:B------:R-:W-:-:S00]  /*35ee0*/  NOP ;  /* 0x0000000000007918 */ /* 0x000fc00000000000 */
        /* <DEDUP_REMOVED lines=9> */
.L_x_970:


//--------------------- .nv.global.init           --------------------------
	.section	.nv.global.init,"aw",@progbits
.nv.global.init:
	.type		$str$22,@object
	.size		$str$22,($str$23 - $str$22)
$str$22:
        /*0000*/ 	.byte	0x6b, 0x5f, 0x74, 0x69, 0x6c, 0x65, 0x5f, 0x63, 0x6f, 0x75, 0x6e, 0x74, 0x20, 0x3e, 0x3d, 0x20
        /*0010*/ 	.byte	0x31, 0x00
	.type		$str$23,@object
	.size		$str$23,(__unnamed_1 - $str$23)
$str$23:
        /*0012*/ 	.byte	0x2f, 0x74, 0x6d, 0x70, 0x2f, 0x63, 0x75, 0x74, 0x6c, 0x61, 0x73, 0x73, 0x5f, 0x73, 0x77, 0x65
        /*0022*/ 	.byte	0x65, 0x70, 0x5f, 0x73, 0x72, 0x63, 0x2f, 0x69, 0x6e, 0x63, 0x6c, 0x75, 0x64, 0x65, 0x2f, 0x63
        /*0032*/ 	.byte	0x75, 0x74, 0x6c, 0x61, 0x73, 0x73, 0x2f, 0x67, 0x65, 0x6d, 0x6d, 0x2f, 0x63, 0x6f, 0x6c, 0x6c
        /*0042*/ 	.byte	0x65, 0x63, 0x74, 0x69, 0x76, 0x65, 0x2f, 0x73, 0x6d, 0x39, 0x30, 0x5f, 0x6d, 0x6d, 0x61, 0x5f
        /*0052*/ 	.byte	0x74, 0x6d, 0x61, 0x5f, 0x67, 0x6d, 0x6d, 0x61, 0x5f, 0x73, 0x73, 0x5f, 0x77, 0x61, 0x72, 0x70
        /*0062*/ 	.byte	0x73, 0x70, 0x65, 0x63, 0x69, 0x61, 0x6c, 0x69, 0x7a, 0x65, 0x64, 0x2e, 0x68, 0x70, 0x70, 0x00
	.type		__unnamed_1,@object
	.size		__unnamed_1,(.L_0 - __unnamed_1)
__unnamed_1:
        /* <DEDUP_REMOVED lines=181> */
        /*0bc2*/ 	.byte	0x74, 0x69, 0x74, 0x79, 0x5d, 0x00
.L_0:


//--------------------- .nv.shared._ZN7cutlass13device_kernelINS_4gemm6kernel13GemmUniversalIN4cute5tupleIJiiiiEEENS1_10collective13CollectiveMmaINS1_34MainloopSm90TmaGmmaWarpSpecializedILi9ENS5_IJNS4_1CILi2EEENSA_ILi1EEESC_EEENS1_35KernelTmaWarpSpecializedCooperativeEEENS5_IJNSA_ILi512EEENSA_ILi224EEENSA_ILi16EEEEEENS_6half_tENS5_IJlSC_lEEESK_SL_NS4_8TiledMMAINS4_8MMA_AtomIJNS4_4SM904GMMA25MMA_64x32x16_F32F16F16_SSILNSP_5MajorE0ELSR_0ELNSP_7ScaleInE1ELSS_1EEEEEENS4_6LayoutISD_NS5_IJSC_NSA_ILi0EEESW_EEEEENS5_IJNS4_10UnderscoreESZ_SZ_EEEEENS4_13SM90_TMA_LOADENS4_14ComposedLayoutINS4_7SwizzleILi1ELi4ELi3EEENS4_18smem_ptr_flag_bitsILi16EEENSV_INS5_IJNSA_ILi8EEESI_EEENS5_IJSI_SC_EEEEEEEvNS4_8identityENS4_23SM90_TMA_LOAD_MULTICASTES1C_vS1D_EENS_8epilogue10collective6detail29Sm90TmaWarpSpecializedAdapterINS1H_15DefaultEpilogueISK_SL_SL_NS1G_6thread17LinearCombinationISK_Li1EffLNS1L_9ScaleType4KindE0ELNS_15FloatRoundStyleE2ESK_EENS1_15EpilogueDefaultEEEEEvvEEEEvNT_6ParamsE --------------------------
	.section	.nv.shared._ZN7cutlass13device_kernelINS_4gemm6kernel13GemmUniversalIN4cute5tupleIJiiiiEEENS1_10collective13CollectiveMmaINS1_34MainloopSm90TmaGmmaWarpSpecializedILi9ENS5_IJNS4_1CILi2EEENSA_ILi1EEESC_EEENS1_35KernelTmaWarpSpecializedCooperativeEEENS5_IJNSA_ILi512EEENSA_ILi224EEENSA_ILi16EEEEEENS_6half_tENS5_IJlSC_lEEESK_SL_NS4_8TiledMMAINS4_8MMA_AtomIJNS4_4SM904GMMA25MMA_64x32x16_F32F16F16_SSILNSP_5MajorE0ELSR_0ELNSP_7ScaleInE1ELSS_1EEEEEENS4_6LayoutISD_NS5_IJSC_NSA_ILi0EEESW_EEEEENS5_IJNS4_10UnderscoreESZ_SZ_EEEEENS4_13SM90_TMA_LOADENS4_14ComposedLayoutINS4_7SwizzleILi1ELi4ELi3EEENS4_18smem_ptr_flag_bitsILi16EEENSV_INS5_IJNSA_ILi8EEESI_EEENS5_IJSI_SC_EEEEEEEvNS4_8identityENS4_23SM90_TMA_LOAD_MULTICASTES1C_vS1D_EENS_8epilogue10collective6detail29Sm90TmaWarpSpecializedAdapterINS1H_15DefaultEpilogueISK_SL_SL_NS1G_6thread17LinearCombinationISK_Li1EffLNS1L_9ScaleType4KindE0ELNS_15FloatRoundStyleE2ESK_EENS1_15EpilogueDefaultEEEEEvvEEEEvNT_6ParamsE,"aw",@nobits
	.sectionflags	@""
	.align	16
	.zero		1024


//--------------------- .nv.shared.reserved.0     --------------------------
	.section	.nv.shared.reserved.0,"aw",@nobits
	.weak		__nv_reservedSMEM_offset_0_alias
	.size		__nv_reservedSMEM_offset_0_alias, 0, 0
	.other		__nv_reservedSMEM_offset_0_alias,@"STO_CUDA_RESERVED_SHARED STV_DEFAULT"
__nv_reservedSMEM_offset_0_alias:
	.zero		0


//--------------------- .nv.global                --------------------------
	.section	.nv.global,"aw",@nobits
.nv.global:
	.type		_ZN39_INTERNAL_3ce3292f_4_k_cu_43057636_95724cute1_E,@object
	.size		_ZN39_INTERNAL_3ce3292f_4_k_cu_43057636_95724cute1_E,(_ZN39_INTERNAL_3ce3292f_4_k_cu_43057636_95724cuda3std3__45__cpo6cbeginE - _ZN39_INTERNAL_3ce3292f_4_k_cu_43057636_95724cute1_E)
_ZN39_INTERNAL_3ce3292f_4_k_cu_43057636_95724cute1_E:
	.zero		1
	.type		_ZN39_INTERNAL_3ce3292f_4_k_cu_43057636_95724cuda3std3__45__cpo6cbeginE,@object
	.size		_ZN39_INTERNAL_3ce3292f_4_k_cu_43057636_95724cuda3std3__45__cpo6cbeginE,(_ZN39_INTERNAL_3ce3292f_4_k_cu_43057636_95724cuda3std3__48in_placeE - _ZN39_INTERNAL_3ce3292f_4_k_cu_43057636_95724cuda3std3__45__cpo6cbeginE)
_ZN39_INTERNAL_3ce3292f_4_k_cu_43057636_95724cuda3std3__45__cpo6cbeginE:
	.zero		1
	.type		_ZN39_INTERNAL_3ce3292f_4_k_cu_43057636_95724cuda3std3__48in_placeE,@object
	.size		_ZN39_INTERNAL_3ce3292f_4_k_cu_43057636_95724cuda3std3__48in_placeE,(_ZN39_INTERNAL_3ce3292f_4_k_cu_43057636_95724cuda3std6ranges3__45__cpo9iter_moveE - _ZN39_INTERNAL_3ce3292f_4_k_cu_43057636_95724cuda3std3__48in_placeE)
_ZN39_INTERNAL_3ce3292f_4_k_cu_43057636_95724cuda3std3__48in_placeE:
	.zero		1
	.type		_ZN39_INTERNAL_3ce3292f_4_k_cu_43057636_95724cuda3std6ranges3__45__cpo9iter_moveE,@object
	.size		_ZN39_INTERNAL_3ce3292f_4_k_cu_43057636_95724cuda3std6ranges3__45__cpo9iter_moveE,(_ZN39_INTERNAL_3ce3292f_4_k_cu_43057636_95724cuda3std3__45__cpo5beginE - _ZN39_INTERNAL_3ce3292f_4_k_cu_43057636_95724cuda3std6ranges3__45__cpo9iter_moveE)
_ZN39_INTERNAL_3ce3292f_4_k_cu_43057636_95724cuda3std6ranges3__45__cpo9iter_moveE:
	.zero		1
	.type		_ZN39_INTERNAL_3ce3292f_4_k_cu_43057636_95724cuda3std3__45__cpo5beginE,@object
	.size		_ZN39_INTERNAL_3ce3292f_4_k_cu_43057636_95724cuda3std3__45__cpo5beginE,(_ZN39_INTERNAL_3ce3292f_4_k_cu_43057636_95724cuda3std3__441_GLOBAL__N__3ce3292f_4_k_cu_43057636_95726ignoreE - _ZN39_INTERNAL_3ce3292f_4_k_cu_43057636_95724cuda3std3__45__cpo5beginE)
_ZN39_INTERNAL_3ce3292f_4_k_cu_43057636_95724cuda3std3__45__cpo5beginE:
	.zero		1
	.type		_ZN39_INTERNAL_3ce3292f_4_k_cu_43057636_95724cuda3std3__441_GLOBAL__N__3ce3292f_4_k_cu_43057636_95726ignoreE,@object
	.size		_ZN39_INTERNAL_3ce3292f_4_k_cu_43057636_95724cuda3std3__441_GLOBAL__N__3ce3292f_4_k_cu_43057636_95726ignoreE,(_ZN39_INTERNAL_3ce3292f_4_k_cu_43057636_95724cute7productE - _ZN39_INTERNAL_3ce3292f_4_k_cu_43057636_95724cuda3std3__441_GLOBAL__N__3ce3292f_4_k_cu_43057636_95726ignoreE)
_ZN39_INTERNAL_3ce3292f_4_k_cu_43057636_95724cuda3std3__441_GLOBAL__N__3ce3292f_4_k_cu_43057636_95726ignoreE:
	.zero		1
	.type		_ZN39_INTERNAL_3ce3292f_4_k_cu_43057636_95724cute7productE,@object
	.size		_ZN39_INTERNAL_3ce3292f_4_k_cu_43057636_95724cute7productE,(_ZN39_INTERNAL_3ce3292f_4_k_cu_43057636_95724cuda3std3__45__cpo3endE - _ZN39_INTERNAL_3ce3292f_4_k_cu_43057636_95724cute7productE)
_ZN39_INTERNAL_3ce3292f_4_k_cu_43057636_95724cute7productE:
	.zero		1
	.type		_ZN39_INTERNAL_3ce3292f_4_k_cu_43057636_95724cuda3std3__45__cpo3endE,@object
	.size		_ZN39_INTERNAL_3ce3292f_4_k_cu_43057636_95724cuda3std3__45__cpo3endE,(_ZN39_INTERNAL_3ce3292f_4_k_cu_43057636_95724cuda3std3__419piecewise_constructE - _ZN39_INTERNAL_3ce3292f_4_k_cu_43057636_95724cuda3std3__45__cpo3endE)
_ZN39_INTERNAL_3ce3292f_4_k_cu_43057636_95724cuda3std3__45__cpo3endE:
	.zero		1
	.type		_ZN39_INTERNAL_3ce3292f_4_k_cu_43057636_95724cuda3std3__419piecewise_constructE,@object
	.size		_ZN39_INTERNAL_3ce3292f_4_k_cu_43057636_95724cuda3std3__419piecewise_constructE,(_ZN39_INTERNAL_3ce3292f_4_k_cu_43057636_95724cuda3std3__45__cpo4cendE - _ZN39_INTERNAL_3ce3292f_4_k_cu_43057636_95724cuda3std3__419piecewise_constructE)
_ZN39_INTERNAL_3ce3292f_4_k_cu_43057636_95724cuda3std3__419piecewise_constructE:
	.zero		1
	.type		_ZN39_INTERNAL_3ce3292f_4_k_cu_43057636_95724cuda3std3__45__cpo4cendE,@object
	.size		_ZN39_INTERNAL_3ce3292f_4_k_cu_43057636_95724cuda3std3__45__cpo4cendE,(_ZN39_INTERNAL_3ce3292f_4_k_cu_43057636_95724cuda3std6ranges3__45__cpo4swapE - _ZN39_INTERNAL_3ce3292f_4_k_cu_43057636_95724cuda3std3__45__cpo4cendE)
_ZN39_INTERNAL_3ce3292f_4_k_cu_43057636_95724cuda3std3__45__cpo4cendE:
	.zero		1
	.type		_ZN39_INTERNAL_3ce3292f_4_k_cu_43057636_95724cuda3std6ranges3__45__cpo4swapE,@object
	.size		_ZN39_INTERNAL_3ce3292f_4_k_cu_43057636_95724cuda3std6ranges3__45__cpo4swapE,(.L_8 - _ZN39_INTERNAL_3ce3292f_4_k_cu_43057636_95724cuda3std6ranges3__45__cpo4swapE)
_ZN39_INTERNAL_3ce3292f_4_k_cu_43057636_95724cuda3std6ranges3__45__cpo4swapE:
	.zero		1
.L_8:


//--------------------- .nv.constant0._ZN7cutlass13device_kernelINS_4gemm6kernel13GemmUniversalIN4cute5tupleIJiiiiEEENS1_10collective13CollectiveMmaINS1_34MainloopSm90TmaGmmaWarpSpecializedILi9ENS5_IJNS4_1CILi2EEENSA_ILi1EEESC_EEENS1_35KernelTmaWarpSpecializedCooperativeEEENS5_IJNSA_ILi512EEENSA_ILi224EEENSA_ILi16EEEEEENS_6half_tENS5_IJlSC_lEEESK_SL_NS4_8TiledMMAINS4_8MMA_AtomIJNS4_4SM904GMMA25MMA_64x32x16_F32F16F16_SSILNSP_5MajorE0ELSR_0ELNSP_7ScaleInE1ELSS_1EEEEEENS4_6LayoutISD_NS5_IJSC_NSA_ILi0EEESW_EEEEENS5_IJNS4_10UnderscoreESZ_SZ_EEEEENS4_13SM90_TMA_LOADENS4_14ComposedLayoutINS4_7SwizzleILi1ELi4ELi3EEENS4_18smem_ptr_flag_bitsILi16EEENSV_INS5_IJNSA_ILi8EEESI_EEENS5_IJSI_SC_EEEEEEEvNS4_8identityENS4_23SM90_TMA_LOAD_MULTICASTES1C_vS1D_EENS_8epilogue10collective6detail29Sm90TmaWarpSpecializedAdapterINS1H_15DefaultEpilogueISK_SL_SL_NS1G_6thread17LinearCombinationISK_Li1EffLNS1L_9ScaleType4KindE0ELNS_15FloatRoundStyleE2ESK_EENS1_15EpilogueDefaultEEEEEvvEEEEvNT_6ParamsE --------------------------
	.section	.nv.constant0._ZN7cutlass13device_kernelINS_4gemm6kernel13GemmUniversalIN4cute5tupleIJiiiiEEENS1_10collective13CollectiveMmaINS1_34MainloopSm90TmaGmmaWarpSpecializedILi9ENS5_IJNS4_1CILi2EEENSA_ILi1EEESC_EEENS1_35KernelTmaWarpSpecializedCooperativeEEENS5_IJNSA_ILi512EEENSA_ILi224EEENSA_ILi16EEEEEENS_6half_tENS5_IJlSC_lEEESK_SL_NS4_8TiledMMAINS4_8MMA_AtomIJNS4_4SM904GMMA25MMA_64x32x16_F32F16F16_SSILNSP_5MajorE0ELSR_0ELNSP_7ScaleInE1ELSS_1EEEEEENS4_6LayoutISD_NS5_IJSC_NSA_ILi0EEESW_EEEEENS5_IJNS4_10UnderscoreESZ_SZ_EEEEENS4_13SM90_TMA_LOADENS4_14ComposedLayoutINS4_7SwizzleILi1ELi4ELi3EEENS4_18smem_ptr_flag_bitsILi16EEENSV_INS5_IJNSA_ILi8EEESI_EEENS5_IJSI_SC_EEEEEEEvNS4_8identityENS4_23SM90_TMA_LOAD_MULTICASTES1C_vS1D_EENS_8epilogue10collective6detail29Sm90TmaWarpSpecializedAdapterINS1H_15DefaultEpilogueISK_SL_SL_NS1G_6thread17LinearCombinationISK_Li1EffLNS1L_9ScaleType4KindE0ELNS_15FloatRoundStyleE2ESK_EENS1_15EpilogueDefaultEEEEEvvEEEEvNT_6ParamsE,"a",@progbits
	.sectionflags	@""
	.align	4
.nv.constant0._ZN7cutlass13device_kernelINS_4gemm6kernel13GemmUniversalIN4cute5tupleIJiiiiEEENS1_10collective13CollectiveMmaINS1_34MainloopSm90TmaGmmaWarpSpecializedILi9ENS5_IJNS4_1CILi2EEENSA_ILi1EEESC_EEENS1_35KernelTmaWarpSpecializedCooperativeEEENS5_IJNSA_ILi512EEENSA_ILi224EEENSA_ILi16EEEEEENS_6half_tENS5_IJlSC_lEEESK_SL_NS4_8TiledMMAINS4_8MMA_AtomIJNS4_4SM904GMMA25MMA_64x32x16_F32F16F16_SSILNSP_5MajorE0ELSR_0ELNSP_7ScaleInE1ELSS_1EEEEEENS4_6LayoutISD_NS5_IJSC_NSA_ILi0EEESW_EEEEENS5_IJNS4_10UnderscoreESZ_SZ_EEEEENS4_13SM90_TMA_LOADENS4_14ComposedLayoutINS4_7SwizzleILi1ELi4ELi3EEENS4_18smem_ptr_flag_bitsILi16EEENSV_INS5_IJNSA_ILi8EEESI_EEENS5_IJSI_SC_EEEEEEEvNS4_8identityENS4_23SM90_TMA_LOAD_MULTICASTES1C_vS1D_EENS_8epilogue10collective6detail29Sm90TmaWarpSpecializedAdapterINS1H_15DefaultEpilogueISK_SL_SL_NS1G_6thread17LinearCombinationISK_Li1EffLNS1L_9ScaleType4KindE0ELNS_15FloatRoundStyleE2ESK_EENS1_15EpilogueDefaultEEEEEvvEEEEvNT_6ParamsE:
	.zero		1664


//--------------------- SYMBOLS --------------------------

	.type		.nv.reservedSmem.offset0,@object
	.size		.nv.reservedSmem.offset0,0x4
	.type		__assertfail,@function
